def matmul_kernel(
    a_ptr,
    b_ptr,
    c_ptr,
    M,
    N,
    K,
    stride_am,
    stride_ak,
    stride_bk,
    stride_bn,
    stride_cm,
    stride_cn,
    BLOCK_M: tl.constexpr,
    BLOCK_N: tl.constexpr,
    BLOCK_K: tl.constexpr,
    GROUP_M: tl.constexpr,
):
    pid = tl.program_id(axis=0)
    num_pid_m = tl.cdiv(M, BLOCK_M)
    num_pid_n = tl.cdiv(N, BLOCK_N)
    num_pid_in_group = GROUP_M * num_pid_n
    group_id = pid // num_pid_in_group
    first_pid_m = group_id * GROUP_M
    group_size_m = min(num_pid_m - first_pid_m, GROUP_M)
    pid_m = first_pid_m + ((pid % num_pid_in_group) % group_size_m)
    pid_n = (pid % num_pid_in_group) // group_size_m

    offs_am = (pid_m * BLOCK_M + tl.arange(0, BLOCK_M)) % M
    offs_bn = (pid_n * BLOCK_N + tl.arange(0, BLOCK_N)) % N
    offs_k = tl.arange(0, BLOCK_K)
    a_ptrs = a_ptr + offs_am[:, None] * stride_am + offs_k[None, :] * stride_ak
    b_ptrs = b_ptr + offs_k[:, None] * stride_bk + offs_bn[None, :] * stride_bn

    acc = tl.zeros((BLOCK_M, BLOCK_N), dtype=tl.float32)
    for kk in range(0, tl.cdiv(K, BLOCK_K)):
        a = tl.load(a_ptrs, mask=offs_k[None, :] < K - kk * BLOCK_K, other=0.0)
        b = tl.load(b_ptrs, mask=offs_k[:, None] < K - kk * BLOCK_K, other=0.0)
        acc = tl.dot(a, b, acc)
        a_ptrs += BLOCK_K * stride_ak
        b_ptrs += BLOCK_K * stride_bk

    c = acc.to(c_ptr.dtype.element_ty)
    offs_cm = pid_m * BLOCK_M + tl.arange(0, BLOCK_M)
    offs_cn = pid_n * BLOCK_N + tl.arange(0, BLOCK_N)
    c_ptrs = c_ptr + offs_cm[:, None] * stride_cm + offs_cn[None, :] * stride_cn
    mask = (offs_cm[:, None] < M) & (offs_cn[None, :] < N)
    tl.store(c_ptrs, c, mask=mask)

# config = {"BLOCK_K": 64, "BLOCK_M": 128, "BLOCK_N": 256, "GROUP_M": 8, "arch": "sm_100", "dtype": "fp32", "num_ctas": 1, "num_stages": 3, "num_warps": 4}
# arch = sm_100


// ===== COMPILED SASS (sm_100a) =====

	.target	sm_100a

	.elftype	@"ET_EXEC"


//--------------------- .note.nv.tkinfo           --------------------------
	.section	.note.nv.tkinfo,"",@"SHT_NOTE"
	.sectionflags	@"SHF_NOTE_NV_TKINFO"
	.tkinfo
        /*0018*/ 	.word	0x00000081
        /*0030*/ 	.string	""
        /*0030*/ 	.string	"ptxas-blackwell"
        /*0030*/ 	.string	"Cuda compilation tools, release 12.9, V12.9.86"
        /*0030*/ 	.string	"Build cuda_12.9.r12.9/compiler.36037853_0"
        /*0030*/ 	.string	"-v  -suppress-debug-info  -lineinfo  -arch sm_100a "



//--------------------- .note.nv.cuver            --------------------------
	.section	.note.nv.cuver,"",@"SHT_NOTE"
	.sectionflags	@"SHF_NOTE_NV_CUVER"
        /*0018*/ 	.short	0x0001
        /*001a*/ 	.short	0x0064
        /*001c*/ 	.short	0x0001
        /*001e*/ 	.short	0x0000
        /*0020*/ 	.short	0x0001
        /*0022*/ 	.short	0x0000


//--------------------- .nv.info                  --------------------------
	.section	.nv.info,"",@"SHT_CUDA_INFO"
	.align	4


	//----- nvinfo : EIATTR_REGCOUNT
	.align		4
        /*0000*/ 	.byte	0x04, 0x2f
        /*0002*/ 	.short	(.L_4 - .L_3)
	.align		4
.L_3:
        /*0004*/ 	.word	index@(matmul_kernel)
        /*0008*/ 	.word	0x000000ff


	//----- nvinfo : EIATTR_FRAME_SIZE
	.align		4
.L_4:
        /*000c*/ 	.byte	0x04, 0x11
        /*000e*/ 	.short	(.L_6 - .L_5)
	.align		4
.L_5:
        /*0010*/ 	.word	index@($__internal_2_$__cuda_sm10x_tcgen05_guardrail_trap_unallocated_columns_being_dealloced)
        /*0014*/ 	.word	0x00000758


	//----- nvinfo : EIATTR_FRAME_SIZE
	.align		4
.L_6:
        /*0018*/ 	.byte	0x04, 0x11
        /*001a*/ 	.short	(.L_8 - .L_7)
	.align		4
.L_7:
        /*001c*/ 	.word	index@($__internal_1_$__cuda_sm10x_tcgen05_guardrail_trap_phase_invalid_during_alloc)
        /*0020*/ 	.word	0x00000758


	//----- nvinfo : EIATTR_FRAME_SIZE
	.align		4
.L_8:
        /*0024*/ 	.byte	0x04, 0x11
        /*0026*/ 	.short	(.L_10 - .L_9)
	.align		4
.L_9:
        /*0028*/ 	.word	index@($__internal_0_$__cuda_sm10x_tcgen05_guardrail_trap_col_being_dealloced_not_returned_by_alloc)
        /*002c*/ 	.word	0x00000758


	//----- nvinfo : EIATTR_FRAME_SIZE
	.align		4
.L_10:
        /*0030*/ 	.byte	0x04, 0x11
        /*0032*/ 	.short	(.L_12 - .L_11)
	.align		4
.L_11:
        /*0034*/ 	.word	index@(matmul_kernel)
        /*0038*/ 	.word	0x00000758


	//----- nvinfo : EIATTR_MIN_STACK_SIZE
	.align		4
.L_12:
        /*003c*/ 	.byte	0x04, 0x12
        /*003e*/ 	.short	(.L_14 - .L_13)
	.align		4
.L_13:
        /*0040*/ 	.word	index@(matmul_kernel)
        /*0044*/ 	.word	0x00000758
.L_14:


//--------------------- .nv.info.matmul_kernel    --------------------------
	.section	.nv.info.matmul_kernel,"",@"SHT_CUDA_INFO"
	.sectionflags	@""
	.align	4


	//----- nvinfo : EIATTR_CUDA_API_VERSION
	.align		4
        /*0000*/ 	.byte	0x04, 0x37
        /*0002*/ 	.short	(.L_16 - .L_15)
.L_15:
        /*0004*/ 	.word	0x00000081


	//----- nvinfo : EIATTR_KPARAM_INFO
	.align		4
.L_16:
        /*0008*/ 	.byte	0x04, 0x17
        /*000a*/ 	.short	(.L_18 - .L_17)
.L_17:
        /*000c*/ 	.word	0x00000000
        /*0010*/ 	.short	0x000d
        /*0012*/ 	.short	0x0048
        /*0014*/ 	.byte	0x00, 0xf4, 0x21, 0x00


	//----- nvinfo : EIATTR_KPARAM_INFO
	.align		4
.L_18:
        /*0018*/ 	.byte	0x04, 0x17
        /*001a*/ 	.short	(.L_20 - .L_19)
.L_19:
        /*001c*/ 	.word	0x00000000
        /*0020*/ 	.short	0x000c
        /*0022*/ 	.short	0x0040
        /*0024*/ 	.byte	0x00, 0xf4, 0x21, 0x00


	//----- nvinfo : EIATTR_KPARAM_INFO
	.align		4
.L_20:
        /*0028*/ 	.byte	0x04, 0x17
        /*002a*/ 	.short	(.L_22 - .L_21)
.L_21:
        /*002c*/ 	.word	0x00000000
        /*0030*/ 	.short	0x000b
        /*0032*/ 	.short	0x0038
        /*0034*/ 	.byte	0x00, 0xf0, 0x11, 0x00


	//----- nvinfo : EIATTR_KPARAM_INFO
	.align		4
.L_22:
        /*0038*/ 	.byte	0x04, 0x17
        /*003a*/ 	.short	(.L_24 - .L_23)
.L_23:
        /*003c*/ 	.word	0x00000000
        /*0040*/ 	.short	0x000a
        /*0042*/ 	.short	0x0034
        /*0044*/ 	.byte	0x00, 0xf0, 0x11, 0x00


	//----- nvinfo : EIATTR_KPARAM_INFO
	.align		4
.L_24:
        /*0048*/ 	.byte	0x04, 0x17
        /*004a*/ 	.short	(.L_26 - .L_25)
.L_25:
        /*004c*/ 	.word	0x00000000
        /*0050*/ 	.short	0x0009
        /*0052*/ 	.short	0x0030
        /*0054*/ 	.byte	0x00, 0xf0, 0x11, 0x00


	//----- nvinfo : EIATTR_KPARAM_INFO
	.align		4
.L_26:
        /*0058*/ 	.byte	0x04, 0x17
        /*005a*/ 	.short	(.L_28 - .L_27)
.L_27:
        /*005c*/ 	.word	0x00000000
        /*0060*/ 	.short	0x0008
        /*0062*/ 	.short	0x002c
        /*0064*/ 	.byte	0x00, 0xf0, 0x11, 0x00


	//----- nvinfo : EIATTR_KPARAM_INFO
	.align		4
.L_28:
        /*0068*/ 	.byte	0x04, 0x17
        /*006a*/ 	.short	(.L_30 - .L_29)
.L_29:
        /*006c*/ 	.word	0x00000000
        /*0070*/ 	.short	0x0007
        /*0072*/ 	.short	0x0028
        /*0074*/ 	.byte	0x00, 0xf0, 0x11, 0x00


	//----- nvinfo : EIATTR_KPARAM_INFO
	.align		4
.L_30:
        /*0078*/ 	.byte	0x04, 0x17
        /*007a*/ 	.short	(.L_32 - .L_31)
.L_31:
        /*007c*/ 	.word	0x00000000
        /*0080*/ 	.short	0x0006
        /*0082*/ 	.short	0x0024
        /*0084*/ 	.byte	0x00, 0xf0, 0x11, 0x00


	//----- nvinfo : EIATTR_KPARAM_INFO
	.align		4
.L_32:
        /*0088*/ 	.byte	0x04, 0x17
        /*008a*/ 	.short	(.L_34 - .L_33)
.L_33:
        /*008c*/ 	.word	0x00000000
        /*0090*/ 	.short	0x0005
        /*0092*/ 	.short	0x0020
        /*0094*/ 	.byte	0x00, 0xf0, 0x11, 0x00


	//----- nvinfo : EIATTR_KPARAM_INFO
	.align		4
.L_34:
        /*0098*/ 	.byte	0x04, 0x17
        /*009a*/ 	.short	(.L_36 - .L_35)
.L_35:
        /*009c*/ 	.word	0x00000000
        /*00a0*/ 	.short	0x0004
        /*00a2*/ 	.short	0x001c
        /*00a4*/ 	.byte	0x00, 0xf0, 0x11, 0x00


	//----- nvinfo : EIATTR_KPARAM_INFO
	.align		4
.L_36:
        /*00a8*/ 	.byte	0x04, 0x17
        /*00aa*/ 	.short	(.L_38 - .L_37)
.L_37:
        /*00ac*/ 	.word	0x00000000
        /*00b0*/ 	.short	0x0003
        /*00b2*/ 	.short	0x0018
        /*00b4*/ 	.byte	0x00, 0xf0, 0x11, 0x00


	//----- nvinfo : EIATTR_KPARAM_INFO
	.align		4
.L_38:
        /*00b8*/ 	.byte	0x04, 0x17
        /*00ba*/ 	.short	(.L_40 - .L_39)
.L_39:
        /*00bc*/ 	.word	0x00000000
        /*00c0*/ 	.short	0x0002
        /*00c2*/ 	.short	0x0010
        /*00c4*/ 	.byte	0x00, 0xf4, 0x21, 0x00


	//----- nvinfo : EIATTR_KPARAM_INFO
	.align		4
.L_40:
        /*00c8*/ 	.byte	0x04, 0x17
        /*00ca*/ 	.short	(.L_42 - .L_41)
.L_41:
        /*00cc*/ 	.word	0x00000000
        /*00d0*/ 	.short	0x0001
        /*00d2*/ 	.short	0x0008
        /*00d4*/ 	.byte	0x00, 0xf4, 0x21, 0x00


	//----- nvinfo : EIATTR_KPARAM_INFO
	.align		4
.L_42:
        /*00d8*/ 	.byte	0x04, 0x17
        /*00da*/ 	.short	(.L_44 - .L_43)
.L_43:
        /*00dc*/ 	.word	0x00000000
        /*00e0*/ 	.short	0x0000
        /*00e2*/ 	.short	0x0000
        /*00e4*/ 	.byte	0x00, 0xf4, 0x21, 0x00


	//----- nvinfo : EIATTR_AT_ENTRY_FRAGMENTS
	.align		4
.L_44:
        /*00e8*/ 	.byte	0x04, 0x4f
        /*00ea*/ 	.short	(.L_46 - .L_45)


	//   ....[0]....
.L_45:
        /*00ec*/ 	.word	0x00000004


	//----- nvinfo : EIATTR_RESERVED_SMEM_USED
	.align		4
.L_46:
        /*00f0*/ 	.byte	0x01, 0x41
	.zero		2


	//----- nvinfo : EIATTR_SPARSE_MMA_MASK
	.align		4
        /*00f4*/ 	.byte	0x03, 0x50
        /*00f6*/ 	.short	0x0000


	//----- nvinfo : EIATTR_TCGEN05_1CTA_USED
	.align		4
        /*00f8*/ 	.byte	0x01, 0x51
	.zero		2


	//----- nvinfo : EIATTR_MAXREG_COUNT
	.align		4
        /*00fc*/ 	.byte	0x03, 0x1b
        /*00fe*/ 	.short	0x00ff


	//----- nvinfo : EIATTR_NUM_BARRIERS
	.align		4
        /*0100*/ 	.byte	0x02, 0x4c
        /*0102*/ 	.byte	0x01
	.zero		1


	//----- nvinfo : EIATTR_ANNOTATIONS
	.align		4
        /*0104*/ 	.byte	0x04, 0x55
        /*0106*/ 	.short	(.L_48 - .L_47)


	//   ....[0]....
.L_47:
        /*0108*/ 	.word	0x00000001
        /*010c*/ 	.byte	0x70, 0x0f, 0x00, 0x00, 0x01, 0x00, 0x00, 0x00, 0x10, 0x10, 0x00, 0x00, 0x01, 0x00, 0x00, 0x00
        /* <DEDUP_REMOVED lines=841> */
        /*35ac*/ 	.byte	0x30, 0x0a, 0x02, 0x00


	//----- nvinfo : EIATTR_INT_WARP_WIDE_INSTR_OFFSETS
	.align		4
.L_48:
        /*35b0*/ 	.byte	0x04, 0x31
        /*35b2*/ 	.short	(.L_50 - .L_49)


	//   ....[0]....
.L_49:
        /*35b4*/ 	.word	0x0000a4f0


	//   ....[1]....
        /*35b8*/ 	.word	0x0000a620


	//   ....[2]....
        /*35bc*/ 	.word	0x0000a640


	//   ....[3]....
        /*35c0*/ 	.word	0x00026370


	//   ....[4]....
        /*35c4*/ 	.word	0x000263c0


	//----- nvinfo : EIATTR_COOP_GROUP_MASK_REGIDS
	.align		4
.L_50:
        /*35c8*/ 	.byte	0x04, 0x29
        /*35ca*/ 	.short	(.L_52 - .L_51)


	//   ....[0]....
.L_51:
        /*35cc*/ 	.word	0xffffffff


	//   ....[1]....
        /*35d0*/ 	.word	0xffffffff


	//   ....[2]....
        /*35d4*/ 	.word	0xffffffff


	//   ....[3]....
        /*35d8*/ 	.word	0xffffffff


	//----- nvinfo : EIATTR_COOP_GROUP_INSTR_OFFSETS
	.align		4
.L_52:
        /*35dc*/ 	.byte	0x04, 0x28
        /*35de*/ 	.short	(.L_54 - .L_53)


	//   ....[0]....
.L_53:
        /*35e0*/ 	.word	0x00000070


	//   ....[1]....
        /*35e4*/ 	.word	0x00000330


	//   ....[2]....
        /*35e8*/ 	.word	0x00026200


	//   ....[3]....
        /*35ec*/ 	.word	0x00026470


	//----- nvinfo : EIATTR_VRC_CTA_INIT_COUNT
	.align		4
.L_54:
        /*35f0*/ 	.byte	0x02, 0x4a
        /*35f2*/ 	.byte	0x80
	.zero		1


	//----- nvinfo : EIATTR_MBARRIER_INSTR_OFFSETS
	.align		4
        /*35f4*/ 	.byte	0x04, 0x39
        /*35f6*/ 	.short	(.L_56 - .L_55)


	//   ....[0]....
.L_55:
        /*35f8*/ 	.word	0x0000a660
        /*35fc*/ 	.word	0x000000ff
        /*3600*/ 	.word	0x00000000
        /*3604*/ 	.short	0x0100
        /*3606*/ 	.byte	0x08
	.zero		1


	//   ....[1]....
        /*3608*/ 	.word	0x0000a6b0
        /*360c*/ 	.word	0x000000ff
        /*3610*/ 	.word	0x00040008
        /*3614*/ 	.short	0x0100
        /*3616*/ 	.byte	0x0a
	.zero		1


	//   ....[2]....
        /*3618*/ 	.word	0x00017650
        /*361c*/ 	.word	0x000000ff
        /*3620*/ 	.word	0x00000000
        /*3624*/ 	.short	0x010a
        /*3626*/ 	.byte	0x08
	.zero		1


	//   ....[3]....
        /*3628*/ 	.word	0x0001e610
        /*362c*/ 	.word	0x000000ff
        /*3630*/ 	.word	0x00000000
        /*3634*/ 	.short	0x010a
        /*3636*/ 	.byte	0x08
	.zero		1


	//   ....[4]....
        /*3638*/ 	.word	0x0001e790
        /*363c*/ 	.word	0x000000ff
        /*3640*/ 	.word	0x00040000
        /*3644*/ 	.short	0x0108
        /*3646*/ 	.byte	0x0a
	.zero		1


	//   ....[5]....
        /*3648*/ 	.word	0x0001e810
        /*364c*/ 	.word	0x000000ff
        /*3650*/ 	.word	0x00040008
        /*3654*/ 	.short	0x0108
        /*3656*/ 	.byte	0x0a
	.zero		1


	//   ....[6]....
        /*3658*/ 	.word	0x00026490
        /*365c*/ 	.word	0x000000ff
        /*3660*/ 	.word	0x00000000
        /*3664*/ 	.short	0x010a
        /*3666*/ 	.byte	0x08
	.zero		1


	//   ....[7]....
        /*3668*/ 	.word	0x000264c0
        /*366c*/ 	.word	0x000000ff
        /*3670*/ 	.word	0x00000000
        /*3674*/ 	.short	0x010a
        /*3676*/ 	.byte	0x08
	.zero		1


	//----- nvinfo : EIATTR_NUM_MBARRIERS
	.align		4
.L_56:
        /*3678*/ 	.byte	0x03, 0x38
        /*367a*/ 	.short	0x0002


	//----- nvinfo : EIATTR_EXIT_INSTR_OFFSETS
	.align		4
        /*367c*/ 	.byte	0x04, 0x1c
        /*367e*/ 	.short	(.L_58 - .L_57)


	//   ....[0]....
.L_57:
        /*3680*/ 	.word	0x00026480


	//----- nvinfo : EIATTR_REQNTID
	.align		4
.L_58:
        /*3684*/ 	.byte	0x04, 0x10
        /*3686*/ 	.short	(.L_60 - .L_59)
.L_59:
        /*3688*/ 	.word	0x00000080
        /*368c*/ 	.word	0x00000001
        /*3690*/ 	.word	0x00000001


	//----- nvinfo : EIATTR_CRS_STACK_SIZE
	.align		4
.L_60:
        /*3694*/ 	.byte	0x04, 0x1e
        /*3696*/ 	.short	(.L_62 - .L_61)
.L_61:
        /*3698*/ 	.word	0x00000000


	//----- nvinfo : EIATTR_CBANK_PARAM_SIZE
	.align		4
.L_62:
        /*369c*/ 	.byte	0x03, 0x19
        /*369e*/ 	.short	0x0050


	//----- nvinfo : EIATTR_PARAM_CBANK
	.align		4
        /*36a0*/ 	.byte	0x04, 0x0a
        /*36a2*/ 	.short	(.L_64 - .L_63)
	.align		4
.L_63:
        /*36a4*/ 	.word	index@(.nv.constant0.matmul_kernel)
        /*36a8*/ 	.short	0x0380
        /*36aa*/ 	.short	0x0050


	//----- nvinfo : EIATTR_SW_WAR
	.align		4
.L_64:
        /*36ac*/ 	.byte	0x04, 0x36
        /*36ae*/ 	.short	(.L_66 - .L_65)
.L_65:
        /*36b0*/ 	.word	0x00000008
.L_66:


//--------------------- .nv.compat                --------------------------
	.section	.nv.compat,"",@"SHT_CUDA_COMPAT_INFO"
	.align	4
        /*0000*/ 	.byte	0x02, 0x02, 0x02, 0x00, 0x02, 0x05, 0x05, 0x00, 0x02, 0x03, 0x00, 0x00, 0x02, 0x06, 0x01, 0x00


//--------------------- .nv.callgraph             --------------------------
	.section	.nv.callgraph,"",@"SHT_CUDA_CALLGRAPH"
	.align	4
	.sectionentsize	8
	.align		4
        /*0000*/ 	.word	0x00000000
	.align		4
        /*0004*/ 	.word	0xffffffff
	.align		4
        /*0008*/ 	.word	0x00000000
	.align		4
        /*000c*/ 	.word	0xfffffffe
	.align		4
        /*0010*/ 	.word	0x00000000
	.align		4
        /*0014*/ 	.word	0xfffffffd
	.align		4
        /*0018*/ 	.word	0x00000000
	.align		4
        /*001c*/ 	.word	0xfffffffc


//--------------------- .text.matmul_kernel       --------------------------
	.section	.text.matmul_kernel,"ax",@progbits
	.align	128
        .global         matmul_kernel
        .type           matmul_kernel,@function
        .size           matmul_kernel,(.L_x_21 - matmul_kernel)
        .other          matmul_kernel,@"STO_CUDA_ENTRY STV_DEFAULT"
matmul_kernel:
.text.matmul_kernel:
[----:B------:R-:W1:Y:S01]  /*0000*/  LDC R1, c[0x0][0x37c] ;  /* 0x0000df00ff017b82 */ /* 0x000e620000000800 */
[----:B------:R-:W2:Y:S01]  /*0010*/  S2R R6, SR_TID.X ;  /* 0x0000000000067919 */ /* 0x000ea20000002100 */
[----:B-1----:R-:W-:Y:S01]  /*0020*/  VIADD R1, R1, 0xfffff8a8 ;  /* 0xfffff8a801017836 */ /* 0x002fe20000000000 */
[----:B--2---:R-:W-:-:S13]  /*0030*/  ISETP.GE.U32.AND P0, PT, R6, 0x20, PT ;  /* 0x000000200600780c */ /* 0x004fda0003f06070 */
[----:B------:R-:W-:Y:S02]  /*0040*/  VOTEU.ANY UP0, P0 ;  /* 0x0000000000ff7886 */ /* 0x000fe40000000100 */
[----:B------:R-:W-:Y:S05]  /*0050*/  BRA.U UP0, `(.L_x_0) ;  /* 0x0000000100b87547 */ /* 0x000fea000b800000 */
[----:B------:R-:W1:Y:S01]  /*0060*/  S2UR UR6, SR_CgaCtaId ;  /* 0x00000000000679c3 */ /* 0x000e620000008800 */
[----:B------:R-:W-:Y:S01]  /*0070*/  NOP ;  /* 0x0000000000007918 */ /* 0x000fe20000000000 */
[----:B------:R-:W-:Y:S02]  /*0080*/  UMOV UR4, 0x40 ;  /* 0x0000004000047882 */ /* 0x000fe40000000000 */
[----:B-1----:R-:W-:-:S09]  /*0090*/  ULEA UR4, UR6, UR4, 0x18 ;  /* 0x0000000406047291 */ /* 0x002fd2000f8ec0ff */
[----:B------:R-:W1:Y:S01]  /*00a0*/  LDS.U8 R0, [UR4] ;  /* 0x00000004ff007984 */ /* 0x000e620008000000 */
[----:B------:R-:W-:Y:S02]  /*00b0*/  UMOV UR4, 0x400 ;  /* 0x0000040000047882 */ /* 0x000fe40000000000 */
[----:B------:R-:W-:Y:S01]  /*00c0*/  ULEA UR4, UR6, UR4, 0x18 ;  /* 0x0000000406047291 */ /* 0x000fe2000f8ec0ff */
[----:B-1----:R-:W-:-:S13]  /*00d0*/  ISETP.NE.AND P0, PT, R0, RZ, PT ;  /* 0x000000ff0000720c */ /* 0x002fda0003f05270 */
[----:B------:R-:W-:Y:S05]  /*00e0*/  @P0 BRA `(.L_x_1) ;  /* 0x00000000007c0947 */ /* 0x000fea0003800000 */
[----:B------:R-:W-:-:S13]  /*00f0*/  ELECT P0, URZ, PT ;  /* 0x0000000000ff782f */ /* 0x000fda0003800000 */
[----:B------:R-:W-:Y:S05]  /*0100*/  @!P0 BRA `(.L_x_2) ;  /* 0x0000000000848947 */ /* 0x000fea0003800000 */
[----:B------:R-:W-:Y:S01]  /*0110*/  UMOV UR5, 0x10 ;  /* 0x0000001000057882 */ /* 0x000fe20000000000 */
[----:B------:R-:W-:Y:S02]  /*0120*/  IMAD.MOV.U32 R4, RZ, RZ, 0x1 ;  /* 0x00000001ff047424 */ /* 0x000fe400078e00ff */
[----:B------:R-:W-:Y:S02]  /*0130*/  IMAD.MOV.U32 R5, RZ, RZ, 0xffff ;  /* 0x0000ffffff057424 */ /* 0x000fe400078e00ff */
[----:B------:R-:W-:Y:S04]  /*0140*/  DEPBAR.LE SB1, 0x36 ;  /* 0x00009d800000791a */ /* 0x000fe80000000000 */
[----:B------:R-:W1:Y:S02]  /*0150*/  UTCATOMSWS.FIND_AND_SET.ALIGN UP1, UR5, UR5 ;  /* 0x00000005000575e3 */ /* 0x000e640008020800 */
[----:B-1----:R-:W-:-:S04]  /*0160*/  PLOP3.LUT P0, PT, PT, PT, UP1, 0x80, 0x8 ;  /* 0x000000000008781c */ /* 0x002fc80003f0f018 */
[----:B------:R-:W-:-:S04]  /*0170*/  SEL R0, RZ, 0xffffffff, !P0 ;  /* 0xffffffffff007807 */ /* 0x000fc80004000000 */
[----:B------:R-:W-:Y:S01]  /*0180*/  ISETP.NE.AND P0, PT, R0, RZ, PT ;  /* 0x000000ff0000720c */ /* 0x000fe20003f05270 */
[----:B------:R-:W-:-:S12]  /*0190*/  IMAD.U32 R0, RZ, RZ, UR5 ;  /* 0x00000005ff007e24 */ /* 0x000fd8000f8e00ff */
[----:B------:R-:W-:Y:S05]  /*01a0*/  @P0 BRA `(.L_x_3) ;  /* 0x0000000000240947 */ /* 0x000fea0003800000 */
.L_x_4:
[----:B------:R-:W-:Y:S05]  /*01b0*/  NANOSLEEP 0x64 ;  /* 0x000000640000795d */ /* 0x000fea0003800000 */
[----:B------:R-:W-:-:S05]  /*01c0*/  UMOV UR5, 0x10 ;  /* 0x0000001000057882 */ /* 0x000fca0000000000 */
[----:B------:R-:W-:Y:S04]  /*01d0*/  DEPBAR.LE SB1, 0x36 ;  /* 0x00009d800000791a */ /* 0x000fe80000000000 */
[----:B------:R-:W1:Y:S02]  /*01e0*/  UTCATOMSWS.FIND_AND_SET.ALIGN UP1, UR5, UR5 ;  /* 0x00000005000575e3 */ /* 0x000e640008020800 */
[----:B-1----:R-:W-:-:S04]  /*01f0*/  PLOP3.LUT P0, PT, PT, PT, UP1, 0x80, 0x8 ;  /* 0x000000000008781c */ /* 0x002fc80003f0f018 */
[----:B------:R-:W-:-:S04]  /*0200*/  SEL R0, RZ, 0xffffffff, !P0 ;  /* 0xffffffffff007807 */ /* 0x000fc80004000000 */
[----:B------:R-:W-:Y:S01]  /*0210*/  ISETP.NE.AND P0, PT, R0, RZ, PT ;  /* 0x000000ff0000720c */ /* 0x000fe20003f05270 */
[----:B------:R-:W-:-:S12]  /*0220*/  IMAD.U32 R0, RZ, RZ, UR5 ;  /* 0x00000005ff007e24 */ /* 0x000fd8000f8e00ff */
[----:B------:R-:W-:Y:S05]  /*0230*/  @!P0 BRA `(.L_x_4) ;  /* 0xfffffffc00dc8947 */ /* 0x000fea000383ffff */
.L_x_3:
[C---:B------:R-:W-:Y:S01]  /*0240*/  VIADD R3, R0.reuse, 0x10 ;  /* 0x0000001000037836 */ /* 0x040fe20000000000 */
[----:B------:R-:W-:Y:S01]  /*0250*/  UMOV UR5, 0x50 ;  /* 0x0000005000057882 */ /* 0x000fe20000000000 */
[----:B------:R-:W-:Y:S01]  /*0260*/  SHF.L.U32 R2, R5, R0, RZ ;  /* 0x0000000005027219 */ /* 0x000fe200000006ff */
[----:B------:R-:W-:Y:S01]  /*0270*/  ULEA UR5, UR6, UR5, 0x18 ;  /* 0x0000000506057291 */ /* 0x000fe2000f8ec0ff */
[----:B------:R-:W-:Y:S01]  /*0280*/  IMAD.SHL.U32 R0, R0, 0x20, RZ ;  /* 0x0000002000007824 */ /* 0x000fe200078e00ff */
[----:B------:R-:W-:-:S04]  /*0290*/  SHF.L.U32 R3, R4, R3, RZ ;  /* 0x0000000304037219 */ /* 0x000fc800000006ff */
[----:B------:R-:W-:-:S05]  /*02a0*/  LOP3.LUT R2, R3, R2, RZ, 0xfc, !PT ;  /* 0x0000000203027212 */ /* 0x000fca00078efcff */
[----:B------:R1:W-:Y:S04]  /*02b0*/  ATOMS.OR RZ, [UR5], R2 ;  /* 0x00000002ffff798c */ /* 0x0003e8000b000005 */
[----:B------:R1:W-:Y:S01]  /*02c0*/  STS [UR4], R0 ;  /* 0x00000000ff007988 */ /* 0x0003e20008000804 */
[----:B------:R-:W-:Y:S05]  /*02d0*/  BRA `(.L_x_2) ;  /* 0x0000000000107947 */ /* 0x000fea0003800000 */
.L_x_1:
[----:B------:R-:W-:Y:S01]  /*02e0*/  IMAD.MOV.U32 R0, RZ, RZ, -0x1 ;  /* 0xffffffffff007424 */ /* 0x000fe200078e00ff */
[----:B------:R-:W-:-:S04]  /*02f0*/  MOV R2, 0x320 ;  /* 0x0000032000027802 */ /* 0x000fc80000000f00 */
[----:B------:R1:W-:Y:S03]  /*0300*/  STS [UR4], R0 ;  /* 0x00000000ff007988 */ /* 0x0003e60008000804 */
[----:B-1----:R-:W-:Y:S05]  /*0310*/  CALL.REL.NOINC `($__internal_1_$__cuda_sm10x_tcgen05_guardrail_trap_phase_invalid_during_alloc) ;  /* 0x0000026000807944 */ /* 0x002fea0003c00000 */
.L_x_2:
[----:B------:R-:W-:Y:S05]  /*0320*/  WARPSYNC.ALL ;  /* 0x0000000000007948 */ /* 0x000fea0003800000 */
[----:B------:R-:W-:Y:S01]  /*0330*/  NOP ;  /* 0x0000000000007918 */ /* 0x000fe20000000000 */
.L_x_0:
[----:B------:R-:W2:Y:S01]  /*0340*/  LDC.64 R8, c[0x0][0x398] ;  /* 0x0000e600ff087b82 */ /* 0x000ea20000000a00 */
[----:B------:R-:W3:Y:S01]  /*0350*/  S2R R5, SR_CTAID.X ;  /* 0x0000000000057919 */ /* 0x000ee20000002500 */
[----:B------:R-:W-:Y:S01]  /*0360*/  LOP3.LUT R16, R6, 0x7f, RZ, 0xc0, !PT ;  /* 0x0000007f06107812 */ /* 0x000fe200078ec0ff */
[----:B------:R-:W-:Y:S01]  /*0370*/  UMOV UR10, 0x400 ;  /* 0x00000400000a7882 */ /* 0x000fe20000000000 */
[----:B------:R-:W4:Y:S04]  /*0380*/  LDCU.64 UR4, c[0x0][0x3a8] ;  /* 0x00007500ff0477ac */ /* 0x000f280008000a00 */
[----:B------:R-:W1:Y:S01]  /*0390*/  S2UR UR6, SR_CgaCtaId ;  /* 0x00000000000679c3 */ /* 0x000e620000008800 */
[----:B------:R-:W1:Y:S01]  /*03a0*/  LDCU UR7, c[0x0][0x3a4] ;  /* 0x00007480ff0777ac */ /* 0x000e620008000800 */
[----:B------:R-:W1:Y:S06]  /*03b0*/  LDCU.128 UR12, c[0x0][0x380] ;  /* 0x00007000ff0c77ac */ /* 0x000e6c0008000c00 */
[----:B------:R-:W1:Y:S01]  /*03c0*/  LDC R38, c[0x0][0x3a0] ;  /* 0x0000e800ff267b82 */ /* 0x000e620000000800 */
[----:B------:R-:W1:Y:S01]  /*03d0*/  LDCU UR16, c[0x0][0x3b0] ;  /* 0x00007600ff1077ac */ /* 0x000e620008000800 */
[----:B----4-:R-:W-:-:S02]  /*03e0*/  USHF.L.U32 UR18, UR4, 0x1, URZ ;  /* 0x0000000104127899 */ /* 0x010fc400080006ff */
[----:B------:R-:W-:Y:S01]  /*03f0*/  IMAD.U32 R58, RZ, RZ, UR4 ;  /* 0x00000004ff3a7e24 */ /* 0x000fe2000f8e00ff */
[----:B------:R-:W-:Y:S01]  /*0400*/  UIMAD UR19, UR4, 0x3, URZ ;  /* 0x00000003041378a4 */ /* 0x000fe2000f8e02ff */
[----:B-12---:R-:W-:Y:S01]  /*0410*/  VIADD R0, R9, 0xff ;  /* 0x000000ff09007836 */ /* 0x006fe20000000000 */
[----:B------:R-:W-:Y:S01]  /*0420*/  UIMAD UR30, UR4, 0xc, URZ ;  /* 0x0000000c041e78a4 */ /* 0x000fe2000f8e02ff */
[C---:B------:R-:W-:Y:S01]  /*0430*/  IMAD R42, R58.reuse, 0x60, RZ ;  /* 0x000000603a2a7824 */ /* 0x040fe200078e02ff */
[----:B------:R-:W-:Y:S01]  /*0440*/  USHF.L.U32 UR29, UR4, 0x2, URZ ;  /* 0x00000002041d7899 */ /* 0x000fe200080006ff */
[C---:B------:R-:W-:Y:S01]  /*0450*/  IMAD R40, R58.reuse, 0x5c, RZ ;  /* 0x0000005c3a287824 */ /* 0x040fe200078e02ff */
[----:B------:R-:W-:Y:S01]  /*0460*/  SHF.R.S32.HI R3, RZ, 0x1f, R0 ;  /* 0x0000001fff037819 */ /* 0x000fe20000011400 */
[----:B------:R-:W-:Y:S01]  /*0470*/  UIMAD UR66, UR4, 0x6, URZ ;  /* 0x00000006044278a4 */ /* 0x000fe2000f8e02ff */
[C---:B------:R-:W-:Y:S01]  /*0480*/  IMAD R46, R58.reuse, 0x68, RZ ;  /* 0x000000683a2e7824 */ /* 0x040fe200078e02ff */
[----:B---3--:R-:W-:Y:S01]  /*0490*/  IABS R12, R5 ;  /* 0x00000005000c7213 */ /* 0x008fe20000000000 */
[----:B------:R-:W-:Y:S01]  /*04a0*/  ULEA UR10, UR6, UR10, 0x18 ;  /* 0x0000000a060a7291 */ /* 0x000fe2000f8ec0ff */
[----:B------:R-:W-:Y:S01]  /*04b0*/  LEA.HI R3, R3, R0, RZ, 0x8 ;  /* 0x0000000003037211 */ /* 0x000fe200078f40ff */
[----:B------:R-:W-:Y:S01]  /*04c0*/  UIMAD UR27, UR4, 0x18, URZ ;  /* 0x00000018041b78a4 */ /* 0x000fe2000f8e02ff */
[C---:B------:R-:W-:Y:S01]  /*04d0*/  IMAD R44, R58.reuse, 0x64, RZ ;  /* 0x000000643a2c7824 */ /* 0x040fe200078e02ff */
[----:B------:R-:W-:Y:S01]  /*04e0*/  UIMAD UR67, UR4, 0x5, URZ ;  /* 0x00000005044378a4 */ /* 0x000fe2000f8e02ff */
[----:B------:R-:W-:Y:S01]  /*04f0*/  SHF.R.S32.HI R3, RZ, 0x8, R3 ;  /* 0x00000008ff037819 */ /* 0x000fe20000011403 */
[----:B------:R-:W-:Y:S01]  /*0500*/  UIMAD UR28, UR4, 0x14, URZ ;  /* 0x00000014041c78a4 */ /* 0x000fe2000f8e02ff */
[C---:B------:R-:W-:Y:S01]  /*0510*/  IMAD R50, R58.reuse, 0x70, RZ ;  /* 0x000000703a327824 */ /* 0x040fe200078e02ff */
[----:B------:R-:W-:Y:S01]  /*0520*/  USHF.L.U32 UR64, UR4, 0x3, URZ ;  /* 0x0000000304407899 */ /* 0x000fe200080006ff */
[C---:B------:R-:W-:Y:S01]  /*0530*/  IMAD R48, R58.reuse, 0x6c, RZ ;  /* 0x0000006c3a307824 */ /* 0x040fe200078e02ff */
[----:B------:R-:W-:Y:S01]  /*0540*/  UIMAD UR65, UR4, 0x7, URZ ;  /* 0x00000007044178a4 */ /* 0x000fe2000f8e02ff */
[----:B------:R-:W-:Y:S01]  /*0550*/  IMAD.SHL.U32 R4, R3, 0x8, RZ ;  /* 0x0000000803047824 */ /* 0x000fe200078e00ff */
[----:B------:R-:W-:Y:S01]  /*0560*/  UIMAD UR26, UR4, 0x1c, URZ ;  /* 0x0000001c041a78a4 */ /* 0x000fe2000f8e02ff */
[C---:B------:R-:W-:Y:S01]  /*0570*/  IMAD R54, R58.reuse, 0x78, RZ ;  /* 0x000000783a367824 */ /* 0x040fe200078e02ff */
[----:B------:R-:W-:Y:S01]  /*0580*/  UIMAD UR62, UR4, 0xa, URZ ;  /* 0x0000000a043e78a4 */ /* 0x000fe2000f8e02ff */
[C---:B------:R-:W-:Y:S01]  /*0590*/  IMAD R52, R58.reuse, 0x74, RZ ;  /* 0x000000743a347824 */ /* 0x040fe200078e02ff */
[-C--:B------:R-:W-:Y:S01]  /*05a0*/  IABS R7, R4.reuse ;  /* 0x0000000400077213 */ /* 0x080fe20000000000 */
[----:B------:R-:W-:Y:S01]  /*05b0*/  UIMAD UR24, UR4, 0x28, URZ ;  /* 0x00000028041878a4 */ /* 0x000fe2000f8e02ff */
[----:B------:R-:W-:Y:S01]  /*05c0*/  IABS R13, R4 ;  /* 0x00000004000d7213 */ /* 0x000fe20000000000 */
[----:B------:R-:W-:Y:S01]  /*05d0*/  UIMAD UR63, UR4, 0x9, URZ ;  /* 0x00000009043f78a4 */ /* 0x000fe2000f8e02ff */
[----:B------:R-:W1:Y:S01]  /*05e0*/  I2F.RP R0, R7 ;  /* 0x0000000700007306 */ /* 0x000e620000209400 */
[----:B------:R-:W-:Y:S01]  /*05f0*/  UIMAD UR25, UR4, 0x24, URZ ;  /* 0x00000024041978a4 */ /* 0x000fe2000f8e02ff */
[C---:B------:R-:W-:Y:S01]  /*0600*/  IMAD R56, R58.reuse, 0x7c, RZ ;  /* 0x0000007c3a387824 */ /* 0x040fe200078e02ff */
        /* <DEDUP_REMOVED lines=12> */
[----:B-1----:R-:W1:Y:S01]  /*06d0*/  MUFU.RCP R0, R0 ;  /* 0x0000000000007308 */ /* 0x002e620000001000 */
[----:B------:R-:W-:Y:S01]  /*06e0*/  UIMAD UR21, UR4, 0x34, URZ ;  /* 0x00000034041578a4 */ /* 0x000fe2000f8e02ff */
[C---:B------:R-:W-:Y:S01]  /*06f0*/  IMAD R72, R58.reuse, 0x9c, RZ ;  /* 0x0000009c3a487824 */ /* 0x040fe200078e02ff */
[----:B------:R-:W-:Y:S01]  /*0700*/  USHF.L.U32 UR57, UR4, 0x4, URZ ;  /* 0x0000000404397899 */ /* 0x000fe200080006ff */
        /* <DEDUP_REMOVED lines=12> */
[----:B------:R-:W-:Y:S01]  /*07d0*/  IMAD R86, R58, 0xb8, RZ ;  /* 0x000000b83a567824 */ /* 0x000fe200078e02ff */
[----:B------:R-:W-:Y:S01]  /*07e0*/  UIMAD UR53, UR4, 0x15, URZ ;  /* 0x00000015043578a4 */ /* 0x000fe2000f8e02ff */
[----:B-1----:R-:W-:Y:S01]  /*07f0*/  VIADD R2, R0, 0xffffffe ;  /* 0x0ffffffe00027836 */ /* 0x002fe20000000000 */
[----:B------:R-:W-:Y:S01]  /*0800*/  UIMAD UR51, UR4, 0x17, URZ ;  /* 0x00000017043378a4 */ /* 0x000fe2000f8e02ff */
[----:B------:R-:W-:Y:S01]  /*0810*/  IMAD.MOV R0, RZ, RZ, -R13 ;  /* 0x000000ffff007224 */ /* 0x000fe200078e0a0d */
[----:B------:R-:W-:Y:S01]  /*0820*/  IABS R13, R8 ;  /* 0x00000008000d7213 */ /* 0x000fe20000000000 */
[----:B------:R1:W2:Y:S01]  /*0830*/  F2I.FTZ.U32.TRUNC.NTZ R3, R2 ;  /* 0x0000000200037305 */ /* 0x0002a2000021f000 */
        /* <DEDUP_REMOVED lines=9> */
[----:B-1----:R-:W-:Y:S01]  /*08d0*/  IMAD.MOV.U32 R2, RZ, RZ, RZ ;  /* 0x000000ffff027224 */ /* 0x002fe200078e00ff */
[----:B------:R-:W-:Y:S01]  /*08e0*/  USHF.L.U32 UR44, UR4, 0x5, URZ ;  /* 0x00000005042c7899 */ /* 0x000fe200080006ff */
[C---:B------:R-:W-:Y:S01]  /*08f0*/  IMAD R96, R58.reuse, 0xcc, RZ ;  /* 0x000000cc3a607824 */ /* 0x040fe200078e02ff */
[----:B------:R-:W-:Y:S01]  /*0900*/  UIMAD UR45, UR4, 0x1f, URZ ;  /* 0x0000001f042d78a4 */ /* 0x000fe2000f8e02ff */
[C---:B------:R-:W-:Y:S01]  /*0910*/  IMAD R98, R58.reuse, 0xd0, RZ ;  /* 0x000000d03a627824 */ /* 0x040fe200078e02ff */
[----:B------:R-:W-:Y:S01]  /*0920*/  UIMAD UR42, UR4, 0x22, URZ ;  /* 0x00000022042a78a4 */ /* 0x000fe2000f8e02ff */
[--C-:B--2---:R-:W-:Y:S01]  /*0930*/  IMAD.MOV R10, RZ, RZ, -R3.reuse ;  /* 0x000000ffff0a7224 */ /* 0x104fe200078e0a03 */
[----:B------:R-:W-:Y:S01]  /*0940*/  UIMAD UR43, UR4, 0x21, URZ ;  /* 0x00000021042b78a4 */ /* 0x000fe2000f8e02ff */
[----:B------:R-:W-:Y:S01]  /*0950*/  IMAD R100, R58, 0xd4, RZ ;  /* 0x000000d43a647824 */ /* 0x000fe200078e02ff */
[----:B------:R-:W-:Y:S01]  /*0960*/  UIMAD UR41, UR4, 0x23, URZ ;  /* 0x00000023042978a4 */ /* 0x000fe2000f8e02ff */
[----:B------:R-:W-:Y:S01]  /*0970*/  IMAD R11, R10, R7, RZ ;  /* 0x000000070a0b7224 */ /* 0x000fe200078e02ff */
[----:B------:R-:W-:Y:S01]  /*0980*/  UIMAD UR39, UR4, 0x26, URZ ;  /* 0x00000026042778a4 */ /* 0x000fe2000f8e02ff */
[----:B------:R-:W-:Y:S01]  /*0990*/  IMAD.MOV.U32 R10, RZ, RZ, R12 ;  /* 0x000000ffff0a7224 */ /* 0x000fe200078e000c */
[----:B------:R-:W-:Y:S01]  /*09a0*/  UIMAD UR40, UR4, 0x25, URZ ;  /* 0x00000025042878a4 */ /* 0x000fe2000f8e02ff */
[----:B------:R-:W-:Y:S01]  /*09b0*/  IMAD.HI.U32 R3, R3, R11, R2 ;  /* 0x0000000b03037227 */ /* 0x000fe200078e0002 */
[----:B------:R-:W-:-:S02]  /*09c0*/  UIMAD UR38, UR4, 0x27, URZ ;  /* 0x00000027042678a4 */ /* 0x000fc4000f8e02ff */
[----:B------:R-:W-:Y:S01]  /*09d0*/  UIMAD UR36, UR4, 0x2a, URZ ;  /* 0x0000002a042478a4 */ /* 0x000fe2000f8e02ff */
[C---:B------:R-:W-:Y:S01]  /*09e0*/  IMAD R102, R58.reuse, 0xd8, RZ ;  /* 0x000000d83a667824 */ /* 0x040fe200078e02ff */
[----:B------:R-:W-:Y:S01]  /*09f0*/  UIMAD UR37, UR4, 0x29, URZ ;  /* 0x00000029042578a4 */ /* 0x000fe2000f8e02ff */
[----:B------:R-:W-:Y:S01]  /*0a00*/  IMAD.HI.U32 R3, R3, R10, RZ ;  /* 0x0000000a03037227 */ /* 0x000fe200078e00ff */
[----:B------:R-:W-:Y:S02]  /*0a10*/  UIMAD UR35, UR4, 0x2b, URZ ;  /* 0x0000002b042378a4 */ /* 0x000fe4000f8e02ff */
[----:B------:R-:W-:Y:S01]  /*0a20*/  UIMAD UR33, UR4, 0x2e, URZ ;  /* 0x0000002e042178a4 */ /* 0x000fe2000f8e02ff */
[----:B------:R-:W-:Y:S01]  /*0a30*/  IMAD R0, R3, R0, R10 ;  /* 0x0000000003007224 */ /* 0x000fe200078e020a */
[----:B------:R-:W-:Y:S01]  /*0a40*/  UIMAD UR34, UR4, 0x2d, URZ ;  /* 0x0000002d042278a4 */ /* 0x000fe2000f8e02ff */
[C---:B------:R-:W-:Y:S01]  /*0a50*/  IMAD R104, R58.reuse, 0xdc, RZ ;  /* 0x000000dc3a687824 */ /* 0x040fe200078e02ff */
[----:B------:R-:W-:Y:S01]  /*0a60*/  UIMAD UR32, UR4, 0x2f, URZ ;  /* 0x0000002f042078a4 */ /* 0x000fe2000f8e02ff */
[----:B------:R-:W-:Y:S01]  /*0a70*/  IMAD R106, R58, 0xe0, RZ ;  /* 0x000000e03a6a7824 */ /* 0x000fe200078e02ff */
[----:B------:R-:W-:Y:S01]  /*0a80*/  ISETP.GT.U32.AND P1, PT, R7, R0, PT ;  /* 0x000000000700720c */ /* 0x000fe20003f24070 */
[----:B------:R-:W-:-:S02]  /*0a90*/  UIMAD UR31, UR4, 0x31, URZ ;  /* 0x00000031041f78a4 */ /* 0x000fc4000f8e02ff */
[----:B------:R-:W-:Y:S02]  /*0aa0*/  UIMAD UR68, UR4, 0x37, URZ ;  /* 0x00000037044478a4 */ /* 0x000fe4000f8e02ff */
[----:B------:R-:W-:Y:S02]  /*0ab0*/  UIMAD UR70, UR4, 0x3a, URZ ;  /* 0x0000003a044678a4 */ /* 0x000fe4000f8e02ff */
[----:B------:R-:W-:Y:S02]  /*0ac0*/  UIMAD UR71, UR4, 0x3b, URZ ;  /* 0x0000003b044778a4 */ /* 0x000fe4000f8e02ff */
[----:B------:R-:W-:Y:S02]  /*0ad0*/  UIMAD UR72, UR4, 0x3d, URZ ;  /* 0x0000003d044878a4 */ /* 0x000fe4000f8e02ff */
[----:B------:R-:W-:Y:S02]  /*0ae0*/  UIMAD UR73, UR4, 0x3e, URZ ;  /* 0x0000003e044978a4 */ /* 0x000fe4000f8e02ff */
[----:B------:R-:W-:Y:S01]  /*0af0*/  @!P1 IMAD.IADD R0, R0, 0x1, -R7 ;  /* 0x0000000100009824 */ /* 0x000fe200078e0a07 */
[----:B------:R-:W-:Y:S01]  /*0b00*/  UIMAD UR74, UR4, 0x3f, URZ ;  /* 0x0000003f044a78a4 */ /* 0x000fe2000f8e02ff */
[----:B------:R-:W-:Y:S01]  /*0b10*/  @!P1 VIADD R3, R3, 0x1 ;  /* 0x0000000103039836 */ /* 0x000fe20000000000 */
[----:B------:R-:W-:Y:S01]  /*0b20*/  BAR.SYNC.DEFER_BLOCKING 0x0 ;  /* 0x0000000000007b1d */ /* 0x000fe20000010000 */
[----:B------:R-:W-:Y:S01]  /*0b30*/  ISETP.NE.AND P1, PT, R4, RZ, PT ;  /* 0x000000ff0400720c */ /* 0x000fe20003f25270 */
[----:B------:R-:W-:Y:S01]  /*0b40*/  UIMAD UR69, UR4, 0x39, URZ ;  /* 0x00000039044578a4 */ /* 0x000fe2000f8e02ff */
[----:B------:R-:W-:Y:S01]  /*0b50*/  ISETP.GE.U32.AND P0, PT, R0, R7, PT ;  /* 0x000000070000720c */ /* 0x000fe20003f06070 */
[----:B------:R-:W-:Y:S01]  /*0b60*/  UIADD3 UR8, UPT, UPT, UR10, 0x40000, URZ ;  /* 0x000400000a087890 */ /* 0x000fe2000fffe0ff */
[----:B------:R-:W-:-:S04]  /*0b70*/  LOP3.LUT R0, R5, R4, RZ, 0x3c, !PT ;  /* 0x0000000405007212 */ /* 0x000fc800078e3cff */
[----:B------:R-:W-:Y:S01]  /*0b80*/  ISETP.GE.AND P2, PT, R0, RZ, PT ;  /* 0x000000ff0000720c */ /* 0x000fe20003f46270 */
[----:B------:R-:W-:-:S06]  /*0b90*/  VIADD R0, R8, 0x7f ;  /* 0x0000007f08007836 */ /* 0x000fcc0000000000 */
[----:B------:R-:W-:-:S04]  /*0ba0*/  @P0 VIADD R3, R3, 0x1 ;  /* 0x0000000103030836 */ /* 0x000fc80000000000 */
[----:B------:R-:W-:Y:S01]  /*0bb0*/  IMAD.MOV.U32 R2, RZ, RZ, R3 ;  /* 0x000000ffff027224 */ /* 0x000fe200078e0003 */
[----:B------:R-:W-:-:S03]  /*0bc0*/  SHF.R.S32.HI R3, RZ, 0x1f, R0 ;  /* 0x0000001fff037819 */ /* 0x000fc60000011400 */
[----:B------:R-:W-:Y:S01]  /*0bd0*/  @!P2 IMAD.MOV R2, RZ, RZ, -R2 ;  /* 0x000000ffff02a224 */ /* 0x000fe200078e0a02 */
[----:B------:R-:W-:Y:S02]  /*0be0*/  @!P1 LOP3.LUT R2, RZ, R4, RZ, 0x33, !PT ;  /* 0x00000004ff029212 */ /* 0x000fe400078e33ff */
[----:B------:R-:W-:-:S03]  /*0bf0*/  LEA.HI R3, R3, R0, RZ, 0x7 ;  /* 0x0000000003037211 */ /* 0x000fc600078f38ff */
[----:B------:R-:W-:Y:S02]  /*0c00*/  IMAD.SHL.U32 R12, R2, 0x8, RZ ;  /* 0x00000008020c7824 */ /* 0x000fe400078e00ff */
[----:B------:R-:W-:-:S03]  /*0c10*/  IMAD.MOV R2, RZ, RZ, -R2 ;  /* 0x000000ffff027224 */ /* 0x000fc600078e0a02 */
[----:B------:R-:W-:Y:S01]  /*0c20*/  LEA.HI.SX32 R3, R3, -R12, 0x19 ;  /* 0x8000000c03037211 */ /* 0x000fe200078fcaff */
[----:B------:R-:W-:Y:S02]  /*0c30*/  IMAD R14, R4, R2, R5 ;  /* 0x00000002040e7224 */ /* 0x000fe400078e0205 */
[----:B------:R-:W-:Y:S01]  /*0c40*/  IMAD.MOV.U32 R2, RZ, RZ, RZ ;  /* 0x000000ffff027224 */ /* 0x000fe200078e00ff */
[----:B------:R-:W-:-:S04]  /*0c50*/  VIMNMX R11, PT, PT, R3, 0x8, PT ;  /* 0x00000008030b7848 */ /* 0x000fc80003fe0100 */
[-C--:B------:R-:W-:Y:S02]  /*0c60*/  IABS R10, R11.reuse ;  /* 0x0000000b000a7213 */ /* 0x080fe40000000000 */
[----:B------:R-:W-:Y:S02]  /*0c70*/  IABS R4, R11 ;  /* 0x0000000b00047213 */ /* 0x000fe40000000000 */
[----:B------:R-:W1:Y:S08]  /*0c80*/  I2F.RP R0, R10 ;  /* 0x0000000a00007306 */ /* 0x000e700000209400 */
[----:B-1----:R-:W1:Y:S02]  /*0c90*/  MUFU.RCP R0, R0 ;  /* 0x0000000000007308 */ /* 0x002e640000001000 */
[----:B-1----:R-:W-:-:S06]  /*0ca0*/  VIADD R3, R0, 0xffffffe ;  /* 0x0ffffffe00037836 */ /* 0x002fcc0000000000 */
[----:B------:R-:W1:Y:S02]  /*0cb0*/  F2I.FTZ.U32.TRUNC.NTZ R3, R3 ;  /* 0x0000000300037305 */ /* 0x000e64000021f000 */
[----:B-1----:R-:W-:-:S04]  /*0cc0*/  IMAD.MOV R7, RZ, RZ, -R3 ;  /* 0x000000ffff077224 */ /* 0x002fc800078e0a03 */
[----:B------:R-:W-:Y:S01]  /*0cd0*/  IMAD.MOV.U32 R5, RZ, RZ, R7 ;  /* 0x000000ffff057224 */ /* 0x000fe200078e0007 */
[----:B------:R-:W-:-:S03]  /*0ce0*/  IABS R7, R14 ;  /* 0x0000000e00077213 */ /* 0x000fc60000000000 */
[----:B------:R-:W-:-:S04]  /*0cf0*/  IMAD R5, R5, R10, RZ ;  /* 0x0000000a05057224 */ /* 0x000fc800078e02ff */
[----:B------:R-:W-:-:S04]  /*0d00*/  IMAD.HI.U32 R2, R3, R5, R2 ;  /* 0x0000000503027227 */ /* 0x000fc800078e0002 */
[----:B------:R-:W-:Y:S02]  /*0d10*/  IMAD.MOV R3, RZ, RZ, -R4 ;  /* 0x000000ffff037224 */ /* 0x000fe400078e0a04 */
[----:B------:R-:W-:Y:S01]  /*0d20*/  IMAD.HI.U32 R0, R2, R7, RZ ;  /* 0x0000000702007227 */ /* 0x000fe200078e00ff */
[----:B------:R-:W1:Y:S01]  /*0d30*/  I2F.RP R4, R13 ;  /* 0x0000000d00047306 */ /* 0x000e620000209400 */
[----:B------:R-:W-:Y:S02]  /*0d40*/  IABS R2, R9 ;  /* 0x0000000900027213 */ /* 0x000fe40000000000 */
[----:B------:R-:W-:-:S05]  /*0d50*/  IMAD R3, R0, R3, R7 ;  /* 0x0000000300037224 */ /* 0x000fca00078e0207 */
[----:B------:R-:W-:Y:S01]  /*0d60*/  ISETP.GT.U32.AND P1, PT, R10, R3, PT ;  /* 0x000000030a00720c */ /* 0x000fe20003f24070 */
[----:B------:R-:W2:Y:S08]  /*0d70*/  I2F.RP R7, R2 ;  /* 0x0000000200077306 */ /* 0x000eb00000209400 */
[----:B-1----:R-:W1:Y:S04]  /*0d80*/  MUFU.RCP R4, R4 ;  /* 0x0000000400047308 */ /* 0x002e680000001000 */
[----:B------:R-:W-:-:S02]  /*0d90*/  @!P1 IMAD.IADD R3, R3, 0x1, -R10 ;  /* 0x0000000103039824 */ /* 0x000fc400078e0a0a */
[----:B------:R-:W-:Y:S01]  /*0da0*/  @!P1 VIADD R0, R0, 0x1 ;  /* 0x0000000100009836 */ /* 0x000fe20000000000 */
[----:B------:R-:W-:Y:S01]  /*0db0*/  ISETP.NE.AND P1, PT, R11, RZ, PT ;  /* 0x000000ff0b00720c */ /* 0x000fe20003f25270 */
[----:B--2---:R-:W2:Y:S01]  /*0dc0*/  MUFU.RCP R7, R7 ;  /* 0x0000000700077308 */ /* 0x004ea20000001000 */
[----:B------:R-:W-:Y:S02]  /*0dd0*/  ISETP.GE.U32.AND P0, PT, R3, R10, PT ;  /* 0x0000000a0300720c */ /* 0x000fe40003f06070 */
[----:B------:R-:W-:-:S04]  /*0de0*/  LOP3.LUT R3, R14, R11, RZ, 0x3c, !PT ;  /* 0x0000000b0e037212 */ /* 0x000fc800078e3cff */
[----:B------:R-:W-:Y:S01]  /*0df0*/  ISETP.GE.AND P2, PT, R3, RZ, PT ;  /* 0x000000ff0300720c */ /* 0x000fe20003f46270 */
[----:B-1----:R-:W-:-:S06]  /*0e00*/  VIADD R5, R4, 0xffffffe ;  /* 0x0ffffffe04057836 */ /* 0x002fcc0000000000 */
[----:B------:R-:W-:Y:S01]  /*0e10*/  @P0 VIADD R0, R0, 0x1 ;  /* 0x0000000100000836 */ /* 0x000fe20000000000 */
[----:B------:R-:W1:Y:S01]  /*0e20*/  F2I.FTZ.U32.TRUNC.NTZ R5, R5 ;  /* 0x0000000500057305 */ /* 0x000e62000021f000 */
[----:B--2---:R-:W-:Y:S02]  /*0e30*/  VIADD R10, R7, 0xffffffe ;  /* 0x0ffffffe070a7836 */ /* 0x004fe40000000000 */
[----:B------:R-:W-:-:S04]  /*0e40*/  IMAD.MOV.U32 R15, RZ, RZ, R0 ;  /* 0x000000ffff0f7224 */ /* 0x000fc800078e0000 */
[----:B------:R-:W-:Y:S01]  /*0e50*/  @!P2 IMAD.MOV R15, RZ, RZ, -R15 ;  /* 0x000000ffff0fa224 */ /* 0x000fe200078e0a0f */
[----:B------:R-:W-:-:S05]  /*0e60*/  @!P1 LOP3.LUT R15, RZ, R11, RZ, 0x33, !PT ;  /* 0x0000000bff0f9212 */ /* 0x000fca00078e33ff */
[----:B------:R-:W-:Y:S02]  /*0e70*/  IMAD.MOV R0, RZ, RZ, -R15 ;  /* 0x000000ffff007224 */ /* 0x000fe400078e0a0f */
[----:B-1----:R-:W-:Y:S02]  /*0e80*/  IMAD.MOV R4, RZ, RZ, -R5 ;  /* 0x000000ffff047224 */ /* 0x002fe400078e0a05 */
[----:B------:R-:W-:Y:S02]  /*0e90*/  IMAD R0, R11, R0, R14 ;  /* 0x000000000b007224 */ /* 0x000fe400078e020e */
[----:B------:R-:W1:Y:S01]  /*0ea0*/  F2I.FTZ.U32.TRUNC.NTZ R11, R10 ;  /* 0x0000000a000b7305 */ /* 0x000e62000021f000 */
[----:B------:R-:W-:Y:S01]  /*0eb0*/  IMAD R3, R4, R13, RZ ;  /* 0x0000000d04037224 */ /* 0x000fe200078e02ff */
[----:B------:R-:W2:Y:S01]  /*0ec0*/  LDS R14, [UR10] ;  /* 0x0000000aff0e7984 */ /* 0x000ea20008000800 */
[----:B------:R-:W-:Y:S02]  /*0ed0*/  IMAD.IADD R0, R12, 0x1, R0 ;  /* 0x000000010c007824 */ /* 0x000fe400078e0200 */
[----:B------:R-:W-:-:S02]  /*0ee0*/  IMAD.MOV.U32 R4, RZ, RZ, RZ ;  /* 0x000000ffff047224 */ /* 0x000fc400078e00ff */
[----:B------:R-:W-:Y:S01]  /*0ef0*/  IMAD R17, R0, 0x80, R16 ;  /* 0x0000008000117824 */ /* 0x000fe200078e0210 */
[----:B------:R-:W-:Y:S01]  /*0f00*/  SHF.R.U32.HI R0, RZ, 0x6, R6 ;  /* 0x00000006ff007819 */ /* 0x000fe20000011606 */
[----:B------:R-:W-:Y:S01]  /*0f10*/  IMAD.HI.U32 R4, R5, R3, R4 ;  /* 0x0000000305047227 */ /* 0x000fe200078e0004 */
[----:B------:R-:W-:Y:S02]  /*0f20*/  SHF.R.U32.HI R16, RZ, 0x5, R6 ;  /* 0x00000005ff107819 */ /* 0x000fe40000011606 */
[----:B------:R-:W-:Y:S01]  /*0f30*/  IABS R7, R17 ;  /* 0x0000001100077213 */ /* 0x000fe20000000000 */
[----:B------:R-:W-:Y:S01]  /*0f40*/  IMAD.SHL.U32 R3, R15, 0x100, RZ ;  /* 0x000001000f037824 */ /* 0x000fe200078e00ff */
[----:B------:R-:W-:Y:S01]  /*0f50*/  SGXT.U32 R0, R0, 0x1 ;  /* 0x000000010000781a */ /* 0x000fe20000000000 */
[----:B-1----:R-:W-:Y:S01]  /*0f60*/  IMAD.MOV R5, RZ, RZ, -R11 ;  /* 0x000000ffff057224 */ /* 0x002fe200078e0a0b */
[----:B------:R-:W-:Y:S01]  /*0f70*/  STL [R1+0x5fc], R17 ;  /* 0x0005fc1101007387 */ /* 0x000fe20000100800 */
[----:B------:R-:W-:Y:S01]  /*0f80*/  IMAD.HI.U32 R4, R4, R7, RZ ;  /* 0x0000000704047227 */ /* 0x000fe200078e00ff */
[----:B------:R-:W-:Y:S03]  /*0f90*/  BAR.SYNC.DEFER_BLOCKING 0x0 ;  /* 0x0000000000007b1d */ /* 0x000fe60000010000 */
[----:B------:R-:W-:Y:S01]  /*0fa0*/  IMAD R5, R5, R2, RZ ;  /* 0x0000000205057224 */ /* 0x000fe200078e02ff */
[----:B------:R-:W-:Y:S01]  /*0fb0*/  ISETP.GE.AND P4, PT, R17, RZ, PT ;  /* 0x000000ff1100720c */ /* 0x000fe20003f86270 */
[----:B------:R-:W-:Y:S01]  /*0fc0*/  IMAD.MOV.U32 R10, RZ, RZ, RZ ;  /* 0x000000ffff0a7224 */ /* 0x000fe200078e00ff */
[----:B------:R-:W-:Y:S01]  /*0fd0*/  R2UR UR9, R16 ;  /* 0x00000000100972ca */ /* 0x000fe200000e0000 */
[----:B------:R-:W-:-:S02]  /*0fe0*/  IMAD.MOV R12, RZ, RZ, -R4 ;  /* 0x000000ffff0c7224 */ /* 0x000fc400078e0a04 */
[----:B------:R-:W-:Y:S01]  /*0ff0*/  IMAD.HI.U32 R4, R11, R5, R10 ;  /* 0x000000050b047227 */ /* 0x000fe200078e000a */
[----:B------:R-:W-:Y:S01]  /*1000*/  LOP3.LUT R5, R3, R0, RZ, 0xfc, !PT ;  /* 0x0000000003057212 */ /* 0x000fe200078efcff */
[----:B------:R1:W-:Y:S02]  /*1010*/  STL [R1+0x618], R3 ;  /* 0x0006180301007387 */ /* 0x0003e40000100800 */
[----:B------:R-:W-:Y:S01]  /*1020*/  IMAD R0, R13, R12, R7 ;  /* 0x0000000c0d007224 */ /* 0x000fe200078e0207 */
[----:B------:R-:W-:Y:S01]  /*1030*/  SHF.R.S32.HI R7, RZ, 0x6, R6 ;  /* 0x00000006ff077819 */ /* 0x000fe20000011406 */
[----:B------:R-:W-:Y:S01]  /*1040*/  IMAD.SHL.U32 R10, R6, 0x4, RZ ;  /* 0x00000004060a7824 */ /* 0x000fe200078e00ff */
[----:B------:R-:W-:Y:S02]  /*1050*/  LOP3.LUT R15, R5, 0xfe, RZ, 0xfc, !PT ;  /* 0x000000fe050f7812 */ /* 0x000fe400078efcff */
[----:B------:R-:W-:Y:S02]  /*1060*/  SGXT R7, R7, 0x1 ;  /* 0x000000010707781a */ /* 0x000fe40000000200 */
[----:B------:R-:W-:-:S02]  /*1070*/  ISETP.GT.U32.AND P0, PT, R13, R0, PT ;  /* 0x000000000d00720c */ /* 0x000fc40003f04070 */
[----:B------:R-:W-:Y:S02]  /*1080*/  IABS R39, R15 ;  /* 0x0000000f00277213 */ /* 0x000fe40000000000 */
[----:B------:R-:W-:Y:S02]  /*1090*/  LOP3.LUT R11, R7, 0x90, RZ, 0xc0, !PT ;  /* 0x00000090070b7812 */ /* 0x000fe400078ec0ff */
[----:B------:R-:W-:Y:S02]  /*10a0*/  IABS R109, R5 ;  /* 0x00000005006d7213 */ /* 0x000fe40000000000 */
[----:B-1----:R-:W-:Y:S01]  /*10b0*/  LOP3.LUT R3, R11, 0x7c, R10, 0x78, !PT ;  /* 0x0000007c0b037812 */ /* 0x002fe200078e780a */
[C---:B------:R-:W-:Y:S01]  /*10c0*/  IMAD.HI.U32 R10, R4.reuse, R39, RZ ;  /* 0x00000027040a7227 */ /* 0x040fe200078e00ff */
[C---:B------:R-:W-:Y:S02]  /*10d0*/  LOP3.LUT R12, R5.reuse, 0x2, RZ, 0xfc, !PT ;  /* 0x00000002050c7812 */ /* 0x040fe400078efcff */
[----:B------:R-:W-:Y:S01]  /*10e0*/  LOP3.LUT R11, R5, 0x4, RZ, 0xfc, !PT ;  /* 0x00000004050b7812 */ /* 0x000fe200078efcff */
[----:B------:R-:W-:Y:S01]  /*10f0*/  IMAD.MOV R10, RZ, RZ, -R10 ;  /* 0x000000ffff0a7224 */ /* 0x000fe200078e0a0a */
[----:B------:R-:W-:Y:S01]  /*1100*/  IABS R111, R12 ;  /* 0x0000000c006f7213 */ /* 0x000fe20000000000 */
[----:B------:R-:W-:Y:S01]  /*1110*/  IMAD.HI.U32 R7, R4, R109, RZ ;  /* 0x0000006d04077227 */ /* 0x000fe200078e00ff */
[----:B------:R-:W-:Y:S01]  /*1120*/  IABS R113, R11 ;  /* 0x0000000b00717213 */ /* 0x000fe20000000000 */
[----:B------:R1:W-:Y:S01]  /*1130*/  STL [R1+0x244], R3 ;  /* 0x0002440301007387 */ /* 0x0003e20000100800 */
[----:B------:R-:W-:Y:S01]  /*1140*/  ISETP.GE.AND P5, PT, R15, RZ, PT ;  /* 0x000000ff0f00720c */ /* 0x000fe20003fa6270 */
[----:B------:R-:W-:Y:S01]  /*1150*/  @!P0 IMAD.IADD R0, R0, 0x1, -R13 ;  /* 0x0000000100008824 */ /* 0x000fe200078e0a0d */
[----:B------:R-:W-:Y:S01]  /*1160*/  ISETP.GE.AND P6, PT, R12, RZ, PT ;  /* 0x000000ff0c00720c */ /* 0x000fe20003fc6270 */
[----:B------:R-:W-:Y:S01]  /*1170*/  IMAD R39, R2, R10, R39 ;  /* 0x0000000a02277224 */ /* 0x000fe200078e0227 */
[----:B------:R-:W-:Y:S01]  /*1180*/  LOP3.LUT R10, R5, 0x6, RZ, 0xfc, !PT ;  /* 0x00000006050a7812 */ /* 0x000fe200078efcff */
[----:B------:R-:W-:Y:S01]  /*1190*/  IMAD.MOV R7, RZ, RZ, -R7 ;  /* 0x000000ffff077224 */ /* 0x000fe200078e0a07 */
[----:B------:R-:W-:-:S02]  /*11a0*/  ISETP.GT.U32.AND P2, PT, R13, R0, PT ;  /* 0x000000000d00720c */ /* 0x000fc40003f44070 */
[C---:B------:R-:W-:Y:S01]  /*11b0*/  ISETP.GT.U32.AND P0, PT, R2.reuse, R39, PT ;  /* 0x000000270200720c */ /* 0x040fe20003f04070 */
[----:B------:R-:W-:Y:S01]  /*11c0*/  IMAD R109, R2, R7, R109 ;  /* 0x00000007026d7224 */ /* 0x000fe200078e026d */
[----:B------:R-:W-:Y:S01]  /*11d0*/  IABS R115, R10 ;  /* 0x0000000a00737213 */ /* 0x000fe20000000000 */
[----:B------:R-:W-:Y:S01]  /*11e0*/  IMAD.HI.U32 R7, R4, R111, RZ ;  /* 0x0000006f04077227 */ /* 0x000fe200078e00ff */
[----:B------:R-:W-:Y:S02]  /*11f0*/  LOP3.LUT R12, R5, 0xa, RZ, 0xfc, !PT ;  /* 0x0000000a050c7812 */ /* 0x000fe400078efcff */
[C---:B------:R-:W-:Y:S01]  /*1200*/  ISETP.GT.U32.AND P1, PT, R2.reuse, R109, PT ;  /* 0x0000006d0200720c */ /* 0x040fe20003f24070 */
[----:B------:R-:W-:Y:S01]  /*1210*/  IMAD.MOV R7, RZ, RZ, -R7 ;  /* 0x000000ffff077224 */ /* 0x000fe200078e0a07 */
[----:B------:R-:W-:Y:S02]  /*1220*/  IABS R119, R12 ;  /* 0x0000000c00777213 */ /* 0x000fe40000000000 */
[----:B------:R-:W-:Y:S01]  /*1230*/  ISETP.GE.AND P3, PT, R11, RZ, PT ;  /* 0x000000ff0b00720c */ /* 0x000fe20003f66270 */
[----:B------:R-:W-:Y:S01]  /*1240*/  IMAD R111, R2, R7, R111 ;  /* 0x00000007026f7224 */ /* 0x000fe200078e026f */
[----:B------:R-:W-:Y:S01]  /*1250*/  LOP3.LUT R11, R5, 0x8, RZ, 0xfc, !PT ;  /* 0x00000008050b7812 */ /* 0x000fe200078efcff */
[----:B------:R-:W-:Y:S01]  /*1260*/  @!P2 IMAD.IADD R0, R0, 0x1, -R13 ;  /* 0x000000010000a824 */ /* 0x000fe200078e0a0d */
[----:B------:R-:W-:Y:S01]  /*1270*/  ISETP.NE.AND P2, PT, R8, RZ, PT ;  /* 0x000000ff0800720c */ /* 0x000fe20003f45270 */
[----:B------:R-:W-:Y:S01]  /*1280*/  IMAD.HI.U32 R7, R4, R113, RZ ;  /* 0x0000007104077227 */ /* 0x000fe200078e00ff */
[----:B------:R-:W-:-:S02]  /*1290*/  IABS R117, R11 ;  /* 0x0000000b00757213 */ /* 0x000fc40000000000 */
[----:B------:R-:W-:Y:S01]  /*12a0*/  LOP3.LUT R13, R5, 0x18, RZ, 0xfc, !PT ;  /* 0x00000018050d7812 */ /* 0x000fe200078efcff */
[----:B------:R-:W-:Y:S01]  /*12b0*/  @!P0 IMAD.IADD R39, R39, 0x1, -R2 ;  /* 0x0000000127278824 */ /* 0x000fe200078e0a02 */
[C---:B------:R-:W-:Y:S01]  /*12c0*/  ISETP.GT.U32.AND P0, PT, R2.reuse, R111, PT ;  /* 0x0000006f0200720c */ /* 0x040fe20003f04070 */
[----:B------:R-:W-:Y:S01]  /*12d0*/  IMAD.MOV R7, RZ, RZ, -R7 ;  /* 0x000000ffff077224 */ /* 0x000fe200078e0a07 */
[----:B------:R-:W-:Y:S01]  /*12e0*/  IABS R133, R13 ;  /* 0x0000000d00857213 */ /* 0x000fe20000000000 */
[----:B------:R-:W-:Y:S01]  /*12f0*/  @!P4 IMAD.MOV R0, RZ, RZ, -R0 ;  /* 0x000000ffff00c224 */ /* 0x000fe200078e0a00 */
[C---:B------:R-:W-:Y:S01]  /*1300*/  ISETP.GT.U32.AND P4, PT, R2.reuse, R39, PT ;  /* 0x000000270200720c */ /* 0x040fe20003f84070 */
[----:B------:R-:W-:Y:S01]  /*1310*/  IMAD R113, R2, R7, R113 ;  /* 0x0000000702717224 */ /* 0x000fe200078e0271 */
[----:B--2---:R-:W-:Y:S01]  /*1320*/  R2UR UR11, R14 ;  /* 0x000000000e0b72ca */ /* 0x004fe200000e0000 */
[----:B------:R-:W-:Y:S01]  /*1330*/  IMAD.HI.U32 R7, R4, R115, RZ ;  /* 0x0000007304077227 */ /* 0x000fe200078e00ff */
[----:B------:R-:W-:-:S02]  /*1340*/  @!P2 LOP3.LUT R0, RZ, R8, RZ, 0x33, !PT ;  /* 0x00000008ff00a212 */ /* 0x000fc400078e33ff */
[C---:B------:R-:W-:Y:S01]  /*1350*/  ISETP.GT.U32.AND P2, PT, R2.reuse, R113, PT ;  /* 0x000000710200720c */ /* 0x040fe20003f44070 */
[--C-:B------:R-:W-:Y:S01]  /*1360*/  @!P1 IMAD.IADD R109, R109, 0x1, -R2.reuse ;  /* 0x000000016d6d9824 */ /* 0x100fe200078e0a02 */
[----:B------:R-:W-:Y:S01]  /*1370*/  LOP3.LUT R14, R5, 0x2c, RZ, 0xfc, !PT ;  /* 0x0000002c050e7812 */ /* 0x000fe200078efcff */
[--C-:B------:R-:W-:Y:S01]  /*1380*/  @!P0 IMAD.IADD R111, R111, 0x1, -R2.reuse ;  /* 0x000000016f6f8824 */ /* 0x100fe200078e0a02 */
[----:B------:R-:W-:Y:S01]  /*1390*/  LOP3.LUT R16, R5, 0x30, RZ, 0xfc, !PT ;  /* 0x0000003005107812 */ /* 0x000fe200078efcff */
[----:B------:R-:W-:Y:S01]  /*13a0*/  IMAD.MOV R7, RZ, RZ, -R7 ;  /* 0x000000ffff077224 */ /* 0x000fe200078e0a07 */
[C---:B------:R-:W-:Y:S01]  /*13b0*/  ISETP.GT.U32.AND P1, PT, R2.reuse, R109, PT ;  /* 0x0000006d0200720c */ /* 0x040fe20003f24070 */
[----:B------:R-:W-:Y:S01]  /*13c0*/  @!P4 IMAD.IADD R39, R39, 0x1, -R2 ;  /* 0x000000012727c824 */ /* 0x000fe200078e0a02 */
[C---:B------:R-:W-:Y:S01]  /*13d0*/  ISETP.GT.U32.AND P0, PT, R2.reuse, R111, PT ;  /* 0x0000006f0200720c */ /* 0x040fe20003f04070 */
[----:B------:R-:W-:Y:S01]  /*13e0*/  IMAD R115, R2, R7, R115 ;  /* 0x0000000702737224 */ /* 0x000fe200078e0273 */
[----:B------:R-:W-:Y:S01]  /*13f0*/  ISETP.GE.AND P4, PT, R10, RZ, PT ;  /* 0x000000ff0a00720c */ /* 0x000fe20003f86270 */
[----:B------:R-:W-:Y:S01]  /*1400*/  IMAD.HI.U32 R8, R4, R119, RZ ;  /* 0x0000007704087227 */ /* 0x000fe200078e00ff */
[----:B------:R-:W-:-:S02]  /*1410*/  LOP3.LUT R10, R5, 0xc, RZ, 0xfc, !PT ;  /* 0x0000000c050a7812 */ /* 0x000fc400078efcff */
[----:B------:R-:W-:Y:S01]  /*1420*/  IABS R153, R14 ;  /* 0x0000000e00997213 */ /* 0x000fe20000000000 */
[----:B------:R-:W-:Y:S01]  /*1430*/  @!P2 IMAD.IADD R113, R113, 0x1, -R2 ;  /* 0x000000017171a824 */ /* 0x000fe200078e0a02 */
[----:B------:R-:W-:Y:S01]  /*1440*/  IABS R121, R10 ;  /* 0x0000000a00797213 */ /* 0x000fe20000000000 */
[----:B------:R-:W-:Y:S01]  /*1450*/  @!P5 IMAD.MOV R39, RZ, RZ, -R39 ;  /* 0x000000ffff27d224 */ /* 0x000fe200078e0a27 */
[C---:B------:R-:W-:Y:S01]  /*1460*/  ISETP.GT.U32.AND P5, PT, R2.reuse, R115, PT ;  /* 0x000000730200720c */ /* 0x040fe20003fa4070 */
[----:B------:R-:W-:Y:S01]  /*1470*/  IMAD.MOV R8, RZ, RZ, -R8 ;  /* 0x000000ffff087224 */ /* 0x000fe200078e0a08 */
[----:B------:R-:W-:Y:S01]  /*1480*/  ISETP.GT.U32.AND P2, PT, R2, R113, PT ;  /* 0x000000710200720c */ /* 0x000fe20003f44070 */
[----:B------:R-:W-:Y:S01]  /*1490*/  IMAD.HI.U32 R7, R4, R117, RZ ;  /* 0x0000007504077227 */ /* 0x000fe200078e00ff */
[----:B------:R-:W-:Y:S02]  /*14a0*/  LOP3.LUT R15, R5, 0x2e, RZ, 0xfc, !PT ;  /* 0x0000002e050f7812 */ /* 0x000fe400078efcff */
[----:B------:R-:W-:Y:S01]  /*14b0*/  IABS R157, R16 ;  /* 0x00000010009d7213 */ /* 0x000fe20000000000 */
[--C-:B------:R-:W-:Y:S01]  /*14c0*/  @!P0 IMAD.IADD R111, R111, 0x1, -R2.reuse ;  /* 0x000000016f6f8824 */ /* 0x100fe200078e0a02 */
[----:B------:R-:W-:Y:S01]  /*14d0*/  ISETP.GE.AND P0, PT, R12, RZ, PT ;  /* 0x000000ff0c00720c */ /* 0x000fe20003f06270 */
[C---:B------:R-:W-:Y:S01]  /*14e0*/  IMAD R119, R2.reuse, R8, R119 ;  /* 0x0000000802777224 */ /* 0x040fe200078e0277 */
[----:B------:R-:W-:Y:S01]  /*14f0*/  LOP3.LUT R8, R5, 0xe, RZ, 0xfc, !PT ;  /* 0x0000000e05087812 */ /* 0x000fe200078efcff */
[--C-:B------:R-:W-:Y:S01]  /*1500*/  @!P1 IMAD.IADD R109, R109, 0x1, -R2.reuse ;  /* 0x000000016d6d9824 */ /* 0x100fe200078e0a02 */
[C---:B------:R-:W-:Y:S01]  /*1510*/  ISETP.GE.AND P1, PT, R5.reuse, RZ, PT ;  /* 0x000000ff0500720c */ /* 0x040fe20003f26270 */
[----:B------:R-:W-:Y:S01]  /*1520*/  IMAD.MOV R7, RZ, RZ, -R7 ;  /* 0x000000ffff077224 */ /* 0x000fe200078e0a07 */
[----:B------:R-:W-:Y:S01]  /*1530*/  IABS R123, R8 ;  /* 0x00000008007b7213 */ /* 0x000fe20000000000 */
[----:B------:R-:W-:Y:S01]  /*1540*/  @!P6 IMAD.MOV R111, RZ, RZ, -R111 ;  /* 0x000000ffff6fe224 */ /* 0x000fe200078e0a6f */
[C---:B------:R-:W-:Y:S01]  /*1550*/  ISETP.GT.U32.AND P6, PT, R2.reuse, R119, PT ;  /* 0x000000770200720c */ /* 0x040fe20003fc4070 */
[C---:B------:R-:W-:Y:S01]  /*1560*/  IMAD R117, R2.reuse, R7, R117 ;  /* 0x0000000702757224 */ /* 0x040fe200078e0275 */
[----:B------:R-:W-:Y:S01]  /*1570*/  LOP3.LUT R12, R5, 0x16, RZ, 0xfc, !PT ;  /* 0x00000016050c7812 */ /* 0x000fe200078efcff */
[--C-:B------:R-:W-:Y:S01]  /*1580*/  @!P5 IMAD.IADD R115, R115, 0x1, -R2.reuse ;  /* 0x000000017373d824 */ /* 0x100fe200078e0a02 */
[----:B------:R-:W-:Y:S01]  /*1590*/  IABS R155, R15 ;  /* 0x0000000f009b7213 */ /* 0x000fe20000000000 */
[----:B------:R-:W-:Y:S01]  /*15a0*/  @!P2 IMAD.IADD R113, R113, 0x1, -R2 ;  /* 0x000000017171a824 */ /* 0x000fe200078e0a02 */
[----:B------:R-:W-:Y:S01]  /*15b0*/  ISETP.GT.U32.AND P2, PT, R2, R117, PT ;  /* 0x000000750200720c */ /* 0x000fe20003f44070 */
[----:B------:R-:W-:Y:S01]  /*15c0*/  IMAD.HI.U32 R7, R4, R121, RZ ;  /* 0x0000007904077227 */ /* 0x000fe200078e00ff */
[----:B------:R-:W-:-:S02]  /*15d0*/  ISETP.GT.U32.AND P5, PT, R2, R115, PT ;  /* 0x000000730200720c */ /* 0x000fc40003fa4070 */
[----:B------:R-:W-:Y:S01]  /*15e0*/  IABS R131, R12 ;  /* 0x0000000c00837213 */ /* 0x000fe20000000000 */
[----:B------:R-:W-:Y:S01]  /*15f0*/  @!P1 IMAD.MOV R109, RZ, RZ, -R109 ;  /* 0x000000ffff6d9224 */ /* 0x000fe200078e0a6d */
[----:B------:R-:W-:Y:S01]  /*1600*/  ISETP.GE.AND P1, PT, R11, RZ, PT ;  /* 0x000000ff0b00720c */ /* 0x000fe20003f26270 */
[--C-:B------:R-:W-:Y:S01]  /*1610*/  @!P6 IMAD.IADD R119, R119, 0x1, -R2.reuse ;  /* 0x000000017777e824 */ /* 0x100fe200078e0a02 */
[----:B------:R-:W-:Y:S01]  /*1620*/  LOP3.LUT R11, R5, 0x10, RZ, 0xfc, !PT ;  /* 0x00000010050b7812 */ /* 0x000fe200078efcff */
[----:B------:R-:W-:Y:S01]  /*1630*/  @!P3 IMAD.MOV R113, RZ, RZ, -R113 ;  /* 0x000000ffff71b224 */ /* 0x000fe200078e0a71 */
[----:B------:R-:W-:Y:S01]  /*1640*/  ISETP.GE.AND P3, PT, R10, RZ, PT ;  /* 0x000000ff0a00720c */ /* 0x000fe20003f66270 */
[----:B------:R-:W-:Y:S01]  /*1650*/  IMAD.MOV R10, RZ, RZ, -R7 ;  /* 0x000000ffff0a7224 */ /* 0x000fe200078e0a07 */
[----:B------:R-:W-:Y:S01]  /*1660*/  IABS R125, R11 ;  /* 0x0000000b007d7213 */ /* 0x000fe20000000000 */
[--C-:B------:R-:W-:Y:S01]  /*1670*/  @!P2 IMAD.IADD R117, R117, 0x1, -R2.reuse ;  /* 0x000000017575a824 */ /* 0x100fe200078e0a02 */
[----:B------:R-:W-:Y:S01]  /*1680*/  ISETP.GT.U32.AND P6, PT, R2, R119, PT ;  /* 0x000000770200720c */ /* 0x000fe20003fc4070 */
[----:B------:R-:W-:Y:S01]  /*1690*/  @!P5 IMAD.IADD R115, R115, 0x1, -R2 ;  /* 0x000000017373d824 */ /* 0x000fe200078e0a02 */
[----:B------:R-:W-:Y:S01]  /*16a0*/  ISETP.GE.AND P5, PT, R8, RZ, PT ;  /* 0x000000ff0800720c */ /* 0x000fe20003fa6270 */
[----:B------:R-:W-:Y:S01]  /*16b0*/  IMAD.HI.U32 R8, R4, R125, RZ ;  /* 0x0000007d04087227 */ /* 0x000fe200078e00ff */
[----:B------:R-:W-:-:S02]  /*16c0*/  ISETP.GT.U32.AND P2, PT, R2, R117, PT ;  /* 0x000000750200720c */ /* 0x000fc40003f44070 */
[C---:B------:R-:W-:Y:S01]  /*16d0*/  LOP3.LUT R17, R5.reuse, 0xda, RZ, 0xfc, !PT ;  /* 0x000000da05117812 */ /* 0x040fe200078efcff */
[----:B------:R-:W-:Y:S01]  /*16e0*/  IMAD.MOV R8, RZ, RZ, -R8 ;  /* 0x000000ffff087224 */ /* 0x000fe200078e0a08 */
[C---:B------:R-:W-:Y:S01]  /*16f0*/  LOP3.LUT R22, R5.reuse, 0xec, RZ, 0xfc, !PT ;  /* 0x000000ec05167812 */ /* 0x040fe200078efcff */
[C---:B------:R-:W-:Y:S01]  /*1700*/  IMAD R121, R2.reuse, R10, R121 ;  /* 0x0000000a02797224 */ /* 0x040fe200078e0279 */
[----:B------:R-:W-:Y:S01]  /*1710*/  LOP3.LUT R24, R5, 0xee, RZ, 0xfc, !PT ;  /* 0x000000ee05187812 */ /* 0x000fe200078efcff */
[----:B------:R-:W-:Y:S01]  /*1720*/  IMAD R125, R2, R8, R125 ;  /* 0x00000008027d7224 */ /* 0x000fe200078e027d */
[----:B------:R-:W-:Y:S01]  /*1730*/  IABS R21, R22 ;  /* 0x0000001600157213 */ /* 0x000fe20000000000 */
[----:B------:R-:W-:Y:S01]  /*1740*/  @!P6 IMAD.IADD R119, R119, 0x1, -R2 ;  /* 0x000000017777e824 */ /* 0x000fe200078e0a02 */
[C---:B------:R-:W-:Y:S01]  /*1750*/  LOP3.LUT R28, R5.reuse, 0xf2, RZ, 0xfc, !PT ;  /* 0x000000f2051c7812 */ /* 0x040fe200078efcff */
[----:B------:R-:W-:Y:S01]  /*1760*/  IMAD.HI.U32 R7, R4, R123, RZ ;  /* 0x0000007b04077227 */ /* 0x000fe200078e00ff */
[----:B------:R-:W-:-:S02]  /*1770*/  LOP3.LUT R26, R5, 0xf0, RZ, 0xfc, !PT ;  /* 0x000000f0051a7812 */ /* 0x000fc400078efcff */
[----:B------:R-:W-:Y:S01]  /*1780*/  IABS R19, R28 ;  /* 0x0000001c00137213 */ /* 0x000fe20000000000 */
[----:B------:R-:W-:Y:S01]  /*1790*/  @!P0 IMAD.MOV R119, RZ, RZ, -R119 ;  /* 0x000000ffff778224 */ /* 0x000fe200078e0a77 */
[C---:B------:R-:W-:Y:S01]  /*17a0*/  ISETP.GT.U32.AND P0, PT, R2.reuse, R125, PT ;  /* 0x0000007d0200720c */ /* 0x040fe20003f04070 */
[----:B------:R-:W-:Y:S01]  /*17b0*/  @!P4 IMAD.MOV R115, RZ, RZ, -R115 ;  /* 0x000000ffff73c224 */ /* 0x000fe200078e0a73 */
[----:B------:R-:W-:Y:S01]  /*17c0*/  ISETP.GE.AND P4, PT, R11, RZ, PT ;  /* 0x000000ff0b00720c */ /* 0x000fe20003f86270 */
[----:B------:R-:W-:Y:S01]  /*17d0*/  @!P2 IMAD.IADD R117, R117, 0x1, -R2 ;  /* 0x000000017575a824 */ /* 0x000fe200078e0a02 */
[C---:B------:R-:W-:Y:S01]  /*17e0*/  ISETP.GT.U32.AND P2, PT, R2.reuse, R121, PT ;  /* 0x000000790200720c */ /* 0x040fe20003f44070 */
[----:B------:R-:W-:Y:S01]  /*17f0*/  IMAD.MOV R7, RZ, RZ, -R7 ;  /* 0x000000ffff077224 */ /* 0x000fe200078e0a07 */
[C---:B------:R-:W-:Y:S01]  /*1800*/  LOP3.LUT R11, R5.reuse, 0x14, RZ, 0xfc, !PT ;  /* 0x00000014050b7812 */ /* 0x040fe200078efcff */
[----:B------:R-:W-:Y:S01]  /*1810*/  @!P1 IMAD.MOV R117, RZ, RZ, -R117 ;  /* 0x000000ffff759224 */ /* 0x000fe200078e0a75 */
[----:B------:R-:W-:Y:S01]  /*1820*/  LOP3.LUT R30, R5, 0xf4, RZ, 0xfc, !PT ;  /* 0x000000f4051e7812 */ /* 0x000fe200078efcff */
[----:B------:R-:W-:Y:S01]  /*1830*/  IMAD R123, R2, R7, R123 ;  /* 0x00000007027b7224 */ /* 0x000fe200078e027b */
[----:B------:R-:W-:-:S02]  /*1840*/  IABS R129, R11 ;  /* 0x0000000b00817213 */ /* 0x000fc40000000000 */
[----:B------:R-:W-:Y:S01]  /*1850*/  LOP3.LUT R7, R5, 0x12, RZ, 0xfc, !PT ;  /* 0x0000001205077812 */ /* 0x000fe200078efcff */
[--C-:B------:R-:W-:Y:S01]  /*1860*/  @!P0 IMAD.IADD R125, R125, 0x1, -R2.reuse ;  /* 0x000000017d7d8824 */ /* 0x100fe200078e0a02 */
[----:B------:R-:W-:Y:S01]  /*1870*/  ISETP.GT.U32.AND P1, PT, R2, R123, PT ;  /* 0x0000007b0200720c */ /* 0x000fe20003f24070 */
[----:B------:R-:W-:Y:S01]  /*1880*/  IMAD.HI.U32 R8, R4, R129, RZ ;  /* 0x0000008104087227 */ /* 0x000fe200078e00ff */
[----:B------:R-:W-:Y:S02]  /*1890*/  IABS R127, R7 ;  /* 0x00000007007f7213 */ /* 0x000fe40000000000 */
[----:B------:R-:W-:Y:S01]  /*18a0*/  ISETP.GT.U32.AND P0, PT, R2, R125, PT ;  /* 0x0000007d0200720c */ /* 0x000fe20003f04070 */
[----:B------:R-:W-:Y:S01]  /*18b0*/  @!P2 IMAD.IADD R121, R121, 0x1, -R2 ;  /* 0x000000017979a824 */ /* 0x000fe200078e0a02 */
[----:B------:R-:W-:Y:S01]  /*18c0*/  ISETP.GE.AND P6, PT, R7, RZ, PT ;  /* 0x000000ff0700720c */ /* 0x000fe20003fc6270 */
[----:B------:R-:W-:Y:S01]  /*18d0*/  IMAD.MOV R8, RZ, RZ, -R8 ;  /* 0x000000ffff087224 */ /* 0x000fe200078e0a08 */
[----:B------:R-:W-:Y:S01]  /*18e0*/  LOP3.LUT R32, R5, 0xf6, RZ, 0xfc, !PT ;  /* 0x000000f605207812 */ /* 0x000fe200078efcff */
[----:B------:R-:W-:Y:S01]  /*18f0*/  IMAD.HI.U32 R7, R4, R127, RZ ;  /* 0x0000007f04077227 */ /* 0x000fe200078e00ff */
[----:B------:R-:W-:-:S02]  /*1900*/  ISETP.GT.U32.AND P2, PT, R2, R121, PT ;  /* 0x000000790200720c */ /* 0x000fc40003f44070 */
[C---:B------:R-:W-:Y:S01]  /*1910*/  LOP3.LUT R34, R5.reuse, 0xf8, RZ, 0xfc, !PT ;  /* 0x000000f805227812 */ /* 0x040fe200078efcff */
[----:B------:R-:W-:Y:S01]  /*1920*/  IMAD R129, R2, R8, R129 ;  /* 0x0000000802817224 */ /* 0x000fe200078e0281 */
[----:B------:R-:W-:Y:S01]  /*1930*/  IABS R18, R32 ;  /* 0x0000002000127213 */ /* 0x000fe20000000000 */
[----:B------:R-:W-:Y:S01]  /*1940*/  IMAD.HI.U32 R8, R4, R133, RZ ;  /* 0x0000008504087227 */ /* 0x000fe200078e00ff */
[----:B------:R-:W-:Y:S02]  /*1950*/  IABS R20, R34 ;  /* 0x0000002200147213 */ /* 0x000fe40000000000 */
[----:B------:R-:W-:Y:S01]  /*1960*/  LOP3.LUT R36, R5, 0xfa, RZ, 0xfc, !PT ;  /* 0x000000fa05247812 */ /* 0x000fe200078efcff */
[----:B------:R-:W-:Y:S01]  /*1970*/  IMAD.MOV R8, RZ, RZ, -R8 ;  /* 0x000000ffff087224 */ /* 0x000fe200078e0a08 */
[----:B-1----:R-:W-:Y:S01]  /*1980*/  LOP3.LUT R3, R6, 0x3f, RZ, 0xc0, !PT ;  /* 0x0000003f06037812 */ /* 0x002fe200078ec0ff */
[----:B------:R-:W-:Y:S02]  /*1990*/  @!P1 IMAD.IADD R123, R123, 0x1, -R2 ;  /* 0x000000017b7b9824 */ /* 0x000fe400078e0a02 */
[----:B------:R-:W-:-:S02]  /*19a0*/  IMAD R133, R2, R8, R133 ;  /* 0x0000000802857224 */ /* 0x000fc400078e0285 */
[--C-:B------:R-:W-:Y:S01]  /*19b0*/  @!P0 IMAD.IADD R125, R125, 0x1, -R2.reuse ;  /* 0x000000017d7d8824 */ /* 0x100fe200078e0a02 */
[C---:B------:R-:W-:Y:S01]  /*19c0*/  ISETP.GT.U32.AND P1, PT, R2.reuse, R123, PT ;  /* 0x0000007b0200720c */ /* 0x040fe20003f24070 */
[----:B------:R-:W-:Y:S02]  /*19d0*/  IMAD.MOV R10, RZ, RZ, -R7 ;  /* 0x000000ffff0a7224 */ /* 0x000fe400078e0a07 */
[----:B------:R-:W-:Y:S01]  /*19e0*/  @!P2 IMAD.IADD R121, R121, 0x1, -R2 ;  /* 0x000000017979a824 */ /* 0x000fe200078e0a02 */
[----:B------:R-:W-:Y:S01]  /*19f0*/  ISETP.GE.AND P2, PT, R11, RZ, PT ;  /* 0x000000ff0b00720c */ /* 0x000fe20003f46270 */
[----:B------:R-:W-:Y:S01]  /*1a00*/  @!P4 IMAD.MOV R125, RZ, RZ, -R125 ;  /* 0x000000ffff7dc224 */ /* 0x000fe200078e0a7d */
[C---:B------:R-:W-:Y:S01]  /*1a10*/  ISETP.GT.U32.AND P4, PT, R2.reuse, R133, PT ;  /* 0x000000850200720c */ /* 0x040fe20003f84070 */
[----:B------:R-:W-:Y:S01]  /*1a20*/  IMAD R127, R2, R10, R127 ;  /* 0x0000000a027f7224 */ /* 0x000fe200078e027f */
[C---:B------:R-:W-:Y:S01]  /*1a30*/  LOP3.LUT R10, R5.reuse, 0x1a, RZ, 0xfc, !PT ;  /* 0x0000001a050a7812 */ /* 0x040fe200078efcff */
[----:B------:R-:W-:Y:S01]  /*1a40*/  IMAD.HI.U32 R7, R4, R131, RZ ;  /* 0x0000008304077227 */ /* 0x000fe200078e00ff */
[----:B------:R-:W-:-:S02]  /*1a50*/  LOP3.LUT R11, R5, 0x1c, RZ, 0xfc, !PT ;  /* 0x0000001c050b7812 */ /* 0x000fc400078efcff */
[----:B------:R-:W-:Y:S01]  /*1a60*/  IABS R135, R10 ;  /* 0x0000000a00877213 */ /* 0x000fe20000000000 */
[----:B------:R-:W-:Y:S01]  /*1a70*/  @!P3 IMAD.MOV R121, RZ, RZ, -R121 ;  /* 0x000000ffff79b224 */ /* 0x000fe200078e0a79 */
[C---:B------:R-:W-:Y:S01]  /*1a80*/  ISETP.GT.U32.AND P3, PT, R2.reuse, R129, PT ;  /* 0x000000810200720c */ /* 0x040fe20003f64070 */
[----:B------:R-:W-:Y:S01]  /*1a90*/  IMAD.MOV R7, RZ, RZ, -R7 ;  /* 0x000000ffff077224 */ /* 0x000fe200078e0a07 */
[----:B------:R-:W-:Y:S01]  /*1aa0*/  IABS R137, R11 ;  /* 0x0000000b00897213 */ /* 0x000fe20000000000 */
[----:B------:R-:W-:Y:S01]  /*1ab0*/  @!P1 IMAD.IADD R123, R123, 0x1, -R2 ;  /* 0x000000017b7b9824 */ /* 0x000fe200078e0a02 */
[C---:B------:R-:W-:Y:S01]  /*1ac0*/  ISETP.GT.U32.AND P1, PT, R2.reuse, R127, PT ;  /* 0x0000007f0200720c */ /* 0x040fe20003f24070 */
[----:B------:R-:W-:Y:S02]  /*1ad0*/  IMAD R131, R2, R7, R131 ;  /* 0x0000000702837224 */ /* 0x000fe400078e0283 */
[----:B------:R-:W-:-:S03]  /*1ae0*/  IMAD.HI.U32 R7, R4, R135, RZ ;  /* 0x0000008704077227 */ /* 0x000fc600078e00ff */
[C---:B------:R-:W-:Y:S01]  /*1af0*/  ISETP.GT.U32.AND P0, PT, R2.reuse, R131, PT ;  /* 0x000000830200720c */ /* 0x040fe20003f04070 */
[--C-:B------:R-:W-:Y:S02]  /*1b00*/  @!P4 IMAD.IADD R133, R133, 0x1, -R2.reuse ;  /* 0x000000018585c824 */ /* 0x100fe400078e0a02 */
[----:B------:R-:W-:Y:S02]  /*1b10*/  IMAD.MOV R7, RZ, RZ, -R7 ;  /* 0x000000ffff077224 */ /* 0x000fe400078e0a07 */
[----:B------:R-:W-:Y:S01]  /*1b20*/  @!P3 IMAD.IADD R129, R129, 0x1, -R2 ;  /* 0x000000018181b824 */ /* 0x000fe200078e0a02 */
[C---:B------:R-:W-:Y:S01]  /*1b30*/  ISETP.GT.U32.AND P4, PT, R2.reuse, R133, PT ;  /* 0x000000850200720c */ /* 0x040fe20003f84070 */
[----:B------:R-:W-:Y:S02]  /*1b40*/  IMAD R135, R2, R7, R135 ;  /* 0x0000000702877224 */ /* 0x000fe400078e0287 */
[----:B------:R-:W-:Y:S01]  /*1b50*/  IMAD.HI.U32 R7, R4, R137, RZ ;  /* 0x0000008904077227 */ /* 0x000fe200078e00ff */
[----:B------:R-:W-:-:S03]  /*1b60*/  ISETP.GT.U32.AND P3, PT, R2, R129, PT ;  /* 0x000000810200720c */ /* 0x000fc60003f64070 */
[----:B------:R-:W-:Y:S02]  /*1b70*/  IMAD.MOV R7, RZ, RZ, -R7 ;  /* 0x000000ffff077224 */ /* 0x000fe400078e0a07 */
[--C-:B------:R-:W-:Y:S02]  /*1b80*/  @!P1 IMAD.IADD R127, R127, 0x1, -R2.reuse ;  /* 0x000000017f7f9824 */ /* 0x100fe400078e0a02 */
[--C-:B------:R-:W-:Y:S02]  /*1b90*/  @!P0 IMAD.IADD R131, R131, 0x1, -R2.reuse ;  /* 0x0000000183838824 */ /* 0x100fe400078e0a02 */
[C---:B------:R-:W-:Y:S01]  /*1ba0*/  IMAD R137, R2.reuse, R7, R137 ;  /* 0x0000000702897224 */ /* 0x040fe200078e0289 */
[----:B------:R-:W-:Y:S01]  /*1bb0*/  ISETP.GT.U32.AND P1, PT, R2, R127, PT ;  /* 0x0000007f0200720c */ /* 0x000fe20003f24070 */
[----:B------:R-:W-:Y:S01]  /*1bc0*/  @!P5 IMAD.MOV R123, RZ, RZ, -R123 ;  /* 0x000000ffff7bd224 */ /* 0x000fe200078e0a7b */
[----:B------:R-:W-:Y:S01]  /*1bd0*/  ISETP.GE.AND P5, PT, R12, RZ, PT ;  /* 0x000000ff0c00720c */ /* 0x000fe20003fa6270 */
[--C-:B------:R-:W-:Y:S01]  /*1be0*/  @!P4 IMAD.IADD R133, R133, 0x1, -R2.reuse ;  /* 0x000000018585c824 */ /* 0x100fe200078e0a02 */
[----:B------:R-:W-:Y:S01]  /*1bf0*/  LOP3.LUT R12, R5, 0x1e, RZ, 0xfc, !PT ;  /* 0x0000001e050c7812 */ /* 0x000fe200078efcff */
[----:B------:R-:W-:Y:S01]  /*1c00*/  @!P3 IMAD.IADD R129, R129, 0x1, -R2 ;  /* 0x000000018181b824 */ /* 0x000fe200078e0a02 */
[----:B------:R-:W-:-:S02]  /*1c10*/  ISETP.GT.U32.AND P0, PT, R2, R131, PT ;  /* 0x000000830200720c */ /* 0x000fc40003f04070 */
[C---:B------:R-:W-:Y:S01]  /*1c20*/  ISETP.GT.U32.AND P4, PT, R2.reuse, R137, PT ;  /* 0x000000890200720c */ /* 0x040fe20003f84070 */
[----:B------:R-:W-:Y:S01]  /*1c30*/  @!P2 IMAD.MOV R129, RZ, RZ, -R129 ;  /* 0x000000ffff81a224 */ /* 0x000fe200078e0a81 */
[----:B------:R-:W-:Y:S02]  /*1c40*/  IABS R139, R12 ;  /* 0x0000000c008b7213 */ /* 0x000fe40000000000 */
[----:B------:R-:W-:Y:S01]  /*1c50*/  ISETP.GT.U32.AND P3, PT, R2, R135, PT ;  /* 0x000000870200720c */ /* 0x000fe20003f64070 */
[----:B------:R-:W-:Y:S01]  /*1c60*/  @!P1 IMAD.IADD R127, R127, 0x1, -R2 ;  /* 0x000000017f7f9824 */ /* 0x000fe200078e0a02 */
[----:B------:R-:W-:Y:S01]  /*1c70*/  LOP3.LUT R7, R5, 0x20, RZ, 0xfc, !PT ;  /* 0x0000002005077812 */ /* 0x000fe200078efcff */
[----:B------:R-:W-:Y:S01]  /*1c80*/  IMAD.HI.U32 R8, R4, R139, RZ ;  /* 0x0000008b04087227 */ /* 0x000fe200078e00ff */
[----:B------:R-:W-:Y:S02]  /*1c90*/  ISETP.GE.AND P1, PT, R13, RZ, PT ;  /* 0x000000ff0d00720c */ /* 0x000fe40003f26270 */
[----:B------:R-:W-:Y:S01]  /*1ca0*/  IABS R141, R7 ;  /* 0x00000007008d7213 */ /* 0x000fe20000000000 */
[----:B------:R-:W-:Y:S01]  /*1cb0*/  IMAD.MOV R8, RZ, RZ, -R8 ;  /* 0x000000ffff087224 */ /* 0x000fe200078e0a08 */
[----:B------:R-:W-:Y:S01]  /*1cc0*/  ISETP.GE.AND P2, PT, R11, RZ, PT ;  /* 0x000000ff0b00720c */ /* 0x000fe20003f46270 */
[--C-:B------:R-:W-:Y:S01]  /*1cd0*/  @!P0 IMAD.IADD R131, R131, 0x1, -R2.reuse ;  /* 0x0000000183838824 */ /* 0x100fe200078e0a02 */
[----:B------:R-:W-:Y:S01]  /*1ce0*/  LOP3.LUT R11, R5, 0x26, RZ, 0xfc, !PT ;  /* 0x00000026050b7812 */ /* 0x000fe200078efcff */
[--C-:B------:R-:W-:Y:S01]  /*1cf0*/  @!P4 IMAD.IADD R137, R137, 0x1, -R2.reuse ;  /* 0x000000018989c824 */ /* 0x100fe200078e0a02 */
[----:B------:R-:W-:Y:S01]  /*1d00*/  ISETP.GE.AND P0, PT, R12, RZ, PT ;  /* 0x000000ff0c00720c */ /* 0x000fe20003f06270 */
[----:B------:R-:W-:Y:S01]  /*1d10*/  @!P3 IMAD.IADD R135, R135, 0x1, -R2 ;  /* 0x000000018787b824 */ /* 0x000fe200078e0a02 */
[----:B------:R-:W-:Y:S01]  /*1d20*/  IABS R147, R11 ;  /* 0x0000000b00937213 */ /* 0x000fe20000000000 */
[----:B------:R-:W-:Y:S01]  /*1d30*/  IMAD R139, R2, R8, R139 ;  /* 0x00000008028b7224 */ /* 0x000fe200078e028b */
[----:B------:R-:W-:Y:S01]  /*1d40*/  LOP3.LUT R8, R5, 0x22, RZ, 0xfc, !PT ;  /* 0x0000002205087812 */ /* 0x000fe200078efcff */
[----:B------:R-:W-:Y:S01]  /*1d50*/  @!P5 IMAD.MOV R131, RZ, RZ, -R131 ;  /* 0x000000ffff83d224 */ /* 0x000fe200078e0a83 */
[----:B------:R-:W-:Y:S01]  /*1d60*/  ISETP.GE.AND P5, PT, R7, RZ, PT ;  /* 0x000000ff0700720c */ /* 0x000fe20003fa6270 */
[----:B------:R-:W-:Y:S01]  /*1d70*/  IMAD.HI.U32 R7, R4, R141, RZ ;  /* 0x0000008d04077227 */ /* 0x000fe200078e00ff */
[----:B------:R-:W-:-:S02]  /*1d80*/  ISETP.GT.U32.AND P4, PT, R2, R137, PT ;  /* 0x000000890200720c */ /* 0x000fc40003f84070 */
[----:B------:R-:W-:Y:S01]  /*1d90*/  ISETP.GT.U32.AND P3, PT, R2, R135, PT ;  /* 0x000000870200720c */ /* 0x000fe20003f64070 */
[----:B------:R-:W-:Y:S01]  /*1da0*/  IMAD.MOV R7, RZ, RZ, -R7 ;  /* 0x000000ffff077224 */ /* 0x000fe200078e0a07 */
[----:B------:R-:W-:Y:S01]  /*1db0*/  IABS R143, R8 ;  /* 0x00000008008f7213 */ /* 0x000fe20000000000 */
[----:B------:R-:W-:Y:S01]  /*1dc0*/  @!P6 IMAD.MOV R127, RZ, RZ, -R127 ;  /* 0x000000ffff7fe224 */ /* 0x000fe200078e0a7f */
[----:B------:R-:W-:Y:S01]  /*1dd0*/  ISETP.GE.AND P6, PT, R10, RZ, PT ;  /* 0x000000ff0a00720c */ /* 0x000fe20003fc6270 */
[----:B------:R-:W-:Y:S01]  /*1de0*/  @!P1 IMAD.MOV R133, RZ, RZ, -R133 ;  /* 0x000000ffff859224 */ /* 0x000fe200078e0a85 */
[----:B------:R-:W-:Y:S01]  /*1df0*/  ISETP.GE.AND P1, PT, R8, RZ, PT ;  /* 0x000000ff0800720c */ /* 0x000fe20003f26270 */
[----:B------:R-:W-:Y:S01]  /*1e00*/  IMAD.HI.U32 R8, R4, R143, RZ ;  /* 0x0000008f04087227 */ /* 0x000fe200078e00ff */
[C---:B------:R-:W-:Y:S02]  /*1e10*/  LOP3.LUT R10, R5.reuse, 0x24, RZ, 0xfc, !PT ;  /* 0x00000024050a7812 */ /* 0x040fe400078efcff */
[----:B------:R-:W-:Y:S01]  /*1e20*/  LOP3.LUT R12, R5, 0x28, RZ, 0xfc, !PT ;  /* 0x00000028050c7812 */ /* 0x000fe200078efcff */
[C---:B------:R-:W-:Y:S01]  /*1e30*/  IMAD R141, R2.reuse, R7, R141 ;  /* 0x00000007028d7224 */ /* 0x040fe200078e028d */
[----:B------:R-:W-:Y:S01]  /*1e40*/  IABS R145, R10 ;  /* 0x0000000a00917213 */ /* 0x000fe20000000000 */
[----:B------:R-:W-:Y:S01]  /*1e50*/  IMAD.MOV R8, RZ, RZ, -R8 ;  /* 0x000000ffff087224 */ /* 0x000fe200078e0a08 */
[----:B------:R-:W-:Y:S01]  /*1e60*/  IABS R149, R12 ;  /* 0x0000000c00957213 */ /* 0x000fe20000000000 */
[--C-:B------:R-:W-:Y:S01]  /*1e70*/  @!P4 IMAD.IADD R137, R137, 0x1, -R2.reuse ;  /* 0x000000018989c824 */ /* 0x100fe200078e0a02 */
[C---:B------:R-:W-:Y:S01]  /*1e80*/  ISETP.GT.U32.AND P4, PT, R2.reuse, R141, PT ;  /* 0x0000008d0200720c */ /* 0x040fe20003f84070 */
[----:B------:R-:W-:Y:S01]  /*1e90*/  @!P3 IMAD.IADD R135, R135, 0x1, -R2 ;  /* 0x000000018787b824 */ /* 0x000fe200078e0a02 */
[C---:B------:R-:W-:Y:S01]  /*1ea0*/  ISETP.GT.U32.AND P3, PT, R2.reuse, R139, PT ;  /* 0x0000008b0200720c */ /* 0x040fe20003f64070 */
[----:B------:R-:W-:Y:S01]  /*1eb0*/  IMAD R143, R2, R8, R143 ;  /* 0x00000008028f7224 */ /* 0x000fe200078e028f */
[----:B------:R-:W-:Y:S01]  /*1ec0*/  LOP3.LUT R13, R5, 0x2a, RZ, 0xfc, !PT ;  /* 0x0000002a050d7812 */ /* 0x000fe200078efcff */
[----:B------:R-:W-:-:S02]  /*1ed0*/  @!P6 IMAD.MOV R135, RZ, RZ, -R135 ;  /* 0x000000ffff87e224 */ /* 0x000fc400078e0a87 */
[----:B------:R-:W-:Y:S01]  /*1ee0*/  IMAD.HI.U32 R7, R4, R145, RZ ;  /* 0x0000009104077227 */ /* 0x000fe200078e00ff */
[----:B------:R-:W-:Y:S02]  /*1ef0*/  ISETP.GT.U32.AND P6, PT, R2, R143, PT ;  /* 0x0000008f0200720c */ /* 0x000fe40003fc4070 */
[----:B------:R-:W-:Y:S01]  /*1f00*/  IABS R151, R13 ;  /* 0x0000000d00977213 */ /* 0x000fe20000000000 */
[----:B------:R-:W-:Y:S02]  /*1f10*/  IMAD.MOV R7, RZ, RZ, -R7 ;  /* 0x000000ffff077224 */ /* 0x000fe400078e0a07 */
[--C-:B------:R-:W-:Y:S02]  /*1f20*/  @!P4 IMAD.IADD R141, R141, 0x1, -R2.reuse ;  /* 0x000000018d8dc824 */ /* 0x100fe400078e0a02 */
[----:B------:R-:W-:Y:S02]  /*1f30*/  @!P3 IMAD.IADD R139, R139, 0x1, -R2 ;  /* 0x000000018b8bb824 */ /* 0x000fe400078e0a02 */
[----:B------:R-:W-:Y:S01]  /*1f40*/  IMAD.HI.U32 R8, R4, R147, RZ ;  /* 0x0000009304087227 */ /* 0x000fe200078e00ff */
[----:B------:R-:W-:-:S02]  /*1f50*/  ISETP.GT.U32.AND P4, PT, R2, R141, PT ;  /* 0x0000008d0200720c */ /* 0x000fc40003f84070 */
[C---:B------:R-:W-:Y:S01]  /*1f60*/  ISETP.GT.U32.AND P3, PT, R2.reuse, R139, PT ;  /* 0x0000008b0200720c */ /* 0x040fe20003f64070 */
[----:B------:R-:W-:Y:S02]  /*1f70*/  @!P6 IMAD.IADD R143, R143, 0x1, -R2 ;  /* 0x000000018f8fe824 */ /* 0x000fe400078e0a02 */
[C---:B------:R-:W-:Y:S02]  /*1f80*/  IMAD R145, R2.reuse, R7, R145 ;  /* 0x0000000702917224 */ /* 0x040fe400078e0291 */
[----:B------:R-:W-:Y:S01]  /*1f90*/  IMAD.MOV R8, RZ, RZ, -R8 ;  /* 0x000000ffff087224 */ /* 0x000fe200078e0a08 */
[----:B------:R-:W-:Y:S01]  /*1fa0*/  ISETP.GT.U32.AND P6, PT, R2, R143, PT ;  /* 0x0000008f0200720c */ /* 0x000fe20003fc4070 */
[----:B------:R-:W-:-:S04]  /*1fb0*/  IMAD.HI.U32 R7, R4, R149, RZ ;  /* 0x0000009504077227 */ /* 0x000fc800078e00ff */
[--C-:B------:R-:W-:Y:S01]  /*1fc0*/  @!P4 IMAD.IADD R141, R141, 0x1, -R2.reuse ;  /* 0x000000018d8dc824 */ /* 0x100fe200078e0a02 */
[----:B------:R-:W-:Y:S01]  /*1fd0*/  ISETP.GT.U32.AND P4, PT, R2, R145, PT ;  /* 0x000000910200720c */ /* 0x000fe20003f84070 */
[----:B------:R-:W-:Y:S01]  /*1fe0*/  @!P2 IMAD.MOV R137, RZ, RZ, -R137 ;  /* 0x000000ffff89a224 */ /* 0x000fe200078e0a89 */
[----:B------:R-:W-:Y:S01]  /*1ff0*/  ISETP.GE.AND P2, PT, R10, RZ, PT ;  /* 0x000000ff0a00720c */ /* 0x000fe20003f46270 */
[C---:B------:R-:W-:Y:S02]  /*2000*/  IMAD R147, R2.reuse, R8, R147 ;  /* 0x0000000802937224 */ /* 0x040fe400078e0293 */
[----:B------:R-:W-:Y:S02]  /*2010*/  IMAD.MOV R10, RZ, RZ, -R7 ;  /* 0x000000ffff0a7224 */ /* 0x000fe400078e0a07 */
[----:B------:R-:W-:Y:S01]  /*2020*/  @!P6 IMAD.IADD R143, R143, 0x1, -R2 ;  /* 0x000000018f8fe824 */ /* 0x000fe200078e0a02 */
[----:B------:R-:W-:Y:S01]  /*2030*/  ISETP.GT.U32.AND P6, PT, R2, R147, PT ;  /* 0x000000930200720c */ /* 0x000fe20003fc4070 */
[----:B------:R-:W-:-:S04]  /*2040*/  IMAD.HI.U32 R7, R4, R151, RZ ;  /* 0x0000009704077227 */ /* 0x000fc800078e00ff */
[C---:B------:R-:W-:Y:S02]  /*2050*/  IMAD R149, R2.reuse, R10, R149 ;  /* 0x0000000a02957224 */ /* 0x040fe400078e0295 */
[--C-:B------:R-:W-:Y:S01]  /*2060*/  @!P3 IMAD.IADD R139, R139, 0x1, -R2.reuse ;  /* 0x000000018b8bb824 */ /* 0x100fe200078e0a02 */
[----:B------:R-:W-:Y:S01]  /*2070*/  ISETP.GE.AND P3, PT, R11, RZ, PT ;  /* 0x000000ff0b00720c */ /* 0x000fe20003f66270 */
[----:B------:R-:W-:Y:S02]  /*2080*/  IMAD.MOV R11, RZ, RZ, -R7 ;  /* 0x000000ffff0b7224 */ /* 0x000fe400078e0a07 */
[--C-:B------:R-:W-:Y:S01]  /*2090*/  @!P4 IMAD.IADD R145, R145, 0x1, -R2.reuse ;  /* 0x000000019191c824 */ /* 0x100fe200078e0a02 */
[C---:B------:R-:W-:Y:S01]  /*20a0*/  ISETP.GT.U32.AND P4, PT, R2.reuse, R149, PT ;  /* 0x000000950200720c */ /* 0x040fe20003f84070 */
[----:B------:R-:W-:Y:S01]  /*20b0*/  IMAD R151, R2, R11, R151 ;  /* 0x0000000b02977224 */ /* 0x000fe200078e0297 */
[----:B------:R-:W-:Y:S01]  /*20c0*/  LOP3.LUT R11, R5, 0x34, RZ, 0xfc, !PT ;  /* 0x00000034050b7812 */ /* 0x000fe200078efcff */
[----:B------:R-:W-:-:S02]  /*20d0*/  @!P6 IMAD.IADD R147, R147, 0x1, -R2 ;  /* 0x000000019393e824 */ /* 0x000fc400078e0a02 */
[----:B------:R-:W-:Y:S01]  /*20e0*/  IMAD.HI.U32 R8, R4, R153, RZ ;  /* 0x0000009904087227 */ /* 0x000fe200078e00ff */
[C---:B------:R-:W-:Y:S02]  /*20f0*/  ISETP.GT.U32.AND P6, PT, R2.reuse, R151, PT ;  /* 0x000000970200720c */ /* 0x040fe40003fc4070 */
[----:B------:R-:W-:Y:S01]  /*2100*/  IABS R161, R11 ;  /* 0x0000000b00a17213 */ /* 0x000fe20000000000 */
[----:B------:R-:W-:Y:S02]  /*2110*/  IMAD.MOV R8, RZ, RZ, -R8 ;  /* 0x000000ffff087224 */ /* 0x000fe400078e0a08 */
[----:B------:R-:W-:Y:S02]  /*2120*/  @!P5 IMAD.MOV R141, RZ, RZ, -R141 ;  /* 0x000000ffff8dd224 */ /* 0x000fe400078e0a8d */
[----:B------:R-:W-:Y:S01]  /*2130*/  @!P4 IMAD.IADD R149, R149, 0x1, -R2 ;  /* 0x000000019595c824 */ /* 0x000fe200078e0a02 */
[----:B------:R-:W-:Y:S01]  /*2140*/  ISETP.GT.U32.AND P4, PT, R2, R147, PT ;  /* 0x000000930200720c */ /* 0x000fe20003f84070 */
[----:B------:R-:W-:-:S03]  /*2150*/  IMAD.HI.U32 R7, R4, R157, RZ ;  /* 0x0000009d04077227 */ /* 0x000fc600078e00ff */
[C---:B------:R-:W-:Y:S01]  /*2160*/  ISETP.GT.U32.AND P5, PT, R2.reuse, R149, PT ;  /* 0x000000950200720c */ /* 0x040fe20003fa4070 */
[----:B------:R-:W-:Y:S02]  /*2170*/  IMAD R153, R2, R8, R153 ;  /* 0x0000000802997224 */ /* 0x000fe400078e0299 */
[----:B------:R-:W-:Y:S02]  /*2180*/  @!P6 IMAD.IADD R151, R151, 0x1, -R2 ;  /* 0x000000019797e824 */ /* 0x000fe400078e0a02 */
[----:B------:R-:W-:-:S03]  /*2190*/  IMAD.HI.U32 R10, R4, R155, RZ ;  /* 0x0000009b040a7227 */ /* 0x000fc600078e00ff */
[C---:B------:R-:W-:Y:S01]  /*21a0*/  ISETP.GT.U32.AND P6, PT, R2.reuse, R151, PT ;  /* 0x000000970200720c */ /* 0x040fe20003fc4070 */
[----:B------:R-:W-:Y:S02]  /*21b0*/  IMAD.MOV R7, RZ, RZ, -R7 ;  /* 0x000000ffff077224 */ /* 0x000fe400078e0a07 */
[----:B------:R-:W-:Y:S01]  /*21c0*/  @!P0 IMAD.MOV R139, RZ, RZ, -R139 ;  /* 0x000000ffff8b8224 */ /* 0x000fe200078e0a8b */
[C---:B------:R-:W-:Y:S01]  /*21d0*/  ISETP.GT.U32.AND P0, PT, R2.reuse, R145, PT ;  /* 0x000000910200720c */ /* 0x040fe20003f04070 */
[----:B------:R-:W-:Y:S01]  /*21e0*/  @!P1 IMAD.MOV R143, RZ, RZ, -R143 ;  /* 0x000000ffff8f9224 */ /* 0x000fe200078e0a8f */
[C---:B------:R-:W-:Y:S01]  /*21f0*/  ISETP.GT.U32.AND P1, PT, R2.reuse, R153, PT ;  /* 0x000000990200720c */ /* 0x040fe20003f24070 */
[----:B------:R-:W-:Y:S02]  /*2200*/  IMAD.MOV R10, RZ, RZ, -R10 ;  /* 0x000000ffff0a7224 */ /* 0x000fe400078e0a0a */
[C---:B------:R-:W-:Y:S02]  /*2210*/  IMAD R157, R2.reuse, R7, R157 ;  /* 0x00000007029d7224 */ /* 0x040fe400078e029d */
[C---:B------:R-:W-:Y:S01]  /*2220*/  IMAD R155, R2.reuse, R10, R155 ;  /* 0x0000000a029b7224 */ /* 0x040fe200078e029b */
[----:B------:R-:W-:Y:S01]  /*2230*/  LOP3.LUT R10, R5, 0x32, RZ, 0xfc, !PT ;  /* 0x00000032050a7812 */ /* 0x000fe200078efcff */
[----:B------:R-:W-:Y:S01]  /*2240*/  @!P5 IMAD.IADD R149, R149, 0x1, -R2 ;  /* 0x000000019595d824 */ /* 0x000fe200078e0a02 */
[----:B------:R-:W-:Y:S01]  /*2250*/  ISETP.GT.U32.AND P5, PT, R2, R157, PT ;  /* 0x0000009d0200720c */ /* 0x000fe20003fa4070 */
[----:B------:R-:W-:Y:S01]  /*2260*/  IMAD.HI.U32 R8, R4, R161, RZ ;  /* 0x000000a104087227 */ /* 0x000fe200078e00ff */
[----:B------:R-:W-:-:S03]  /*2270*/  IABS R159, R10 ;  /* 0x0000000a009f7213 */ /* 0x000fc60000000000 */
[--C-:B------:R-:W-:Y:S01]  /*2280*/  @!P0 IMAD.IADD R145, R145, 0x1, -R2.reuse ;  /* 0x0000000191918824 */ /* 0x100fe200078e0a02 */
[----:B------:R-:W-:Y:S01]  /*2290*/  ISETP.GT.U32.AND P0, PT, R2, R155, PT ;  /* 0x0000009b0200720c */ /* 0x000fe20003f04070 */
[--C-:B------:R-:W-:Y:S01]  /*22a0*/  @!P4 IMAD.IADD R147, R147, 0x1, -R2.reuse ;  /* 0x000000019393c824 */ /* 0x100fe200078e0a02 */
[----:B------:R-:W-:Y:S01]  /*22b0*/  ISETP.GE.AND P4, PT, R12, RZ, PT ;  /* 0x000000ff0c00720c */ /* 0x000fe20003f86270 */
[--C-:B------:R-:W-:Y:S01]  /*22c0*/  @!P6 IMAD.IADD R151, R151, 0x1, -R2.reuse ;  /* 0x000000019797e824 */ /* 0x100fe200078e0a02 */
[----:B------:R-:W-:Y:S01]  /*22d0*/  ISETP.GE.AND P6, PT, R13, RZ, PT ;  /* 0x000000ff0d00720c */ /* 0x000fe20003fc6270 */
[----:B------:R-:W-:Y:S01]  /*22e0*/  @!P1 IMAD.IADD R153, R153, 0x1, -R2 ;  /* 0x0000000199999824 */ /* 0x000fe200078e0a02 */
[C---:B------:R-:W-:Y:S01]  /*22f0*/  LOP3.LUT R12, R5.reuse, 0x38, RZ, 0xfc, !PT ;  /* 0x00000038050c7812 */ /* 0x040fe200078efcff */
[----:B------:R-:W-:Y:S01]  /*2300*/  IMAD.HI.U32 R7, R4, R159, RZ ;  /* 0x0000009f04077227 */ /* 0x000fe200078e00ff */
[----:B------:R-:W-:Y:S02]  /*2310*/  ISETP.GE.AND P1, PT, R14, RZ, PT ;  /* 0x000000ff0e00720c */ /* 0x000fe40003f26270 */
[----:B------:R-:W-:Y:S01]  /*2320*/  IABS R41, R12 ;  /* 0x0000000c00297213 */ /* 0x000fe20000000000 */
[----:B------:R-:W-:Y:S01]  /*2330*/  IMAD.MOV R8, RZ, RZ, -R8 ;  /* 0x000000ffff087224 */ /* 0x000fe200078e0a08 */
[C---:B------:R-:W-:Y:S01]  /*2340*/  LOP3.LUT R13, R5.reuse, 0x46, RZ, 0xfc, !PT ;  /* 0x00000046050d7812 */ /* 0x040fe200078efcff */
[----:B------:R-:W-:Y:S01]  /*2350*/  @!P2 IMAD.MOV R145, RZ, RZ, -R145 ;  /* 0x000000ffff91a224 */ /* 0x000fe200078e0a91 */
[C---:B------:R-:W-:Y:S01]  /*2360*/  ISETP.GT.U32.AND P2, PT, R2.reuse, R153, PT ;  /* 0x000000990200720c */ /* 0x040fe20003f44070 */
[----:B------:R-:W-:Y:S01]  /*2370*/  IMAD.MOV R7, RZ, RZ, -R7 ;  /* 0x000000ffff077224 */ /* 0x000fe200078e0a07 */
[----:B------:R-:W-:Y:S01]  /*2380*/  IABS R179, R13 ;  /* 0x0000000d00b37213 */ /* 0x000fe20000000000 */
[C---:B------:R-:W-:Y:S01]  /*2390*/  IMAD R161, R2.reuse, R8, R161 ;  /* 0x0000000802a17224 */ /* 0x040fe200078e02a1 */
[----:B------:R-:W-:Y:S01]  /*23a0*/  LOP3.LUT R8, R5, 0x36, RZ, 0xfc, !PT ;  /* 0x0000003605087812 */ /* 0x000fe200078efcff */
[----:B------:R-:W-:Y:S01]  /*23b0*/  @!P5 IMAD.IADD R157, R157, 0x1, -R2 ;  /* 0x000000019d9dd824 */ /* 0x000fe200078e0a02 */
[----:B------:R-:W-:Y:S01]  /*23c0*/  LOP3.LUT R14, R5, 0x5a, RZ, 0xfc, !PT ;  /* 0x0000005a050e7812 */ /* 0x000fe200078efcff */
[C---:B------:R-:W-:Y:S01]  /*23d0*/  IMAD R159, R2.reuse, R7, R159 ;  /* 0x00000007029f7224 */ /* 0x040fe200078e029f */
[----:B------:R-:W-:Y:S01]  /*23e0*/  IABS R163, R8 ;  /* 0x0000000800a37213 */ /* 0x000fe20000000000 */
[----:B------:R-:W-:Y:S01]  /*23f0*/  @!P4 IMAD.MOV R149, RZ, RZ, -R149 ;  /* 0x000000ffff95c224 */ /* 0x000fe200078e0a95 */
[C---:B------:R-:W-:Y:S01]  /*2400*/  ISETP.GT.U32.AND P5, PT, R2.reuse, R157, PT ;  /* 0x0000009d0200720c */ /* 0x040fe20003fa4070 */
[----:B------:R-:W-:Y:S01]  /*2410*/  @!P6 IMAD.MOV R151, RZ, RZ, -R151 ;  /* 0x000000ffff97e224 */ /* 0x000fe200078e0a97 */
[----:B------:R-:W-:Y:S01]  /*2420*/  ISETP.GT.U32.AND P4, PT, R2, R159, PT ;  /* 0x0000009f0200720c */ /* 0x000fe20003f84070 */
[----:B------:R-:W-:Y:S01]  /*2430*/  IMAD.HI.U32 R7, R4, R163, RZ ;  /* 0x000000a304077227 */ /* 0x000fe200078e00ff */
[----:B------:R-:W-:-:S02]  /*2440*/  ISETP.GE.AND P6, PT, R16, RZ, PT ;  /* 0x000000ff1000720c */ /* 0x000fc40003fc6270 */
[----:B------:R-:W-:Y:S01]  /*2450*/  IABS R199, R14 ;  /* 0x0000000e00c77213 */ /* 0x000fe20000000000 */
[--C-:B------:R-:W-:Y:S01]  /*2460*/  @!P2 IMAD.IADD R153, R153, 0x1, -R2.reuse ;  /* 0x000000019999a824 */ /* 0x100fe200078e0a02 */
[C---:B------:R-:W-:Y:S01]  /*2470*/  ISETP.GT.U32.AND P2, PT, R2.reuse, R161, PT ;  /* 0x000000a10200720c */ /* 0x040fe20003f44070 */
[--C-:B------:R-:W-:Y:S01]  /*2480*/  @!P0 IMAD.IADD R155, R155, 0x1, -R2.reuse ;  /* 0x000000019b9b8824 */ /* 0x100fe200078e0a02 */
[----:B------:R-:W-:Y:S01]  /*2490*/  ISETP.GE.AND P0, PT, R15, RZ, PT ;  /* 0x000000ff0f00720c */ /* 0x000fe20003f06270 */
[----:B------:R-:W-:Y:S01]  /*24a0*/  IMAD.MOV R7, RZ, RZ, -R7 ;  /* 0x000000ffff077224 */ /* 0x000fe200078e0a07 */
[----:B------:R-:W-:Y:S01]  /*24b0*/  LOP3.LUT R15, R5, 0x86, RZ, 0xfc, !PT ;  /* 0x00000086050f7812 */ /* 0x000fe200078efcff */
[----:B------:R-:W-:Y:S01]  /*24c0*/  @!P3 IMAD.MOV R147, RZ, RZ, -R147 ;  /* 0x000000ffff93b224 */ /* 0x000fe200078e0a93 */
[C---:B------:R-:W-:Y:S01]  /*24d0*/  ISETP.GT.U32.AND P3, PT, R2.reuse, R155, PT ;  /* 0x0000009b0200720c */ /* 0x040fe20003f64070 */
[--C-:B------:R-:W-:Y:S01]  /*24e0*/  @!P5 IMAD.IADD R157, R157, 0x1, -R2.reuse ;  /* 0x000000019d9dd824 */ /* 0x100fe200078e0a02 */
[----:B------:R-:W-:Y:S01]  /*24f0*/  ISETP.GE.AND P5, PT, R11, RZ, PT ;  /* 0x000000ff0b00720c */ /* 0x000fe20003fa6270 */
[----:B------:R-:W-:Y:S01]  /*2500*/  IMAD R163, R2, R7, R163 ;  /* 0x0000000702a37224 */ /* 0x000fe200078e02a3 */
[----:B------:R-:W-:Y:S01]  /*2510*/  LOP3.LUT R7, R5, 0x3a, RZ, 0xfc, !PT ;  /* 0x0000003a05077812 */ /* 0x000fe200078efcff */
[--C-:B------:R-:W-:Y:S01]  /*2520*/  @!P4 IMAD.IADD R159, R159, 0x1, -R2.reuse ;  /* 0x000000019f9fc824 */ /* 0x100fe200078e0a02 */
[----:B------:R-:W-:Y:S01]  /*2530*/  ISETP.GE.AND P4, PT, R8, RZ, PT ;  /* 0x000000ff0800720c */ /* 0x000fe20003f86270 */
[----:B------:R-:W-:Y:S01]  /*2540*/  @!P6 IMAD.MOV R157, RZ, RZ, -R157 ;  /* 0x000000ffff9de224 */ /* 0x000fe200078e0a9d */
[C---:B------:R-:W-:Y:S01]  /*2550*/  ISETP.GT.U32.AND P6, PT, R2.reuse, R163, PT ;  /* 0x000000a30200720c */ /* 0x040fe20003fc4070 */
[----:B------:R-:W-:Y:S01]  /*2560*/  @!P2 IMAD.IADD R161, R161, 0x1, -R2 ;  /* 0x00000001a1a1a824 */ /* 0x000fe200078e0a02 */
[----:B------:R-:W-:Y:S01]  /*2570*/  ISETP.GT.U32.AND P2, PT, R2, R159, PT ;  /* 0x0000009f0200720c */ /* 0x000fe20003f44070 */
[----:B------:R-:W-:Y:S01]  /*2580*/  IMAD.HI.U32 R8, R4, R41, RZ ;  /* 0x0000002904087227 */ /* 0x000fe200078e00ff */
[----:B------:R-:W-:-:S02]  /*2590*/  IABS R167, R7 ;  /* 0x0000000700a77213 */ /* 0x000fc40000000000 */
[----:B------:R-:W-:Y:S01]  /*25a0*/  LOP3.LUT R11, R5, 0x3e, RZ, 0xfc, !PT ;  /* 0x0000003e050b7812 */ /* 0x000fe200078efcff */
[----:B------:R-:W-:Y:S01]  /*25b0*/  @!P3 IMAD.IADD R155, R155, 0x1, -R2 ;  /* 0x000000019b9bb824 */ /* 0x000fe200078e0a02 */
[----:B------:R-:W-:Y:S01]  /*25c0*/  ISETP.GE.AND P3, PT, R10, RZ, PT ;  /* 0x000000ff0a00720c */ /* 0x000fe20003f66270 */
[----:B------:R-:W-:Y:S01]  /*25d0*/  IMAD.MOV R8, RZ, RZ, -R8 ;  /* 0x000000ffff087224 */ /* 0x000fe200078e0a08 */
[----:B------:R-:W-:Y:S01]  /*25e0*/  IABS R171, R11 ;  /* 0x0000000b00ab7213 */ /* 0x000fe20000000000 */
[----:B------:R-:W-:Y:S01]  /*25f0*/  @!P0 IMAD.MOV R155, RZ, RZ, -R155 ;  /* 0x000000ffff9b8224 */ /* 0x000fe200078e0a9b */
[----:B------:R-:W-:Y:S01]  /*2600*/  ISETP.GT.U32.AND P0, PT, R2, R161, PT ;  /* 0x000000a10200720c */ /* 0x000fe20003f04070 */
[--C-:B------:R-:W-:Y:S01]  /*2610*/  @!P6 IMAD.IADD R163, R163, 0x1, -R2.reuse ;  /* 0x00000001a3a3e824 */ /* 0x100fe200078e0a02 */
[----:B------:R-:W-:Y:S01]  /*2620*/  IABS R81, R15 ;  /* 0x0000000f00517213 */ /* 0x000fe20000000000 */
[----:B------:R-:W-:Y:S01]  /*2630*/  @!P2 IMAD.IADD R159, R159, 0x1, -R2 ;  /* 0x000000019f9fa824 */ /* 0x000fe200078e0a02 */
[----:B------:R-:W-:Y:S01]  /*2640*/  ISETP.GE.AND P2, PT, R7, RZ, PT ;  /* 0x000000ff0700720c */ /* 0x000fe20003f46270 */
[----:B------:R-:W-:Y:S01]  /*2650*/  IMAD.HI.U32 R7, R4, R167, RZ ;  /* 0x000000a704077227 */ /* 0x000fe200078e00ff */
[----:B------:R-:W-:-:S02]  /*2660*/  ISETP.GT.U32.AND P6, PT, R2, R163, PT ;  /* 0x000000a30200720c */ /* 0x000fc40003fc4070 */
[C---:B------:R-:W-:Y:S01]  /*2670*/  LOP3.LUT R16, R5.reuse, 0xc6, RZ, 0xfc, !PT ;  /* 0x000000c605107812 */ /* 0x040fe200078efcff */
[C---:B------:R-:W-:Y:S01]  /*2680*/  IMAD R41, R2.reuse, R8, R41 ;  /* 0x0000000802297224 */ /* 0x040fe200078e0229 */
[----:B------:R-:W-:Y:S01]  /*2690*/  LOP3.LUT R8, R5, 0x3c, RZ, 0xfc, !PT ;  /* 0x0000003c05087812 */ /* 0x000fe200078efcff */
[----:B------:R-:W-:Y:S01]  /*26a0*/  IMAD.MOV R7, RZ, RZ, -R7 ;  /* 0x000000ffff077224 */ /* 0x000fe200078e0a07 */
[----:B------:R-:W-:Y:S01]  /*26b0*/  IABS R99, R16 ;  /* 0x0000001000637213 */ /* 0x000fe20000000000 */
[----:B------:R-:W-:Y:S01]  /*26c0*/  @!P0 IMAD.IADD R161, R161, 0x1, -R2 ;  /* 0x00000001a1a18824 */ /* 0x000fe200078e0a02 */
[C---:B------:R-:W-:Y:S01]  /*26d0*/  ISETP.GT.U32.AND P0, PT, R2.reuse, R41, PT ;  /* 0x000000290200720c */ /* 0x040fe20003f04070 */
[----:B------:R-:W-:Y:S01]  /*26e0*/  IMAD R167, R2, R7, R167 ;  /* 0x0000000702a77224 */ /* 0x000fe200078e02a7 */
[----:B------:R-:W-:Y:S01]  /*26f0*/  IABS R43, R8 ;  /* 0x00000008002b7213 */ /* 0x000fe20000000000 */
[----:B------:R-:W-:-:S04]  /*2700*/  IMAD.HI.U32 R10, R4, R171, RZ ;  /* 0x000000ab040a7227 */ /* 0x000fc800078e00ff */
[----:B------:R-:W-:Y:S01]  /*2710*/  @!P6 IMAD.IADD R163, R163, 0x1, -R2 ;  /* 0x00000001a3a3e824 */ /* 0x000fe200078e0a02 */
[----:B------:R-:W-:Y:S01]  /*2720*/  ISETP.GT.U32.AND P6, PT, R2, R167, PT ;  /* 0x000000a70200720c */ /* 0x000fe20003fc4070 */
[----:B------:R-:W-:Y:S02]  /*2730*/  IMAD.MOV R10, RZ, RZ, -R10 ;  /* 0x000000ffff0a7224 */ /* 0x000fe400078e0a0a */
[----:B------:R-:W-:Y:S01]  /*2740*/  @!P3 IMAD.MOV R159, RZ, RZ, -R159 ;  /* 0x000000ffff9fb224 */ /* 0x000fe200078e0a9f */
[----:B------:R-:W-:Y:S01]  /*2750*/  ISETP.GE.AND P3, PT, R8, RZ, PT ;  /* 0x000000ff0800720c */ /* 0x000fe20003f66270 */
[----:B------:R-:W-:Y:S02]  /*2760*/  @!P0 IMAD.IADD R41, R41, 0x1, -R2 ;  /* 0x0000000129298824 */ /* 0x000fe400078e0a02 */
[----:B------:R-:W-:Y:S02]  /*2770*/  IMAD R171, R2, R10, R171 ;  /* 0x0000000a02ab7224 */ /* 0x000fe400078e02ab */
[----:B------:R-:W-:Y:S01]  /*2780*/  IMAD.HI.U32 R8, R4, R43, RZ ;  /* 0x0000002b04087227 */ /* 0x000fe200078e00ff */
[----:B------:R-:W-:-:S03]  /*2790*/  ISETP.GT.U32.AND P0, PT, R2, R41, PT ;  /* 0x000000290200720c */ /* 0x000fc60003f04070 */
[----:B------:R-:W-:Y:S01]  /*27a0*/  @!P6 IMAD.IADD R167, R167, 0x1, -R2 ;  /* 0x00000001a7a7e824 */ /* 0x000fe200078e0a02 */
[----:B------:R-:W-:Y:S01]  /*27b0*/  ISETP.GT.U32.AND P6, PT, R2, R171, PT ;  /* 0x000000ab0200720c */ /* 0x000fe20003fc4070 */
[----:B------:R-:W-:Y:S01]  /*27c0*/  @!P1 IMAD.MOV R153, RZ, RZ, -R153 ;  /* 0x000000ffff999224 */ /* 0x000fe200078e0a99 */
[----:B------:R-:W-:Y:S01]  /*27d0*/  ISETP.GE.AND P1, PT, R12, RZ, PT ;  /* 0x000000ff0c00720c */ /* 0x000fe20003f26270 */
[----:B------:R-:W-:Y:S01]  /*27e0*/  IMAD.MOV R8, RZ, RZ, -R8 ;  /* 0x000000ffff087224 */ /* 0x000fe200078e0a08 */
[C---:B------:R-:W-:Y:S01]  /*27f0*/  LOP3.LUT R12, R5.reuse, 0x44, RZ, 0xfc, !PT ;  /* 0x00000044050c7812 */ /* 0x040fe200078efcff */
[----:B------:R-:W-:Y:S01]  /*2800*/  @!P4 IMAD.MOV R163, RZ, RZ, -R163 ;  /* 0x000000ffffa3c224 */ /* 0x000fe200078e0aa3 */
[C---:B------:R-:W-:Y:S01]  /*2810*/  ISETP.GT.U32.AND P4, PT, R2.reuse, R167, PT ;  /* 0x000000a70200720c */ /* 0x040fe20003f84070 */
[----:B------:R-:W-:Y:S01]  /*2820*/  IMAD R43, R2, R8, R43 ;  /* 0x00000008022b7224 */ /* 0x000fe200078e022b */
[----:B------:R-:W-:Y:S01]  /*2830*/  LOP3.LUT R8, R5, 0x40, RZ, 0xfc, !PT ;  /* 0x0000004005087812 */ /* 0x000fe200078efcff */
[--C-:B------:R-:W-:Y:S01]  /*2840*/  @!P0 IMAD.IADD R41, R41, 0x1, -R2.reuse ;  /* 0x0000000129298824 */ /* 0x100fe200078e0a02 */
[----:B------:R-:W-:Y:S01]  /*2850*/  IABS R47, R12 ;  /* 0x0000000c002f7213 */ /* 0x000fe20000000000 */
[----:B------:R-:W-:Y:S01]  /*2860*/  @!P5 IMAD.MOV R161, RZ, RZ, -R161 ;  /* 0x000000ffffa1d224 */ /* 0x000fe200078e0aa1 */
[----:B------:R-:W-:Y:S01]  /*2870*/  IABS R45, R8 ;  /* 0x00000008002d7213 */ /* 0x000fe20000000000 */
[----:B------:R-:W-:Y:S01]  /*2880*/  @!P6 IMAD.IADD R171, R171, 0x1, -R2 ;  /* 0x00000001ababe824 */ /* 0x000fe200078e0a02 */
[----:B------:R-:W-:Y:S01]  /*2890*/  ISETP.GE.AND P5, PT, R11, RZ, PT ;  /* 0x000000ff0b00720c */ /* 0x000fe20003fa6270 */
[----:B------:R-:W-:Y:S01]  /*28a0*/  @!P1 IMAD.MOV R41, RZ, RZ, -R41 ;  /* 0x000000ffff299224 */ /* 0x000fe200078e0a29 */
[----:B------:R-:W-:Y:S01]  /*28b0*/  ISETP.GE.AND P1, PT, R8, RZ, PT ;  /* 0x000000ff0800720c */ /* 0x000fe20003f26270 */
[----:B------:R-:W-:Y:S01]  /*28c0*/  IMAD.HI.U32 R7, R4, R45, RZ ;  /* 0x0000002d04077227 */ /* 0x000fe200078e00ff */
[----:B------:R-:W-:-:S02]  /*28d0*/  ISETP.GT.U32.AND P6, PT, R2, R171, PT ;  /* 0x000000ab0200720c */ /* 0x000fc40003fc4070 */
[----:B------:R-:W-:Y:S01]  /*28e0*/  LOP3.LUT R11, R5, 0x42, RZ, 0xfc, !PT ;  /* 0x00000042050b7812 */ /* 0x000fe200078efcff */
[----:B------:R-:W-:Y:S01]  /*28f0*/  IMAD.HI.U32 R8, R4, R47, RZ ;  /* 0x0000002f04087227 */ /* 0x000fe200078e00ff */
[----:B------:R-:W-:Y:S02]  /*2900*/  ISETP.GT.U32.AND P0, PT, R2, R43, PT ;  /* 0x0000002b0200720c */ /* 0x000fe40003f04070 */
[----:B------:R-:W-:Y:S01]  /*2910*/  IABS R175, R11 ;  /* 0x0000000b00af7213 */ /* 0x000fe20000000000 */
[----:B------:R-:W-:Y:S02]  /*2920*/  IMAD.MOV R7, RZ, RZ, -R7 ;  /* 0x000000ffff077224 */ /* 0x000fe400078e0a07 */
[----:B------:R-:W-:-:S04]  /*2930*/  IMAD.HI.U32 R10, R4, R179, RZ ;  /* 0x000000b3040a7227 */ /* 0x000fc800078e00ff */
[----:B------:R-:W-:Y:S02]  /*2940*/  IMAD.MOV R8, RZ, RZ, -R8 ;  /* 0x000000ffff087224 */ /* 0x000fe400078e0a08 */
[C---:B------:R-:W-:Y:S02]  /*2950*/  IMAD R45, R2.reuse, R7, R45 ;  /* 0x00000007022d7224 */ /* 0x040fe400078e022d */
[----:B------:R-:W-:Y:S02]  /*2960*/  IMAD.MOV R10, RZ, RZ, -R10 ;  /* 0x000000ffff0a7224 */ /* 0x000fe400078e0a0a */
[C---:B------:R-:W-:Y:S01]  /*2970*/  IMAD R47, R2.reuse, R8, R47 ;  /* 0x00000008022f7224 */ /* 0x040fe200078e022f */
[----:B------:R-:W-:Y:S01]  /*2980*/  LOP3.LUT R8, R5, 0x48, RZ, 0xfc, !PT ;  /* 0x0000004805087812 */ /* 0x000fe200078efcff */
[--C-:B------:R-:W-:Y:S01]  /*2990*/  @!P4 IMAD.IADD R167, R167, 0x1, -R2.reuse ;  /* 0x00000001a7a7c824 */ /* 0x100fe200078e0a02 */
[C---:B------:R-:W-:Y:S01]  /*29a0*/  ISETP.GT.U32.AND P4, PT, R2.reuse, R45, PT ;  /* 0x0000002d0200720c */ /* 0x040fe20003f84070 */
[C---:B------:R-:W-:Y:S01]  /*29b0*/  IMAD R179, R2.reuse, R10, R179 ;  /* 0x0000000a02b37224 */ /* 0x040fe200078e02b3 */
[----:B------:R-:W-:Y:S01]  /*29c0*/  IABS R49, R8 ;  /* 0x0000000800317213 */ /* 0x000fe20000000000 */
[----:B------:R-:W-:Y:S01]  /*29d0*/  @!P6 IMAD.IADD R171, R171, 0x1, -R2 ;  /* 0x00000001ababe824 */ /* 0x000fe200078e0a02 */
[----:B------:R-:W-:Y:S01]  /*29e0*/  ISETP.GT.U32.AND P6, PT, R2, R47, PT ;  /* 0x0000002f0200720c */ /* 0x000fe20003fc4070 */
[----:B------:R-:W-:Y:S01]  /*29f0*/  IMAD.HI.U32 R7, R4, R175, RZ ;  /* 0x000000af04077227 */ /* 0x000fe200078e00ff */
[----:B------:R-:W-:-:S03]  /*2a00*/  LOP3.LUT R10, R5, 0x4a, RZ, 0xfc, !PT ;  /* 0x0000004a050a7812 */ /* 0x000fc600078efcff */
[----:B------:R-:W-:Y:S01]  /*2a10*/  @!P5 IMAD.MOV R171, RZ, RZ, -R171 ;  /* 0x000000ffffabd224 */ /* 0x000fe200078e0aab */
[C---:B------:R-:W-:Y:S01]  /*2a20*/  ISETP.GT.U32.AND P5, PT, R2.reuse, R179, PT ;  /* 0x000000b30200720c */ /* 0x040fe20003fa4070 */
[----:B------:R-:W-:Y:S01]  /*2a30*/  IMAD.MOV R7, RZ, RZ, -R7 ;  /* 0x000000ffff077224 */ /* 0x000fe200078e0a07 */
[----:B------:R-:W-:Y:S01]  /*2a40*/  IABS R183, R10 ;  /* 0x0000000a00b77213 */ /* 0x000fe20000000000 */
[----:B------:R-:W-:Y:S02]  /*2a50*/  @!P4 IMAD.IADD R45, R45, 0x1, -R2 ;  /* 0x000000012d2dc824 */ /* 0x000fe400078e0a02 */
[----:B------:R-:W-:Y:S02]  /*2a60*/  IMAD R175, R2, R7, R175 ;  /* 0x0000000702af7224 */ /* 0x000fe400078e02af */
[----:B------:R-:W-:-:S03]  /*2a70*/  IMAD.HI.U32 R7, R4, R49, RZ ;  /* 0x0000003104077227 */ /* 0x000fc600078e00ff */
[C---:B------:R-:W-:Y:S01]  /*2a80*/  ISETP.GT.U32.AND P4, PT, R2.reuse, R175, PT ;  /* 0x000000af0200720c */ /* 0x040fe20003f84070 */
[--C-:B------:R-:W-:Y:S02]  /*2a90*/  @!P6 IMAD.IADD R47, R47, 0x1, -R2.reuse ;  /* 0x000000012f2fe824 */ /* 0x100fe400078e0a02 */
[--C-:B------:R-:W-:Y:S02]  /*2aa0*/  @!P0 IMAD.IADD R43, R43, 0x1, -R2.reuse ;  /* 0x000000012b2b8824 */ /* 0x100fe400078e0a02 */
[----:B------:R-:W-:Y:S02]  /*2ab0*/  IMAD.MOV R7, RZ, RZ, -R7 ;  /* 0x000000ffff077224 */ /* 0x000fe400078e0a07 */
[----:B------:R-:W-:Y:S01]  /*2ac0*/  @!P2 IMAD.MOV R167, RZ, RZ, -R167 ;  /* 0x000000ffffa7a224 */ /* 0x000fe200078e0aa7 */
[C---:B------:R-:W-:Y:S01]  /*2ad0*/  ISETP.GT.U32.AND P2, PT, R2.reuse, R45, PT ;  /* 0x0000002d0200720c */ /* 0x040fe20003f44070 */
[----:B------:R-:W-:Y:S01]  /*2ae0*/  @!P5 IMAD.IADD R179, R179, 0x1, -R2 ;  /* 0x00000001b3b3d824 */ /* 0x000fe200078e0a02 */
[C---:B------:R-:W-:Y:S01]  /*2af0*/  ISETP.GT.U32.AND P5, PT, R2.reuse, R47, PT ;  /* 0x0000002f0200720c */ /* 0x040fe20003fa4070 */
[C---:B------:R-:W-:Y:S01]  /*2b00*/  IMAD R49, R2.reuse, R7, R49 ;  /* 0x0000000702317224 */ /* 0x040fe200078e0231 */
[----:B------:R-:W-:Y:S01]  /*2b10*/  ISETP.GT.U32.AND P0, PT, R2, R43, PT ;  /* 0x0000002b0200720c */ /* 0x000fe20003f04070 */
[----:B------:R-:W-:-:S04]  /*2b20*/  IMAD.HI.U32 R7, R4, R183, RZ ;  /* 0x000000b704077227 */ /* 0x000fc800078e00ff */
[----:B------:R-:W-:Y:S02]  /*2b30*/  IMAD.MOV R7, RZ, RZ, -R7 ;  /* 0x000000ffff077224 */ /* 0x000fe400078e0a07 */
[--C-:B------:R-:W-:Y:S01]  /*2b40*/  @!P4 IMAD.IADD R175, R175, 0x1, -R2.reuse ;  /* 0x00000001afafc824 */ /* 0x100fe200078e0a02 */
[----:B------:R-:W-:Y:S01]  /*2b50*/  ISETP.GE.AND P4, PT, R8, RZ, PT ;  /* 0x000000ff0800720c */ /* 0x000fe20003f86270 */
[C---:B------:R-:W-:Y:S02]  /*2b60*/  IMAD R183, R2.reuse, R7, R183 ;  /* 0x0000000702b77224 */ /* 0x040fe400078e02b7 */
[--C-:B------:R-:W-:Y:S01]  /*2b70*/  @!P2 IMAD.IADD R45, R45, 0x1, -R2.reuse ;  /* 0x000000012d2da824 */ /* 0x100fe200078e0a02 */
[----:B------:R-:W-:Y:S01]  /*2b80*/  ISETP.GE.AND P2, PT, R13, RZ, PT ;  /* 0x000000ff0d00720c */ /* 0x000fe20003f46270 */
[--C-:B------:R-:W-:Y:S01]  /*2b90*/  @!P5 IMAD.IADD R47, R47, 0x1, -R2.reuse ;  /* 0x000000012f2fd824 */ /* 0x100fe200078e0a02 */
[C---:B------:R-:W-:Y:S01]  /*2ba0*/  ISETP.GT.U32.AND P5, PT, R2.reuse, R183, PT ;  /* 0x000000b70200720c */ /* 0x040fe20003fa4070 */
[----:B------:R-:W-:Y:S01]  /*2bb0*/  @!P0 IMAD.IADD R43, R43, 0x1, -R2 ;  /* 0x000000012b2b8824 */ /* 0x000fe200078e0a02 */
[C---:B------:R-:W-:Y:S01]  /*2bc0*/  ISETP.GT.U32.AND P6, PT, R2.reuse, R175, PT ;  /* 0x000000af0200720c */ /* 0x040fe20003fc4070 */
[----:B------:R-:W-:Y:S01]  /*2bd0*/  @!P1 IMAD.MOV R45, RZ, RZ, -R45 ;  /* 0x000000ffff2d9224 */ /* 0x000fe200078e0a2d */
[----:B------:R-:W-:Y:S01]  /*2be0*/  ISETP.GT.U32.AND P1, PT, R2, R179, PT ;  /* 0x000000b30200720c */ /* 0x000fe20003f24070 */
[----:B------:R-:W-:Y:S01]  /*2bf0*/  @!P3 IMAD.MOV R43, RZ, RZ, -R43 ;  /* 0x000000ffff2bb224 */ /* 0x000fe200078e0a2b */
[----:B------:R-:W-:-:S02]  /*2c00*/  ISETP.GE.AND P3, PT, R12, RZ, PT ;  /* 0x000000ff0c00720c */ /* 0x000fc40003f66270 */
[C---:B------:R-:W-:Y:S02]  /*2c10*/  LOP3.LUT R12, R5.reuse, 0x4e, RZ, 0xfc, !PT ;  /* 0x0000004e050c7812 */ /* 0x040fe400078efcff */
[----:B------:R-:W-:Y:S02]  /*2c20*/  LOP3.LUT R13, R5, 0x50, RZ, 0xfc, !PT ;  /* 0x00000050050d7812 */ /* 0x000fe400078efcff */
[----:B------:R-:W-:Y:S01]  /*2c30*/  IABS R187, R12 ;  /* 0x0000000c00bb7213 */ /* 0x000fe20000000000 */
[--C-:B------:R-:W-:Y:S01]  /*2c40*/  @!P5 IMAD.IADD R183, R183, 0x1, -R2.reuse ;  /* 0x00000001b7b7d824 */ /* 0x100fe200078e0a02 */
[----:B------:R-:W-:Y:S01]  /*2c50*/  IABS R53, R13 ;  /* 0x0000000d00357213 */ /* 0x000fe20000000000 */
[----:B------:R-:W-:Y:S01]  /*2c60*/  @!P6 IMAD.IADD R175, R175, 0x1, -R2 ;  /* 0x00000001afafe824 */ /* 0x000fe200078e0a02 */
[----:B------:R-:W-:Y:S01]  /*2c70*/  ISETP.GE.AND P0, PT, R11, RZ, PT ;  /* 0x000000ff0b00720c */ /* 0x000fe20003f06270 */
[----:B------:R-:W-:Y:S01]  /*2c80*/  IMAD.HI.U32 R8, R4, R187, RZ ;  /* 0x000000bb04087227 */ /* 0x000fe200078e00ff */
[----:B------:R-:W-:-:S02]  /*2c90*/  ISETP.GT.U32.AND P5, PT, R2, R183, PT ;  /* 0x000000b70200720c */ /* 0x000fc40003fa4070 */
[----:B------:R-:W-:Y:S01]  /*2ca0*/  ISETP.GT.U32.AND P6, PT, R2, R49, PT ;  /* 0x000000310200720c */ /* 0x000fe20003fc4070 */
[----:B------:R-:W-:Y:S01]  /*2cb0*/  @!P1 IMAD.IADD R179, R179, 0x1, -R2 ;  /* 0x00000001b3b39824 */ /* 0x000fe200078e0a02 */
[----:B------:R-:W-:Y:S01]  /*2cc0*/  ISETP.GE.AND P1, PT, R10, RZ, PT ;  /* 0x000000ff0a00720c */ /* 0x000fe20003f26270 */
[----:B------:R-:W-:Y:S01]  /*2cd0*/  IMAD.HI.U32 R10, R4, R53, RZ ;  /* 0x00000035040a7227 */ /* 0x000fe200078e00ff */
[----:B------:R-:W-:-:S03]  /*2ce0*/  LOP3.LUT R11, R5, 0x4c, RZ, 0xfc, !PT ;  /* 0x0000004c050b7812 */ /* 0x000fc600078efcff */
[----:B------:R-:W-:Y:S01]  /*2cf0*/  IMAD.MOV R8, RZ, RZ, -R8 ;  /* 0x000000ffff087224 */ /* 0x000fe200078e0a08 */
[----:B------:R-:W-:Y:S01]  /*2d00*/  IABS R51, R11 ;  /* 0x0000000b00337213 */ /* 0x000fe20000000000 */
[----:B------:R-:W-:Y:S02]  /*2d10*/  IMAD.MOV R10, RZ, RZ, -R10 ;  /* 0x000000ffff0a7224 */ /* 0x000fe400078e0a0a */
[C---:B------:R-:W-:Y:S02]  /*2d20*/  IMAD R187, R2.reuse, R8, R187 ;  /* 0x0000000802bb7224 */ /* 0x040fe400078e02bb */
[C---:B------:R-:W-:Y:S01]  /*2d30*/  IMAD R53, R2.reuse, R10, R53 ;  /* 0x0000000a02357224 */ /* 0x040fe200078e0235 */
[----:B------:R-:W-:Y:S01]  /*2d40*/  LOP3.LUT R10, R5, 0x52, RZ, 0xfc, !PT ;  /* 0x00000052050a7812 */ /* 0x000fe200078efcff */
[----:B------:R-:W-:Y:S01]  /*2d50*/  @!P2 IMAD.MOV R179, RZ, RZ, -R179 ;  /* 0x000000ffffb3a224 */ /* 0x000fe200078e0ab3 */
[C---:B------:R-:W-:Y:S01]  /*2d60*/  ISETP.GT.U32.AND P2, PT, R2.reuse, R187, PT ;  /* 0x000000bb0200720c */ /* 0x040fe20003f44070 */
[----:B------:R-:W-:Y:S01]  /*2d70*/  @!P5 IMAD.IADD R183, R183, 0x1, -R2 ;  /* 0x00000001b7b7d824 */ /* 0x000fe200078e0a02 */
[----:B------:R-:W-:Y:S01]  /*2d80*/  ISETP.GT.U32.AND P5, PT, R2, R53, PT ;  /* 0x000000350200720c */ /* 0x000fe20003fa4070 */
[----:B------:R-:W-:Y:S01]  /*2d90*/  IMAD.HI.U32 R7, R4, R51, RZ ;  /* 0x0000003304077227 */ /* 0x000fe200078e00ff */
[----:B------:R-:W-:-:S03]  /*2da0*/  IABS R191, R10 ;  /* 0x0000000a00bf7213 */ /* 0x000fc60000000000 */
[--C-:B------:R-:W-:Y:S01]  /*2db0*/  @!P6 IMAD.IADD R49, R49, 0x1, -R2.reuse ;  /* 0x000000013131e824 */ /* 0x100fe200078e0a02 */
[----:B------:R-:W-:Y:S01]  /*2dc0*/  ISETP.GE.AND P6, PT, R11, RZ, PT ;  /* 0x000000ff0b00720c */ /* 0x000fe20003fc6270 */
[----:B------:R-:W-:Y:S01]  /*2dd0*/  IMAD.MOV R7, RZ, RZ, -R7 ;  /* 0x000000ffff077224 */ /* 0x000fe200078e0a07 */
[----:B------:R-:W-:Y:S01]  /*2de0*/  LOP3.LUT R11, R5, 0x54, RZ, 0xfc, !PT ;  /* 0x00000054050b7812 */ /* 0x000fe200078efcff */
[----:B------:R-:W-:Y:S01]  /*2df0*/  @!P0 IMAD.MOV R175, RZ, RZ, -R175 ;  /* 0x000000ffffaf8224 */ /* 0x000fe200078e0aaf */
[C---:B------:R-:W-:Y:S01]  /*2e00*/  ISETP.GT.U32.AND P0, PT, R2.reuse, R49, PT ;  /* 0x000000310200720c */ /* 0x040fe20003f04070 */
[----:B------:R-:W-:Y:S01]  /*2e10*/  IMAD R51, R2, R7, R51 ;  /* 0x0000000702337224 */ /* 0x000fe200078e0233 */
[----:B------:R-:W-:Y:S01]  /*2e20*/  IABS R55, R11 ;  /* 0x0000000b00377213 */ /* 0x000fe20000000000 */
[----:B------:R-:W-:Y:S02]  /*2e30*/  @!P2 IMAD.IADD R187, R187, 0x1, -R2 ;  /* 0x00000001bbbba824 */ /* 0x000fe400078e0a02 */
[----:B------:R-:W-:-:S04]  /*2e40*/  IMAD.HI.U32 R7, R4, R191, RZ ;  /* 0x000000bf04077227 */ /* 0x000fc800078e00ff */
[----:B------:R-:W-:Y:S01]  /*2e50*/  @!P5 IMAD.IADD R53, R53, 0x1, -R2 ;  /* 0x000000013535d824 */ /* 0x000fe200078e0a02 */
[----:B------:R-:W-:Y:S01]  /*2e60*/  ISETP.GT.U32.AND P5, PT, R2, R187, PT ;  /* 0x000000bb0200720c */ /* 0x000fe20003fa4070 */
[----:B------:R-:W-:Y:S02]  /*2e70*/  IMAD.MOV R8, RZ, RZ, -R7 ;  /* 0x000000ffff087224 */ /* 0x000fe400078e0a07 */
[----:B------:R-:W-:-:S04]  /*2e80*/  IMAD.HI.U32 R7, R4, R55, RZ ;  /* 0x0000003704077227 */ /* 0x000fc800078e00ff */
[----:B------:R-:W-:Y:S02]  /*2e90*/  IMAD.MOV R7, RZ, RZ, -R7 ;  /* 0x000000ffff077224 */ /* 0x000fe400078e0a07 */
[----:B------:R-:W-:Y:S01]  /*2ea0*/  @!P3 IMAD.MOV R47, RZ, RZ, -R47 ;  /* 0x000000ffff2fb224 */ /* 0x000fe200078e0a2f */
[C---:B------:R-:W-:Y:S01]  /*2eb0*/  ISETP.GT.U32.AND P3, PT, R2.reuse, R51, PT ;  /* 0x000000330200720c */ /* 0x040fe20003f64070 */
[C---:B------:R-:W-:Y:S02]  /*2ec0*/  IMAD R55, R2.reuse, R7, R55 ;  /* 0x0000000702377224 */ /* 0x040fe400078e0237 */
[--C-:B------:R-:W-:Y:S02]  /*2ed0*/  @!P5 IMAD.IADD R187, R187, 0x1, -R2.reuse ;  /* 0x00000001bbbbd824 */ /* 0x100fe400078e0a02 */
[--C-:B------:R-:W-:Y:S01]  /*2ee0*/  @!P0 IMAD.IADD R49, R49, 0x1, -R2.reuse ;  /* 0x0000000131318824 */ /* 0x100fe200078e0a02 */
[C---:B------:R-:W-:Y:S01]  /*2ef0*/  ISETP.GT.U32.AND P5, PT, R2.reuse, R55, PT ;  /* 0x000000370200720c */ /* 0x040fe20003fa4070 */
[----:B------:R-:W-:Y:S01]  /*2f00*/  IMAD R191, R2, R8, R191 ;  /* 0x0000000802bf7224 */ /* 0x000fe200078e02bf */
[----:B------:R-:W-:Y:S01]  /*2f10*/  ISETP.GE.AND P0, PT, R12, RZ, PT ;  /* 0x000000ff0c00720c */ /* 0x000fe20003f06270 */
[----:B------:R-:W-:Y:S01]  /*2f20*/  @!P4 IMAD.MOV R49, RZ, RZ, -R49 ;  /* 0x000000ffff31c224 */ /* 0x000fe200078e0a31 */
[----:B------:R-:W-:Y:S01]  /*2f30*/  LOP3.LUT R12, R5, 0x56, RZ, 0xfc, !PT ;  /* 0x00000056050c7812 */ /* 0x000fe200078efcff */
[----:B------:R-:W-:Y:S01]  /*2f40*/  @!P1 IMAD.MOV R183, RZ, RZ, -R183 ;  /* 0x000000ffffb79224 */ /* 0x000fe200078e0ab7 */
[----:B------:R-:W-:Y:S01]  /*2f50*/  ISETP.GT.U32.AND P4, PT, R2, R53, PT ;  /* 0x000000350200720c */ /* 0x000fe20003f84070 */
[----:B------:R-:W-:Y:S01]  /*2f60*/  @!P3 IMAD.IADD R51, R51, 0x1, -R2 ;  /* 0x000000013333b824 */ /* 0x000fe200078e0a02 */
[----:B------:R-:W-:-:S02]  /*2f70*/  ISETP.GE.AND P3, PT, R13, RZ, PT ;  /* 0x000000ff0d00720c */ /* 0x000fc40003f66270 */
[----:B------:R-:W-:Y:S02]  /*2f80*/  IABS R195, R12 ;  /* 0x0000000c00c37213 */ /* 0x000fe40000000000 */
[----:B------:R-:W-:Y:S01]  /*2f90*/  LOP3.LUT R13, R5, 0x58, RZ, 0xfc, !PT ;  /* 0x00000058050d7812 */ /* 0x000fe200078efcff */
[----:B------:R-:W-:Y:S01]  /*2fa0*/  @!P5 IMAD.IADD R55, R55, 0x1, -R2 ;  /* 0x000000013737d824 */ /* 0x000fe200078e0a02 */
[----:B------:R-:W-:Y:S01]  /*2fb0*/  ISETP.GT.U32.AND P2, PT, R2, R51, PT ;  /* 0x000000330200720c */ /* 0x000fe20003f44070 */
[----:B------:R-:W-:Y:S01]  /*2fc0*/  IMAD.HI.U32 R7, R4, R195, RZ ;  /* 0x000000c304077227 */ /* 0x000fe200078e00ff */
[----:B------:R-:W-:Y:S02]  /*2fd0*/  IABS R57, R13 ;  /* 0x0000000d00397213 */ /* 0x000fe40000000000 */
[----:B------:R-:W-:Y:S01]  /*2fe0*/  ISETP.GT.U32.AND P5, PT, R2, R55, PT ;  /* 0x000000370200720c */ /* 0x000fe20003fa4070 */
[----:B------:R-:W-:Y:S02]  /*2ff0*/  IMAD.MOV R8, RZ, RZ, -R7 ;  /* 0x000000ffff087224 */ /* 0x000fe400078e0a07 */
[----:B------:R-:W-:-:S04]  /*3000*/  IMAD.HI.U32 R7, R4, R57, RZ ;  /* 0x0000003904077227 */ /* 0x000fc800078e00ff */
[C---:B------:R-:W-:Y:S02]  /*3010*/  IMAD R195, R2.reuse, R8, R195 ;  /* 0x0000000802c37224 */ /* 0x040fe400078e02c3 */
[----:B------:R-:W-:Y:S02]  /*3020*/  IMAD.MOV R8, RZ, RZ, -R7 ;  /* 0x000000ffff087224 */ /* 0x000fe400078e0a07 */
[--C-:B------:R-:W-:Y:S01]  /*3030*/  @!P2 IMAD.IADD R51, R51, 0x1, -R2.reuse ;  /* 0x000000013333a824 */ /* 0x100fe200078e0a02 */
[C---:B------:R-:W-:Y:S01]  /*3040*/  ISETP.GT.U32.AND P2, PT, R2.reuse, R191, PT ;  /* 0x000000bf0200720c */ /* 0x040fe20003f44070 */
[----:B------:R-:W-:Y:S01]  /*3050*/  IMAD R57, R2, R8, R57 ;  /* 0x0000000802397224 */ /* 0x000fe200078e0239 */
[----:B------:R-:W-:Y:S01]  /*3060*/  LOP3.LUT R8, R5, 0x5c, RZ, 0xfc, !PT ;  /* 0x0000005c05087812 */ /* 0x000fe200078efcff */
[----:B------:R-:W-:Y:S02]  /*3070*/  @!P5 IMAD.IADD R55, R55, 0x1, -R2 ;  /* 0x000000013737d824 */ /* 0x000fe400078e0a02 */
[----:B------:R-:W-:Y:S01]  /*3080*/  IMAD.HI.U32 R7, R4, R199, RZ ;  /* 0x000000c704077227 */ /* 0x000fe200078e00ff */
[----:B------:R-:W-:-:S02]  /*3090*/  ISETP.GT.U32.AND P5, PT, R2, R57, PT ;  /* 0x000000390200720c */ /* 0x000fc40003fa4070 */
[----:B------:R-:W-:Y:S01]  /*30a0*/  IABS R59, R8 ;  /* 0x00000008003b7213 */ /* 0x000fe20000000000 */
[----:B------:R-:W-:Y:S02]  /*30b0*/  IMAD.MOV R7, RZ, RZ, -R7 ;  /* 0x000000ffff077224 */ /* 0x000fe400078e0a07 */
[--C-:B------:R-:W-:Y:S01]  /*30c0*/  @!P4 IMAD.IADD R53, R53, 0x1, -R2.reuse ;  /* 0x000000013535c824 */ /* 0x100fe200078e0a02 */
[----:B------:R-:W-:Y:S01]  /*30d0*/  ISETP.GE.AND P4, PT, R10, RZ, PT ;  /* 0x000000ff0a00720c */ /* 0x000fe20003f86270 */
[----:B------:R-:W-:Y:S01]  /*30e0*/  @!P2 IMAD.IADD R191, R191, 0x1, -R2 ;  /* 0x00000001bfbfa824 */ /* 0x000fe200078e0a02 */
[----:B------:R-:W-:Y:S01]  /*30f0*/  ISETP.GE.AND P2, PT, R11, RZ, PT ;  /* 0x000000ff0b00720c */ /* 0x000fe20003f46270 */
[----:B------:R-:W-:Y:S01]  /*3100*/  IMAD R199, R2, R7, R199 ;  /* 0x0000000702c77224 */ /* 0x000fe200078e02c7 */
[----:B------:R-:W-:Y:S01]  /*3110*/  LOP3.LUT R11, R5, 0x62, RZ, 0xfc, !PT ;  /* 0x00000062050b7812 */ /* 0x000fe200078efcff */
[----:B------:R-:W-:Y:S01]  /*3120*/  IMAD.HI.U32 R7, R4, R59, RZ ;  /* 0x0000003b04077227 */ /* 0x000fe200078e00ff */
[----:B------:R-:W-:-:S02]  /*3130*/  ISETP.GT.U32.AND P1, PT, R2, R191, PT ;  /* 0x000000bf0200720c */ /* 0x000fc40003f24070 */
[----:B------:R-:W-:Y:S01]  /*3140*/  IABS R207, R11 ;  /* 0x0000000b00cf7213 */ /* 0x000fe20000000000 */
[--C-:B------:R-:W-:Y:S01]  /*3150*/  @!P5 IMAD.IADD R57, R57, 0x1, -R2.reuse ;  /* 0x000000013939d824 */ /* 0x100fe200078e0a02 */
[----:B------:R-:W-:Y:S01]  /*3160*/  LOP3.LUT R10, R5, 0x60, RZ, 0xfc, !PT ;  /* 0x00000060050a7812 */ /* 0x000fe200078efcff */
[----:B------:R-:W-:Y:S02]  /*3170*/  IMAD.MOV R7, RZ, RZ, -R7 ;  /* 0x000000ffff077224 */ /* 0x000fe400078e0a07 */
[----:B------:R-:W-:Y:S01]  /*3180*/  @!P6 IMAD.MOV R51, RZ, RZ, -R51 ;  /* 0x000000ffff33e224 */ /* 0x000fe200078e0a33 */
[C---:B------:R-:W-:Y:S01]  /*3190*/  ISETP.GT.U32.AND P5, PT, R2.reuse, R57, PT ;  /* 0x000000390200720c */ /* 0x040fe20003fa4070 */
[----:B------:R-:W-:Y:S01]  /*31a0*/  @!P2 IMAD.MOV R55, RZ, RZ, -R55 ;  /* 0x000000ffff37a224 */ /* 0x000fe200078e0a37 */
[C---:B------:R-:W-:Y:S01]  /*31b0*/  ISETP.GT.U32.AND P2, PT, R2.reuse, R199, PT ;  /* 0x000000c70200720c */ /* 0x040fe20003f44070 */
[C---:B------:R-:W-:Y:S01]  /*31c0*/  IMAD R59, R2.reuse, R7, R59 ;  /* 0x00000007023b7224 */ /* 0x040fe200078e023b */
[----:B------:R-:W-:Y:S01]  /*31d0*/  ISETP.GT.U32.AND P6, PT, R2, R195, PT ;  /* 0x000000c30200720c */ /* 0x000fe20003fc4070 */
[--C-:B------:R-:W-:Y:S01]  /*31e0*/  @!P1 IMAD.IADD R191, R191, 0x1, -R2.reuse ;  /* 0x00000001bfbf9824 */ /* 0x100fe200078e0a02 */
[----:B------:R-:W-:Y:S01]  /*31f0*/  IABS R61, R10 ;  /* 0x0000000a003d7213 */ /* 0x000fe20000000000 */
[----:B------:R-:W-:Y:S01]  /*3200*/  @!P3 IMAD.MOV R53, RZ, RZ, -R53 ;  /* 0x000000ffff35b224 */ /* 0x000fe200078e0a35 */
[----:B------:R-:W-:Y:S01]  /*3210*/  ISETP.GE.AND P3, PT, R13, RZ, PT ;  /* 0x000000ff0d00720c */ /* 0x000fe20003f66270 */
[----:B------:R-:W-:Y:S01]  /*3220*/  @!P4 IMAD.MOV R191, RZ, RZ, -R191 ;  /* 0x000000ffffbfc224 */ /* 0x000fe200078e0abf */
[----:B------:R-:W-:Y:S01]  /*3230*/  ISETP.GE.AND P4, PT, R8, RZ, PT ;  /* 0x000000ff0800720c */ /* 0x000fe20003f86270 */
[----:B------:R-:W-:Y:S01]  /*3240*/  @!P0 IMAD.MOV R187, RZ, RZ, -R187 ;  /* 0x000000ffffbb8224 */ /* 0x000fe200078e0abb */
[----:B------:R-:W-:Y:S01]  /*3250*/  LOP3.LUT R8, R5, 0x5e, RZ, 0xfc, !PT ;  /* 0x0000005e05087812 */ /* 0x000fe200078efcff */
[--C-:B------:R-:W-:Y:S01]  /*3260*/  @!P5 IMAD.IADD R57, R57, 0x1, -R2.reuse ;  /* 0x000000013939d824 */ /* 0x100fe200078e0a02 */
[----:B------:R-:W-:Y:S01]  /*3270*/  ISETP.GT.U32.AND P5, PT, R2, R59, PT ;  /* 0x0000003b0200720c */ /* 0x000fe20003fa4070 */
[--C-:B------:R-:W-:Y:S01]  /*3280*/  @!P2 IMAD.IADD R199, R199, 0x1, -R2.reuse ;  /* 0x00000001c7c7a824 */ /* 0x100fe200078e0a02 */
[----:B------:R-:W-:Y:S01]  /*3290*/  IABS R203, R8 ;  /* 0x0000000800cb7213 */ /* 0x000fe20000000000 */
[----:B------:R-:W-:Y:S01]  /*32a0*/  @!P6 IMAD.IADD R195, R195, 0x1, -R2 ;  /* 0x00000001c3c3e824 */ /* 0x000fe200078e0a02 */
[----:B------:R-:W-:-:S02]  /*32b0*/  ISETP.GE.AND P0, PT, R12, RZ, PT ;  /* 0x000000ff0c00720c */ /* 0x000fc40003f06270 */
[----:B------:R-:W-:Y:S01]  /*32c0*/  ISETP.GT.U32.AND P2, PT, R2, R199, PT ;  /* 0x000000c70200720c */ /* 0x000fe20003f44070 */
[----:B------:R-:W-:Y:S01]  /*32d0*/  IMAD.HI.U32 R7, R4, R203, RZ ;  /* 0x000000cb04077227 */ /* 0x000fe200078e00ff */
[----:B------:R-:W-:Y:S02]  /*32e0*/  ISETP.GT.U32.AND P6, PT, R2, R195, PT ;  /* 0x000000c30200720c */ /* 0x000fe40003fc4070 */
[----:B------:R-:W-:Y:S01]  /*32f0*/  ISETP.GE.AND P1, PT, R14, RZ, PT ;  /* 0x000000ff0e00720c */ /* 0x000fe20003f26270 */
[----:B------:R-:W-:Y:S01]  /*3300*/  IMAD.MOV R7, RZ, RZ, -R7 ;  /* 0x000000ffff077224 */ /* 0x000fe200078e0a07 */
[----:B------:R-:W-:Y:S01]  /*3310*/  LOP3.LUT R12, R5, 0x68, RZ, 0xfc, !PT ;  /* 0x00000068050c7812 */ /* 0x000fe200078efcff */
[----:B------:R-:W-:Y:S01]  /*3320*/  @!P5 IMAD.IADD R59, R59, 0x1, -R2 ;  /* 0x000000013b3bd824 */ /* 0x000fe200078e0a02 */
[----:B------:R-:W-:Y:S01]  /*3330*/  LOP3.LUT R13, R5, 0x72, RZ, 0xfc, !PT ;  /* 0x00000072050d7812 */ /* 0x000fe200078efcff */
[----:B------:R-:W-:Y:S01]  /*3340*/  IMAD R203, R2, R7, R203 ;  /* 0x0000000702cb7224 */ /* 0x000fe200078e02cb */
[----:B------:R-:W-:Y:S01]  /*3350*/  IABS R65, R12 ;  /* 0x0000000c00417213 */ /* 0x000fe20000000000 */
[----:B------:R-:W-:Y:S01]  /*3360*/  IMAD.HI.U32 R7, R4, R207, RZ ;  /* 0x000000cf04077227 */ /* 0x000fe200078e00ff */
[----:B------:R-:W-:-:S02]  /*3370*/  ISETP.GT.U32.AND P5, PT, R2, R59, PT ;  /* 0x0000003b0200720c */ /* 0x000fc40003fa4070 */
[----:B------:R-:W-:Y:S01]  /*3380*/  IABS R223, R13 ;  /* 0x0000000d00df7213 */ /* 0x000fe20000000000 */
[--C-:B------:R-:W-:Y:S01]  /*3390*/  @!P2 IMAD.IADD R199, R199, 0x1, -R2.reuse ;  /* 0x00000001c7c7a824 */ /* 0x100fe200078e0a02 */
[----:B------:R-:W-:Y:S01]  /*33a0*/  ISETP.GT.U32.AND P2, PT, R2, R203, PT ;  /* 0x000000cb0200720c */ /* 0x000fe20003f44070 */
[----:B------:R-:W-:Y:S01]  /*33b0*/  IMAD.MOV R7, RZ, RZ, -R7 ;  /* 0x000000ffff077224 */ /* 0x000fe200078e0a07 */
[----:B------:R-:W-:Y:S01]  /*33c0*/  LOP3.LUT R14, R5, 0x84, RZ, 0xfc, !PT ;  /* 0x00000084050e7812 */ /* 0x000fe200078efcff */
[--C-:B------:R-:W-:Y:S01]  /*33d0*/  @!P6 IMAD.IADD R195, R195, 0x1, -R2.reuse ;  /* 0x00000001c3c3e824 */ /* 0x100fe200078e0a02 */
[----:B------:R-:W-:Y:S01]  /*33e0*/  ISETP.GE.AND P6, PT, R8, RZ, PT ;  /* 0x000000ff0800720c */ /* 0x000fe20003fc6270 */
[C---:B------:R-:W-:Y:S01]  /*33f0*/  IMAD R207, R2.reuse, R7, R207 ;  /* 0x0000000702cf7224 */ /* 0x040fe200078e02cf */
[----:B------:R-:W-:Y:S01]  /*3400*/  IABS R79, R14 ;  /* 0x0000000e004f7213 */ /* 0x000fe20000000000 */
[----:B------:R-:W-:Y:S01]  /*3410*/  @!P3 IMAD.MOV R57, RZ, RZ, -R57 ;  /* 0x000000ffff39b224 */ /* 0x000fe200078e0a39 */
[----:B------:R-:W-:Y:S01]  /*3420*/  ISETP.GE.AND P3, PT, R11, RZ, PT ;  /* 0x000000ff0b00720c */ /* 0x000fe20003f66270 */
[----:B------:R-:W-:Y:S01]  /*3430*/  @!P5 IMAD.IADD R59, R59, 0x1, -R2 ;  /* 0x000000013b3bd824 */ /* 0x000fe200078e0a02 */
[----:B------:R-:W-:Y:S01]  /*3440*/  ISETP.GT.U32.AND P5, PT, R2, R207, PT ;  /* 0x000000cf0200720c */ /* 0x000fe20003fa4070 */
[----:B------:R-:W-:Y:S01]  /*3450*/  IMAD.HI.U32 R8, R4, R61, RZ ;  /* 0x0000003d04087227 */ /* 0x000fe200078e00ff */
[----:B------:R-:W-:-:S03]  /*3460*/  LOP3.LUT R11, R5, 0x66, RZ, 0xfc, !PT ;  /* 0x00000066050b7812 */ /* 0x000fc600078efcff */
[----:B------:R-:W-:Y:S01]  /*3470*/  @!P2 IMAD.IADD R203, R203, 0x1, -R2 ;  /* 0x00000001cbcba824 */ /* 0x000fe200078e0a02 */
[----:B------:R-:W-:Y:S01]  /*3480*/  IABS R211, R11 ;  /* 0x0000000b00d37213 */ /* 0x000fe20000000000 */
[----:B------:R-:W-:Y:S02]  /*3490*/  IMAD.MOV R8, RZ, RZ, -R8 ;  /* 0x000000ffff087224 */ /* 0x000fe400078e0a08 */
[----:B------:R-:W-:Y:S01]  /*34a0*/  @!P0 IMAD.MOV R195, RZ, RZ, -R195 ;  /* 0x000000ffffc38224 */ /* 0x000fe200078e0ac3 */
[C---:B------:R-:W-:Y:S01]  /*34b0*/  ISETP.GT.U32.AND P2, PT, R2.reuse, R203, PT ;  /* 0x000000cb0200720c */ /* 0x040fe20003f44070 */
[----:B------:R-:W-:Y:S01]  /*34c0*/  IMAD R61, R2, R8, R61 ;  /* 0x00000008023d7224 */ /* 0x000fe200078e023d */
[----:B------:R-:W-:Y:S01]  /*34d0*/  ISETP.GE.AND P0, PT, R10, RZ, PT ;  /* 0x000000ff0a00720c */ /* 0x000fe20003f06270 */
[----:B------:R-:W-:Y:S01]  /*34e0*/  @!P5 IMAD.IADD R207, R207, 0x1, -R2 ;  /* 0x00000001cfcfd824 */ /* 0x000fe200078e0a02 */
[----:B------:R-:W-:Y:S01]  /*34f0*/  LOP3.LUT R10, R5, 0x64, RZ, 0xfc, !PT ;  /* 0x00000064050a7812 */ /* 0x000fe200078efcff */
[----:B------:R-:W-:-:S03]  /*3500*/  IMAD.HI.U32 R8, R4, R211, RZ ;  /* 0x000000d304087227 */ /* 0x000fc600078e00ff */
[----:B------:R-:W-:Y:S01]  /*3510*/  IABS R63, R10 ;  /* 0x0000000a003f7213 */ /* 0x000fe20000000000 */
[----:B------:R-:W-:Y:S01]  /*3520*/  @!P1 IMAD.MOV R199, RZ, RZ, -R199 ;  /* 0x000000ffffc79224 */ /* 0x000fe200078e0ac7 */
[----:B------:R-:W-:Y:S01]  /*3530*/  ISETP.GT.U32.AND P1, PT, R2, R61, PT ;  /* 0x0000003d0200720c */ /* 0x000fe20003f24070 */
[----:B------:R-:W-:Y:S01]  /*3540*/  @!P4 IMAD.MOV R59, RZ, RZ, -R59 ;  /* 0x000000ffff3bc224 */ /* 0x000fe200078e0a3b */
[----:B------:R-:W-:Y:S01]  /*3550*/  ISETP.GE.AND P4, PT, R10, RZ, PT ;  /* 0x000000ff0a00720c */ /* 0x000fe20003f86270 */
[----:B------:R-:W-:Y:S01]  /*3560*/  IMAD.HI.U32 R10, R4, R65, RZ ;  /* 0x00000041040a7227 */ /* 0x000fe200078e00ff */
[----:B------:R-:W-:-:S03]  /*3570*/  ISETP.GT.U32.AND P5, PT, R2, R207, PT ;  /* 0x000000cf0200720c */ /* 0x000fc60003fa4070 */
[----:B------:R-:W-:Y:S02]  /*3580*/  IMAD.MOV R8, RZ, RZ, -R8 ;  /* 0x000000ffff087224 */ /* 0x000fe400078e0a08 */
[----:B------:R-:W-:Y:S01]  /*3590*/  @!P2 IMAD.IADD R203, R203, 0x1, -R2 ;  /* 0x00000001cbcba824 */ /* 0x000fe200078e0a02 */
[----:B------:R-:W-:Y:S01]  /*35a0*/  ISETP.GE.AND P2, PT, R11, RZ, PT ;  /* 0x000000ff0b00720c */ /* 0x000fe20003f46270 */
[----:B------:R-:W-:Y:S01]  /*35b0*/  IMAD.MOV R10, RZ, RZ, -R10 ;  /* 0x000000ffff0a7224 */ /* 0x000fe200078e0a0a */
[C---:B------:R-:W-:Y:S01]  /*35c0*/  LOP3.LUT R11, R5.reuse, 0x6e, RZ, 0xfc, !PT ;  /* 0x0000006e050b7812 */ /* 0x040fe200078efcff */
[C---:B------:R-:W-:Y:S02]  /*35d0*/  IMAD R211, R2.reuse, R8, R211 ;  /* 0x0000000802d37224 */ /* 0x040fe400078e02d3 */
[C---:B------:R-:W-:Y:S01]  /*35e0*/  IMAD R65, R2.reuse, R10, R65 ;  /* 0x0000000a02417224 */ /* 0x040fe200078e0241 */
[----:B------:R-:W-:Y:S01]  /*35f0*/  LOP3.LUT R10, R5, 0x6c, RZ, 0xfc, !PT ;  /* 0x0000006c050a7812 */ /* 0x000fe200078efcff */
[----:B------:R-:W-:Y:S01]  /*3600*/  @!P6 IMAD.MOV R203, RZ, RZ, -R203 ;  /* 0x000000ffffcbe224 */ /* 0x000fe200078e0acb */
[C---:B------:R-:W-:Y:S01]  /*3610*/  ISETP.GT.U32.AND P6, PT, R2.reuse, R211, PT ;  /* 0x000000d30200720c */ /* 0x040fe20003fc4070 */
[--C-:B------:R-:W-:Y:S01]  /*3620*/  @!P1 IMAD.IADD R61, R61, 0x1, -R2.reuse ;  /* 0x000000013d3d9824 */ /* 0x100fe200078e0a02 */
[----:B------:R-:W-:Y:S01]  /*3630*/  IABS R67, R10 ;  /* 0x0000000a00437213 */ /* 0x000fe20000000000 */
[----:B------:R-:W-:Y:S01]  /*3640*/  @!P5 IMAD.IADD R207, R207, 0x1, -R2 ;  /* 0x00000001cfcfd824 */ /* 0x000fe200078e0a02 */
[----:B------:R-:W-:Y:S01]  /*3650*/  ISETP.GT.U32.AND P5, PT, R2, R65, PT ;  /* 0x000000410200720c */ /* 0x000fe20003fa4070 */
[----:B------:R-:W-:Y:S01]  /*3660*/  IMAD.HI.U32 R7, R4, R63, RZ ;  /* 0x0000003f04077227 */ /* 0x000fe200078e00ff */
[----:B------:R-:W-:-:S02]  /*3670*/  ISETP.GT.U32.AND P1, PT, R2, R61, PT ;  /* 0x0000003d0200720c */ /* 0x000fc40003f24070 */
[----:B------:R-:W-:Y:S01]  /*3680*/  IABS R219, R11 ;  /* 0x0000000b00db7213 */ /* 0x000fe20000000000 */
[----:B------:R-:W-:Y:S02]  /*3690*/  IMAD.MOV R7, RZ, RZ, -R7 ;  /* 0x000000ffff077224 */ /* 0x000fe400078e0a07 */
[----:B------:R-:W-:-:S04]  /*36a0*/  IMAD.HI.U32 R8, R4, R67, RZ ;  /* 0x0000004304087227 */ /* 0x000fc800078e00ff */
[--C-:B------:R-:W-:Y:S02]  /*36b0*/  @!P6 IMAD.IADD R211, R211, 0x1, -R2.reuse ;  /* 0x00000001d3d3e824 */ /* 0x100fe400078e0a02 */
[C---:B------:R-:W-:Y:S01]  /*36c0*/  IMAD R63, R2.reuse, R7, R63 ;  /* 0x00000007023f7224 */ /* 0x040fe200078e023f */
[----:B------:R-:W-:Y:S01]  /*36d0*/  LOP3.LUT R7, R5, 0x6a, RZ, 0xfc, !PT ;  /* 0x0000006a05077812 */ /* 0x000fe200078efcff */
[--C-:B------:R-:W-:Y:S01]  /*36e0*/  @!P5 IMAD.IADD R65, R65, 0x1, -R2.reuse ;  /* 0x000000014141d824 */ /* 0x100fe200078e0a02 */
[C---:B------:R-:W-:Y:S01]  /*36f0*/  ISETP.GT.U32.AND P5, PT, R2.reuse, R211, PT ;  /* 0x000000d30200720c */ /* 0x040fe20003fa4070 */
[----:B------:R-:W-:Y:S01]  /*3700*/  @!P1 IMAD.IADD R61, R61, 0x1, -R2 ;  /* 0x000000013d3d9824 */ /* 0x000fe200078e0a02 */
[----:B------:R-:W-:Y:S01]  /*3710*/  ISETP.GT.U32.AND P1, PT, R2, R63, PT ;  /* 0x0000003f0200720c */ /* 0x000fe20003f24070 */
[----:B------:R-:W-:Y:S01]  /*3720*/  IMAD.MOV R8, RZ, RZ, -R8 ;  /* 0x000000ffff087224 */ /* 0x000fe200078e0a08 */
[----:B------:R-:W-:Y:S01]  /*3730*/  IABS R215, R7 ;  /* 0x0000000700d77213 */ /* 0x000fe20000000000 */
[----:B------:R-:W-:Y:S01]  /*3740*/  @!P0 IMAD.MOV R61, RZ, RZ, -R61 ;  /* 0x000000ffff3d8224 */ /* 0x000fe200078e0a3d */
[----:B------:R-:W-:Y:S01]  /*3750*/  ISETP.GE.AND P0, PT, R12, RZ, PT ;  /* 0x000000ff0c00720c */ /* 0x000fe20003f06270 */
[C---:B------:R-:W-:Y:S01]  /*3760*/  IMAD R67, R2.reuse, R8, R67 ;  /* 0x0000000802437224 */ /* 0x040fe200078e0243 */
[----:B------:R-:W-:Y:S01]  /*3770*/  LOP3.LUT R12, R5, 0x70, RZ, 0xfc, !PT ;  /* 0x00000070050c7812 */ /* 0x000fe200078efcff */
[----:B------:R-:W-:Y:S01]  /*3780*/  @!P3 IMAD.MOV R207, RZ, RZ, -R207 ;  /* 0x000000ffffcfb224 */ /* 0x000fe200078e0acf */
[----:B------:R-:W-:-:S02]  /*3790*/  ISETP.GT.U32.AND P3, PT, R2, R65, PT ;  /* 0x000000410200720c */ /* 0x000fc40003f64070 */
[----:B------:R-:W-:Y:S01]  /*37a0*/  IABS R69, R12 ;  /* 0x0000000c00457213 */ /* 0x000fe20000000000 */
[--C-:B------:R-:W-:Y:S01]  /*37b0*/  @!P5 IMAD.IADD R211, R211, 0x1, -R2.reuse ;  /* 0x00000001d3d3d824 */ /* 0x100fe200078e0a02 */
[----:B------:R-:W-:Y:S01]  /*37c0*/  ISETP.GT.U32.AND P5, PT, R2, R67, PT ;  /* 0x000000430200720c */ /* 0x000fe20003fa4070 */
[----:B------:R-:W-:Y:S01]  /*37d0*/  @!P1 IMAD.IADD R63, R63, 0x1, -R2 ;  /* 0x000000013f3f9824 */ /* 0x000fe200078e0a02 */
[----:B------:R-:W-:Y:S01]  /*37e0*/  ISETP.GE.AND P1, PT, R7, RZ, PT ;  /* 0x000000ff0700720c */ /* 0x000fe20003f26270 */
[----:B------:R-:W-:-:S03]  /*37f0*/  IMAD.HI.U32 R7, R4, R215, RZ ;  /* 0x000000d704077227 */ /* 0x000fc600078e00ff */
[----:B------:R-:W-:Y:S01]  /*3800*/  ISETP.GT.U32.AND P6, PT, R2, R63, PT ;  /* 0x0000003f0200720c */ /* 0x000fe20003fc4070 */
[----:B------:R-:W-:Y:S02]  /*3810*/  IMAD.MOV R7, RZ, RZ, -R7 ;  /* 0x000000ffff077224 */ /* 0x000fe400078e0a07 */
[--C-:B------:R-:W-:Y:S01]  /*3820*/  @!P3 IMAD.IADD R65, R65, 0x1, -R2.reuse ;  /* 0x000000014141b824 */ /* 0x100fe200078e0a02 */
[----:B------:R-:W-:Y:S01]  /*3830*/  ISETP.GE.AND P3, PT, R10, RZ, PT ;  /* 0x000000ff0a00720c */ /* 0x000fe20003f66270 */
[----:B------:R-:W-:Y:S01]  /*3840*/  IMAD R215, R2, R7, R215 ;  /* 0x0000000702d77224 */ /* 0x000fe200078e02d7 */
[----:B------:R-:W-:Y:S01]  /*3850*/  LOP3.LUT R10, R5, 0x74, RZ, 0xfc, !PT ;  /* 0x00000074050a7812 */ /* 0x000fe200078efcff */
[----:B------:R-:W-:Y:S02]  /*3860*/  @!P5 IMAD.IADD R67, R67, 0x1, -R2 ;  /* 0x000000014343d824 */ /* 0x000fe400078e0a02 */
[----:B------:R-:W-:Y:S01]  /*3870*/  IMAD.HI.U32 R7, R4, R219, RZ ;  /* 0x000000db04077227 */ /* 0x000fe200078e00ff */
[----:B------:R-:W-:-:S02]  /*3880*/  IABS R71, R10 ;  /* 0x0000000a00477213 */ /* 0x000fc40000000000 */
[----:B------:R-:W-:Y:S01]  /*3890*/  ISETP.GT.U32.AND P5, PT, R2, R67, PT ;  /* 0x000000430200720c */ /* 0x000fe20003fa4070 */
[----:B------:R-:W-:Y:S02]  /*38a0*/  IMAD.MOV R8, RZ, RZ, -R7 ;  /* 0x000000ffff087224 */ /* 0x000fe400078e0a07 */
[----:B------:R-:W-:-:S04]  /*38b0*/  IMAD.HI.U32 R7, R4, R69, RZ ;  /* 0x0000004504077227 */ /* 0x000fc800078e00ff */
[--C-:B------:R-:W-:Y:S01]  /*38c0*/  @!P6 IMAD.IADD R63, R63, 0x1, -R2.reuse ;  /* 0x000000013f3fe824 */ /* 0x100fe200078e0a02 */
[C---:B------:R-:W-:Y:S01]  /*38d0*/  ISETP.GT.U32.AND P6, PT, R2.reuse, R215, PT ;  /* 0x000000d70200720c */ /* 0x040fe20003fc4070 */
[----:B------:R-:W-:Y:S02]  /*38e0*/  IMAD.MOV R7, RZ, RZ, -R7 ;  /* 0x000000ffff077224 */ /* 0x000fe400078e0a07 */
[C---:B------:R-:W-:Y:S02]  /*38f0*/  IMAD R219, R2.reuse, R8, R219 ;  /* 0x0000000802db7224 */ /* 0x040fe400078e02db */
[C---:B------:R-:W-:Y:S02]  /*3900*/  IMAD R69, R2.reuse, R7, R69 ;  /* 0x0000000702457224 */ /* 0x040fe400078e0245 */
[--C-:B------:R-:W-:Y:S02]  /*3910*/  @!P5 IMAD.IADD R67, R67, 0x1, -R2.reuse ;  /* 0x000000014343d824 */ /* 0x100fe400078e0a02 */
[----:B------:R-:W-:Y:S01]  /*3920*/  @!P4 IMAD.MOV R63, RZ, RZ, -R63 ;  /* 0x000000ffff3fc224 */ /* 0x000fe200078e0a3f */
[C---:B------:R-:W-:Y:S01]  /*3930*/  ISETP.GT.U32.AND P5, PT, R2.reuse, R69, PT ;  /* 0x000000450200720c */ /* 0x040fe20003fa4070 */
[----:B------:R-:W-:Y:S01]  /*3940*/  @!P2 IMAD.MOV R211, RZ, RZ, -R211 ;  /* 0x000000ffffd3a224 */ /* 0x000fe200078e0ad3 */
[----:B------:R-:W-:Y:S01]  /*3950*/  ISETP.GT.U32.AND P2, PT, R2, R219, PT ;  /* 0x000000db0200720c */ /* 0x000fe20003f44070 */
[----:B------:R-:W-:Y:S01]  /*3960*/  @!P6 IMAD.IADD R215, R215, 0x1, -R2 ;  /* 0x00000001d7d7e824 */ /* 0x000fe200078e0a02 */
[----:B------:R-:W-:Y:S01]  /*3970*/  ISETP.GE.AND P6, PT, R11, RZ, PT ;  /* 0x000000ff0b00720c */ /* 0x000fe20003fc6270 */
[----:B------:R-:W-:Y:S01]  /*3980*/  IMAD.HI.U32 R7, R4, R71, RZ ;  /* 0x0000004704077227 */ /* 0x000fe200078e00ff */
[----:B------:R-:W-:-:S02]  /*3990*/  LOP3.LUT R11, R5, 0x76, RZ, 0xfc, !PT ;  /* 0x00000076050b7812 */ /* 0x000fc400078efcff */
[----:B------:R-:W-:Y:S01]  /*39a0*/  ISETP.GT.U32.AND P4, PT, R2, R215, PT ;  /* 0x000000d70200720c */ /* 0x000fe20003f84070 */
[----:B------:R-:W-:Y:S01]  /*39b0*/  IMAD.MOV R7, RZ, RZ, -R7 ;  /* 0x000000ffff077224 */ /* 0x000fe200078e0a07 */
[----:B------:R-:W-:Y:S01]  /*39c0*/  IABS R227, R11 ;  /* 0x0000000b00e37213 */ /* 0x000fe20000000000 */
[----:B------:R-:W-:-:S04]  /*39d0*/  IMAD.HI.U32 R8, R4, R223, RZ ;  /* 0x000000df04087227 */ /* 0x000fc800078e00ff */
[--C-:B------:R-:W-:Y:S02]  /*39e0*/  @!P5 IMAD.IADD R69, R69, 0x1, -R2.reuse ;  /* 0x000000014545d824 */ /* 0x100fe400078e0a02 */
[--C-:B------:R-:W-:Y:S02]  /*39f0*/  @!P2 IMAD.IADD R219, R219, 0x1, -R2.reuse ;  /* 0x00000001dbdba824 */ /* 0x100fe400078e0a02 */
[C---:B------:R-:W-:Y:S01]  /*3a00*/  IMAD R71, R2.reuse, R7, R71 ;  /* 0x0000000702477224 */ /* 0x040fe200078e0247 */
[C---:B------:R-:W-:Y:S01]  /*3a10*/  ISETP.GT.U32.AND P5, PT, R2.reuse, R69, PT ;  /* 0x000000450200720c */ /* 0x040fe20003fa4070 */
[----:B------:R-:W-:Y:S01]  /*3a20*/  @!P4 IMAD.IADD R215, R215, 0x1, -R2 ;  /* 0x00000001d7d7c824 */ /* 0x000fe200078e0a02 */
[----:B------:R-:W-:Y:S01]  /*3a30*/  ISETP.GE.AND P4, PT, R13, RZ, PT ;  /* 0x000000ff0d00720c */ /* 0x000fe20003f86270 */
[----:B------:R-:W-:Y:S01]  /*3a40*/  IMAD.MOV R8, RZ, RZ, -R8 ;  /* 0x000000ffff087224 */ /* 0x000fe200078e0a08 */
[----:B------:R-:W-:Y:S01]  /*3a50*/  LOP3.LUT R13, R5, 0x82, RZ, 0xfc, !PT ;  /* 0x00000082050d7812 */ /* 0x000fe200078efcff */
[----:B------:R-:W-:Y:S01]  /*3a60*/  @!P1 IMAD.MOV R215, RZ, RZ, -R215 ;  /* 0x000000ffffd79224 */ /* 0x000fe200078e0ad7 */
[C---:B------:R-:W-:Y:S01]  /*3a70*/  ISETP.GT.U32.AND P1, PT, R2.reuse, R219, PT ;  /* 0x000000db0200720c */ /* 0x040fe20003f24070 */
[----:B------:R-:W-:Y:S01]  /*3a80*/  IMAD R223, R2, R8, R223 ;  /* 0x0000000802df7224 */ /* 0x000fe200078e02df */
[----:B------:R-:W-:Y:S01]  /*3a90*/  IABS R77, R13 ;  /* 0x0000000d004d7213 */ /* 0x000fe20000000000 */
[----:B------:R-:W-:-:S03]  /*3aa0*/  IMAD.HI.U32 R8, R4, R227, RZ ;  /* 0x000000e304087227 */ /* 0x000fc600078e00ff */
[C---:B------:R-:W-:Y:S01]  /*3ab0*/  ISETP.GT.U32.AND P2, PT, R2.reuse, R223, PT ;  /* 0x000000df0200720c */ /* 0x040fe20003f44070 */
[----:B------:R-:W-:Y:S01]  /*3ac0*/  @!P5 IMAD.IADD R69, R69, 0x1, -R2 ;  /* 0x000000014545d824 */ /* 0x000fe200078e0a02 */
[----:B------:R-:W-:Y:S01]  /*3ad0*/  ISETP.GT.U32.AND P5, PT, R2, R71, PT ;  /* 0x000000470200720c */ /* 0x000fe20003fa4070 */
[----:B------:R-:W-:Y:S01]  /*3ae0*/  @!P0 IMAD.MOV R65, RZ, RZ, -R65 ;  /* 0x000000ffff418224 */ /* 0x000fe200078e0a41 */
[----:B------:R-:W-:Y:S01]  /*3af0*/  ISETP.GE.AND P0, PT, R12, RZ, PT ;  /* 0x000000ff0c00720c */ /* 0x000fe20003f06270 */
[----:B------:R-:W-:Y:S01]  /*3b00*/  IMAD.MOV R8, RZ, RZ, -R8 ;  /* 0x000000ffff087224 */ /* 0x000fe200078e0a08 */
[----:B------:R-:W-:Y:S01]  /*3b10*/  LOP3.LUT R12, R5, 0x78, RZ, 0xfc, !PT ;  /* 0x00000078050c7812 */ /* 0x000fe200078efcff */
[--C-:B------:R-:W-:Y:S01]  /*3b20*/  @!P1 IMAD.IADD R219, R219, 0x1, -R2.reuse ;  /* 0x00000001dbdb9824 */ /* 0x100fe200078e0a02 */
[----:B------:R-:W-:Y:S01]  /*3b30*/  ISETP.GE.AND P1, PT, R11, RZ, PT ;  /* 0x000000ff0b00720c */ /* 0x000fe20003f26270 */
[C---:B------:R-:W-:Y:S01]  /*3b40*/  IMAD R227, R2.reuse, R8, R227 ;  /* 0x0000000802e37224 */ /* 0x040fe200078e02e3 */
[----:B------:R-:W-:Y:S01]  /*3b50*/  IABS R73, R12 ;  /* 0x0000000c00497213 */ /* 0x000fe20000000000 */
[----:B------:R-:W-:Y:S01]  /*3b60*/  @!P6 IMAD.MOV R219, RZ, RZ, -R219 ;  /* 0x000000ffffdbe224 */ /* 0x000fe200078e0adb */
[----:B------:R-:W-:Y:S01]  /*3b70*/  LOP3.LUT R8, R5, 0x7a, RZ, 0xfc, !PT ;  /* 0x0000007a05087812 */ /* 0x000fe200078efcff */
[----:B------:R-:W-:Y:S01]  /*3b80*/  @!P3 IMAD.MOV R67, RZ, RZ, -R67 ;  /* 0x000000ffff43b224 */ /* 0x000fe200078e0a43 */
[----:B------:R-:W-:Y:S01]  /*3b90*/  ISETP.GT.U32.AND P6, PT, R2, R227, PT ;  /* 0x000000e30200720c */ /* 0x000fe20003fc4070 */
[----:B------:R-:W-:Y:S01]  /*3ba0*/  @!P5 IMAD.IADD R71, R71, 0x1, -R2 ;  /* 0x000000014747d824 */ /* 0x000fe200078e0a02 */
[----:B------:R-:W-:Y:S01]  /*3bb0*/  IABS R231, R8 ;  /* 0x0000000800e77213 */ /* 0x000fe20000000000 */
[----:B------:R-:W-:Y:S01]  /*3bc0*/  IMAD.HI.U32 R7, R4, R73, RZ ;  /* 0x0000004904077227 */ /* 0x000fe200078e00ff */
[----:B------:R-:W-:-:S02]  /*3bd0*/  ISETP.GE.AND P3, PT, R10, RZ, PT ;  /* 0x000000ff0a00720c */ /* 0x000fc40003f66270 */
[C---:B------:R-:W-:Y:S01]  /*3be0*/  ISETP.GT.U32.AND P5, PT, R2.reuse, R71, PT ;  /* 0x000000470200720c */ /* 0x040fe20003fa4070 */
[----:B------:R-:W-:Y:S01]  /*3bf0*/  IMAD.MOV R7, RZ, RZ, -R7 ;  /* 0x000000ffff077224 */ /* 0x000fe200078e0a07 */
[----:B------:R-:W-:Y:S01]  /*3c00*/  LOP3.LUT R10, R5, 0x7c, RZ, 0xfc, !PT ;  /* 0x0000007c050a7812 */ /* 0x000fe200078efcff */
[--C-:B------:R-:W-:Y:S01]  /*3c10*/  @!P2 IMAD.IADD R223, R223, 0x1, -R2.reuse ;  /* 0x00000001dfdfa824 */ /* 0x100fe200078e0a02 */
[----:B------:R-:W-:Y:S01]  /*3c20*/  LOP3.LUT R11, R5, 0x7e, RZ, 0xfc, !PT ;  /* 0x0000007e050b7812 */ /* 0x000fe200078efcff */
[----:B------:R-:W-:Y:S01]  /*3c30*/  IMAD R73, R2, R7, R73 ;  /* 0x0000000702497224 */ /* 0x000fe200078e0249 */
[----:B------:R-:W-:Y:S01]  /*3c40*/  IABS R75, R10 ;  /* 0x0000000a004b7213 */ /* 0x000fe20000000000 */
[----:B------:R-:W-:Y:S01]  /*3c50*/  IMAD.HI.U32 R7, R4, R231, RZ ;  /* 0x000000e704077227 */ /* 0x000fe200078e00ff */
[----:B------:R-:W-:Y:S02]  /*3c60*/  ISETP.GT.U32.AND P2, PT, R2, R223, PT ;  /* 0x000000df0200720c */ /* 0x000fe40003f44070 */
[----:B------:R-:W-:Y:S01]  /*3c70*/  IABS R237, R11 ;  /* 0x0000000b00ed7213 */ /* 0x000fe20000000000 */
[----:B------:R-:W-:-:S02]  /*3c80*/  @!P6 IMAD.IADD R227, R227, 0x1, -R2 ;  /* 0x00000001e3e3e824 */ /* 0x000fc400078e0a02 */
[----:B------:R-:W-:Y:S02]  /*3c90*/  IMAD.MOV R7, RZ, RZ, -R7 ;  /* 0x000000ffff077224 */ /* 0x000fe400078e0a07 */
[----:B------:R-:W-:Y:S01]  /*3ca0*/  @!P5 IMAD.IADD R71, R71, 0x1, -R2 ;  /* 0x000000014747d824 */ /* 0x000fe200078e0a02 */
[C---:B------:R-:W-:Y:S01]  /*3cb0*/  ISETP.GT.U32.AND P6, PT, R2.reuse, R227, PT ;  /* 0x000000e30200720c */ /* 0x040fe20003fc4070 */
[C---:B------:R-:W-:Y:S01]  /*3cc0*/  IMAD R231, R2.reuse, R7, R231 ;  /* 0x0000000702e77224 */ /* 0x040fe200078e02e7 */
[----:B------:R-:W-:Y:S01]  /*3cd0*/  ISETP.GT.U32.AND P5, PT, R2, R73, PT ;  /* 0x000000490200720c */ /* 0x000fe20003fa4070 */
[----:B------:R-:W-:-:S04]  /*3ce0*/  IMAD.HI.U32 R7, R4, R75, RZ ;  /* 0x0000004b04077227 */ /* 0x000fc800078e00ff */
[----:B------:R-:W-:Y:S02]  /*3cf0*/  IMAD.MOV R7, RZ, RZ, -R7 ;  /* 0x000000ffff077224 */ /* 0x000fe400078e0a07 */
[----:B------:R-:W-:Y:S01]  /*3d00*/  @!P0 IMAD.MOV R69, RZ, RZ, -R69 ;  /* 0x000000ffff458224 */ /* 0x000fe200078e0a45 */
[----:B------:R-:W-:Y:S01]  /*3d10*/  ISETP.GE.AND P0, PT, R12, RZ, PT ;  /* 0x000000ff0c00720c */ /* 0x000fe20003f06270 */
[----:B------:R-:W-:Y:S01]  /*3d20*/  IMAD R75, R2, R7, R75 ;  /* 0x00000007024b7224 */ /* 0x000fe200078e024b */
[----:B------:R-:W-:Y:S01]  /*3d30*/  LOP3.LUT R12, R5, 0x80, RZ, 0xfc, !PT ;  /* 0x00000080050c7812 */ /* 0x000fe200078efcff */
[--C-:B------:R-:W-:Y:S01]  /*3d40*/  @!P2 IMAD.IADD R223, R223, 0x1, -R2.reuse ;  /* 0x00000001dfdfa824 */ /* 0x100fe200078e0a02 */
[----:B------:R-:W-:Y:S01]  /*3d50*/  ISETP.GE.AND P2, PT, R8, RZ, PT ;  /* 0x000000ff0800720c */ /* 0x000fe20003f46270 */
[--C-:B------:R-:W-:Y:S01]  /*3d60*/  @!P6 IMAD.IADD R227, R227, 0x1, -R2.reuse ;  /* 0x00000001e3e3e824 */ /* 0x100fe200078e0a02 */
[C---:B------:R-:W-:Y:S01]  /*3d70*/  ISETP.GT.U32.AND P6, PT, R2.reuse, R231, PT ;  /* 0x000000e70200720c */ /* 0x040fe20003fc4070 */
[----:B------:R-:W-:Y:S01]  /*3d80*/  @!P5 IMAD.IADD R73, R73, 0x1, -R2 ;  /* 0x000000014949d824 */ /* 0x000fe200078e0a02 */
[----:B------:R-:W-:Y:S01]  /*3d90*/  ISETP.GT.U32.AND P5, PT, R2, R75, PT ;  /* 0x0000004b0200720c */ /* 0x000fe20003fa4070 */
[----:B------:R-:W-:Y:S01]  /*3da0*/  IMAD.HI.U32 R8, R4, R237, RZ ;  /* 0x000000ed04087227 */ /* 0x000fe200078e00ff */
[----:B------:R-:W-:-:S03]  /*3db0*/  IABS R239, R12 ;  /* 0x0000000c00ef7213 */ /* 0x000fc60000000000 */
[----:B------:R-:W-:Y:S02]  /*3dc0*/  IMAD.MOV R8, RZ, RZ, -R8 ;  /* 0x000000ffff087224 */ /* 0x000fe400078e0a08 */
[----:B------:R-:W-:-:S04]  /*3dd0*/  IMAD.HI.U32 R7, R4, R239, RZ ;  /* 0x000000ef04077227 */ /* 0x000fc800078e00ff */
[C---:B------:R-:W-:Y:S02]  /*3de0*/  IMAD R237, R2.reuse, R8, R237 ;  /* 0x0000000802ed7224 */ /* 0x040fe400078e02ed */
[--C-:B------:R-:W-:Y:S02]  /*3df0*/  @!P6 IMAD.IADD R231, R231, 0x1, -R2.reuse ;  /* 0x00000001e7e7e824 */ /* 0x100fe400078e0a02 */
[----:B------:R-:W-:Y:S01]  /*3e00*/  @!P5 IMAD.IADD R75, R75, 0x1, -R2 ;  /* 0x000000014b4bd824 */ /* 0x000fe200078e0a02 */
[C---:B------:R-:W-:Y:S01]  /*3e10*/  ISETP.GT.U32.AND P6, PT, R2.reuse, R237, PT ;  /* 0x000000ed0200720c */ /* 0x040fe20003fc4070 */
[----:B------:R-:W-:Y:S01]  /*3e20*/  IMAD.MOV R7, RZ, RZ, -R7 ;  /* 0x000000ffff077224 */ /* 0x000fe200078e0a07 */
[C---:B------:R-:W-:Y:S01]  /*3e30*/  ISETP.GT.U32.AND P5, PT, R2.reuse, R231, PT ;  /* 0x000000e70200720c */ /* 0x040fe20003fa4070 */
[----:B------:R-:W-:Y:S01]  /*3e40*/  @!P3 IMAD.MOV R71, RZ, RZ, -R71 ;  /* 0x000000ffff47b224 */ /* 0x000fe200078e0a47 */
[C---:B------:R-:W-:Y:S01]  /*3e50*/  ISETP.GT.U32.AND P3, PT, R2.reuse, R75, PT ;  /* 0x0000004b0200720c */ /* 0x040fe20003f64070 */
[----:B------:R-:W-:-:S02]  /*3e60*/  IMAD R239, R2, R7, R239 ;  /* 0x0000000702ef7224 */ /* 0x000fc400078e02ef */
[----:B------:R-:W-:-:S04]  /*3e70*/  IMAD.HI.U32 R7, R4, R79, RZ ;  /* 0x0000004f04077227 */ /* 0x000fc800078e00ff */
[----:B------:R-:W-:Y:S02]  /*3e80*/  IMAD.MOV R7, RZ, RZ, -R7 ;  /* 0x000000ffff077224 */ /* 0x000fe400078e0a07 */
[--C-:B------:R-:W-:Y:S02]  /*3e90*/  @!P6 IMAD.IADD R237, R237, 0x1, -R2.reuse ;  /* 0x00000001edede824 */ /* 0x100fe400078e0a02 */
[C---:B------:R-:W-:Y:S02]  /*3ea0*/  IMAD R79, R2.reuse, R7, R79 ;  /* 0x00000007024f7224 */ /* 0x040fe400078e024f */
[----:B------:R-:W-:Y:S01]  /*3eb0*/  @!P3 IMAD.IADD R75, R75, 0x1, -R2 ;  /* 0x000000014b4bb824 */ /* 0x000fe200078e0a02 */
[----:B------:R-:W-:Y:S01]  /*3ec0*/  ISETP.GT.U32.AND P6, PT, R2, R237, PT ;  /* 0x000000ed0200720c */ /* 0x000fe20003fc4070 */
[----:B------:R-:W-:Y:S01]  /*3ed0*/  IMAD.HI.U32 R8, R4, R77, RZ ;  /* 0x0000004d04087227 */ /* 0x000fe200078e00ff */
[----:B------:R-:W-:-:S03]  /*3ee0*/  ISETP.GT.U32.AND P3, PT, R2, R79, PT ;  /* 0x0000004f0200720c */ /* 0x000fc60003f64070 */
[----:B------:R-:W-:Y:S02]  /*3ef0*/  IMAD.MOV R8, RZ, RZ, -R8 ;  /* 0x000000ffff087224 */ /* 0x000fe400078e0a08 */
[----:B------:R-:W-:-:S04]  /*3f00*/  IMAD.HI.U32 R7, R4, R81, RZ ;  /* 0x0000005104077227 */ /* 0x000fc800078e00ff */
[----:B------:R-:W-:Y:S01]  /*3f10*/  IMAD R77, R2, R8, R77 ;  /* 0x00000008024d7224 */ /* 0x000fe200078e024d */
[----:B------:R-:W-:Y:S01]  /*3f20*/  LOP3.LUT R8, R5, 0x88, RZ, 0xfc, !PT ;  /* 0x0000008805087812 */ /* 0x000fe200078efcff */
[--C-:B------:R-:W-:Y:S01]  /*3f30*/  @!P5 IMAD.IADD R231, R231, 0x1, -R2.reuse ;  /* 0x00000001e7e7d824 */ /* 0x100fe200078e0a02 */
[----:B------:R-:W-:Y:S01]  /*3f40*/  ISETP.GE.AND P5, PT, R10, RZ, PT ;  /* 0x000000ff0a00720c */ /* 0x000fe20003fa6270 */
[--C-:B------:R-:W-:Y:S01]  /*3f50*/  @!P6 IMAD.IADD R237, R237, 0x1, -R2.reuse ;  /* 0x00000001edede824 */ /* 0x100fe200078e0a02 */
[----:B------:R-:W-:Y:S01]  /*3f60*/  ISETP.GE.AND P6, PT, R11, RZ, PT ;  /* 0x000000ff0b00720c */ /* 0x000fe20003fc6270 */
[----:B------:R-:W-:Y:S01]  /*3f70*/  @!P3 IMAD.IADD R79, R79, 0x1, -R2 ;  /* 0x000000014f4fb824 */ /* 0x000fe200078e0a02 */
[----:B------:R-:W-:Y:S01]  /*3f80*/  IABS R245, R8 ;  /* 0x0000000800f57213 */ /* 0x000fe20000000000 */
[----:B------:R-:W-:Y:S01]  /*3f90*/  IMAD.MOV R7, RZ, RZ, -R7 ;  /* 0x000000ffff077224 */ /* 0x000fe200078e0a07 */
[C---:B------:R-:W-:Y:S01]  /*3fa0*/  LOP3.LUT R10, R5.reuse, 0x8a, RZ, 0xfc, !PT ;  /* 0x0000008a050a7812 */ /* 0x040fe200078efcff */
[----:B------:R-:W-:Y:S01]  /*3fb0*/  @!P2 IMAD.MOV R231, RZ, RZ, -R231 ;  /* 0x000000ffffe7a224 */ /* 0x000fe200078e0ae7 */
[C---:B------:R-:W-:Y:S01]  /*3fc0*/  ISETP.GT.U32.AND P2, PT, R2.reuse, R79, PT ;  /* 0x0000004f0200720c */ /* 0x040fe20003f44070 */
[----:B------:R-:W-:Y:S01]  /*3fd0*/  IMAD R81, R2, R7, R81 ;  /* 0x0000000702517224 */ /* 0x000fe200078e0251 */
[----:B------:R-:W-:Y:S01]  /*3fe0*/  IABS R247, R10 ;  /* 0x0000000a00f77213 */ /* 0x000fe20000000000 */
[----:B------:R-:W-:Y:S01]  /*3ff0*/  IMAD.HI.U32 R7, R4, R245, RZ ;  /* 0x000000f504077227 */ /* 0x000fe200078e00ff */
[----:B------:R-:W-:-:S03]  /*4000*/  LOP3.LUT R11, R5, 0x8c, RZ, 0xfc, !PT ;  /* 0x0000008c050b7812 */ /* 0x000fc600078efcff */
[----:B------:R-:W-:Y:S01]  /*4010*/  IMAD.MOV R7, RZ, RZ, -R7 ;  /* 0x000000ffff077224 */ /* 0x000fe200078e0a07 */
[----:B------:R-:W-:Y:S01]  /*4020*/  IABS R83, R11 ;  /* 0x0000000b00537213 */ /* 0x000fe20000000000 */
[----:B------:R-:W-:Y:S01]  /*4030*/  @!P6 IMAD.MOV R237, RZ, RZ, -R237 ;  /* 0x000000ffffede224 */ /* 0x000fe200078e0aed */
[C---:B------:R-:W-:Y:S01]  /*4040*/  ISETP.GT.U32.AND P6, PT, R2.reuse, R81, PT ;  /* 0x000000510200720c */ /* 0x040fe20003fc4070 */
[C---:B------:R-:W-:Y:S02]  /*4050*/  IMAD R245, R2.reuse, R7, R245 ;  /* 0x0000000702f57224 */ /* 0x040fe400078e02f5 */
[----:B------:R-:W-:Y:S02]  /*4060*/  @!P2 IMAD.IADD R79, R79, 0x1, -R2 ;  /* 0x000000014f4fa824 */ /* 0x000fe400078e0a02 */
[----:B------:R-:W-:Y:S01]  /*4070*/  @!P4 IMAD.MOV R223, RZ, RZ, -R223 ;  /* 0x000000ffffdfc224 */ /* 0x000fe200078e0adf */
[C---:B------:R-:W-:Y:S01]  /*4080*/  ISETP.GT.U32.AND P2, PT, R2.reuse, R245, PT ;  /* 0x000000f50200720c */ /* 0x040fe20003f44070 */
[----:B------:R-:W-:Y:S01]  /*4090*/  @!P1 IMAD.MOV R227, RZ, RZ, -R227 ;  /* 0x000000ffffe39224 */ /* 0x000fe200078e0ae3 */
[----:B------:R-:W-:Y:S01]  /*40a0*/  ISETP.GT.U32.AND P4, PT, R2, R73, PT ;  /* 0x000000490200720c */ /* 0x000fe20003f84070 */
[----:B------:R-:W-:Y:S01]  /*40b0*/  IMAD.HI.U32 R7, R4, R247, RZ ;  /* 0x000000f704077227 */ /* 0x000fe200078e00ff */
[----:B------:R-:W-:-:S03]  /*40c0*/  ISETP.GT.U32.AND P1, PT, R2, R239, PT ;  /* 0x000000ef0200720c */ /* 0x000fc60003f24070 */
[--C-:B------:R-:W-:Y:S02]  /*40d0*/  @!P6 IMAD.IADD R81, R81, 0x1, -R2.reuse ;  /* 0x000000015151e824 */ /* 0x100fe400078e0a02 */
[----:B------:R-:W-:Y:S02]  /*40e0*/  IMAD.MOV R7, RZ, RZ, -R7 ;  /* 0x000000ffff077224 */ /* 0x000fe400078e0a07 */
[----:B------:R-:W-:Y:S01]  /*40f0*/  @!P5 IMAD.MOV R75, RZ, RZ, -R75 ;  /* 0x000000ffff4bd224 */ /* 0x000fe200078e0a4b */
[----:B------:R-:W-:Y:S01]  /*4100*/  ISETP.GT.U32.AND P6, PT, R2, R81, PT ;  /* 0x000000510200720c */ /* 0x000fe20003fc4070 */
        /* <DEDUP_REMOVED lines=8> */
[----:B------:R-:W-:Y:S01]  /*4190*/  ISETP.GT.U32.AND P4, PT, R2, R77, PT ;  /* 0x0000004d0200720c */ /* 0x000fe20003f84070 */
[--C-:B------:R-:W-:Y:S01]  /*41a0*/  @!P1 IMAD.IADD R239, R239, 0x1, -R2.reuse ;  /* 0x00000001efef9824 */ /* 0x100fe200078e0a02 */
[----:B------:R-:W-:Y:S01]  /*41b0*/  ISETP.GE.AND P1, PT, R12, RZ, PT ;  /* 0x000000ff0c00720c */ /* 0x000fe20003f26270 */
[----:B------:R-:W-:Y:S01]  /*41c0*/  IMAD.MOV R7, RZ, RZ, -R7 ;  /* 0x000000ffff077224 */ /* 0x000fe200078e0a07 */
[----:B------:R-:W-:Y:S01]  /*41d0*/  LOP3.LUT R12, R5, 0x8e, RZ, 0xfc, !PT ;  /* 0x0000008e050c7812 */ /* 0x000fe200078efcff */
[----:B------:R-:W-:Y:S01]  /*41e0*/  @!P0 IMAD.MOV R73, RZ, RZ, -R73 ;  /* 0x000000ffff498224 */ /* 0x000fe200078e0a49 */
[C---:B------:R-:W-:Y:S01]  /*41f0*/  ISETP.GT.U32.AND P0, PT, R2.reuse, R239, PT ;  /* 0x000000ef0200720c */ /* 0x040fe20003f04070 */
[--C-:B------:R-:W-:Y:S01]  /*4200*/  @!P6 IMAD.IADD R81, R81, 0x1, -R2.reuse ;  /* 0x000000015151e824 */ /* 0x100fe200078e0a02 */
[C---:B------:R-:W-:Y:S01]  /*4210*/  ISETP.GT.U32.AND P6, PT, R2.reuse, R247, PT ;  /* 0x000000f70200720c */ /* 0x040fe20003fc4070 */
[----:B------:R-:W-:Y:S01]  /*4220*/  IMAD R83, R2, R7, R83 ;  /* 0x0000000702537224 */ /* 0x000fe200078e0253 */
[----:B------:R-:W-:Y:S01]  /*4230*/  IABS R85, R12 ;  /* 0x0000000c00557213 */ /* 0x000fe20000000000 */
[----:B------:R-:W-:-:S02]  /*4240*/  @!P2 IMAD.IADD R245, R245, 0x1, -R2 ;  /* 0x00000001f5f5a824 */ /* 0x000fc400078e0a02 */
[--C-:B------:R-:W-:Y:S01]  /*4250*/  @!P4 IMAD.IADD R77, R77, 0x1, -R2.reuse ;  /* 0x000000014d4dc824 */ /* 0x100fe200078e0a02 */
[----:B------:R-:W-:Y:S01]  /*4260*/  ISETP.GT.U32.AND P2, PT, R2, R83, PT ;  /* 0x000000530200720c */ /* 0x000fe20003f44070 */
[----:B------:R-:W-:Y:S01]  /*4270*/  IMAD.HI.U32 R7, R4, R85, RZ ;  /* 0x0000005504077227 */ /* 0x000fe200078e00ff */
[----:B------:R-:W-:Y:S02]  /*4280*/  ISETP.GE.AND P4, PT, R13, RZ, PT ;  /* 0x000000ff0d00720c */ /* 0x000fe40003f86270 */
[----:B------:R-:W-:Y:S01]  /*4290*/  ISETP.GT.U32.AND P3, PT, R2, R77, PT ;  /* 0x0000004d0200720c */ /* 0x000fe20003f64070 */
[--C-:B------:R-:W-:Y:S01]  /*42a0*/  @!P0 IMAD.IADD R239, R239, 0x1, -R2.reuse ;  /* 0x00000001efef8824 */ /* 0x100fe200078e0a02 */
[----:B------:R-:W-:Y:S01]  /*42b0*/  LOP3.LUT R13, R5, 0x90, RZ, 0xfc, !PT ;  /* 0x00000090050d7812 */ /* 0x000fe200078efcff */
[----:B------:R-:W-:Y:S01]  /*42c0*/  @!P6 IMAD.IADD R247, R247, 0x1, -R2 ;  /* 0x00000001f7f7e824 */ /* 0x000fe200078e0a02 */
[----:B------:R-:W-:Y:S01]  /*42d0*/  ISETP.GE.AND P0, PT, R15, RZ, PT ;  /* 0x000000ff0f00720c */ /* 0x000fe20003f06270 */
[----:B------:R-:W-:Y:S01]  /*42e0*/  @!P1 IMAD.MOV R239, RZ, RZ, -R239 ;  /* 0x000000ffffef9224 */ /* 0x000fe200078e0aef */
[----:B------:R-:W-:Y:S01]  /*42f0*/  ISETP.GE.AND P1, PT, R10, RZ, PT ;  /* 0x000000ff0a00720c */ /* 0x000fe20003f26270 */
[----:B------:R-:W-:Y:S01]  /*4300*/  IMAD.HI.U32 R10, R4, R89, RZ ;  /* 0x00000059040a7227 */ /* 0x000fe200078e00ff */
[----:B------:R-:W-:-:S02]  /*4310*/  IABS R87, R13 ;  /* 0x0000000d00577213 */ /* 0x000fc40000000000 */
[----:B------:R-:W-:Y:S01]  /*4320*/  LOP3.LUT R15, R5, 0x94, RZ, 0xfc, !PT ;  /* 0x00000094050f7812 */ /* 0x000fe200078efcff */
[----:B------:R-:W-:Y:S01]  /*4330*/  @!P2 IMAD.IADD R83, R83, 0x1, -R2 ;  /* 0x000000015353a824 */ /* 0x000fe200078e0a02 */
[----:B------:R-:W-:Y:S01]  /*4340*/  ISETP.GT.U32.AND P2, PT, R2, R247, PT ;  /* 0x000000f70200720c */ /* 0x000fe20003f44070 */
[----:B------:R-:W-:Y:S01]  /*4350*/  IMAD.MOV R10, RZ, RZ, -R10 ;  /* 0x000000ffff0a7224 */ /* 0x000fe200078e0a0a */
[----:B------:R-:W-:Y:S01]  /*4360*/  IABS R91, R15 ;  /* 0x0000000f005b7213 */ /* 0x000fe20000000000 */
[----:B------:R-:W-:Y:S01]  /*4370*/  @!P3 IMAD.IADD R77, R77, 0x1, -R2 ;  /* 0x000000014d4db824 */ /* 0x000fe200078e0a02 */
[----:B------:R-:W-:Y:S01]  /*4380*/  ISETP.GE.AND P3, PT, R8, RZ, PT ;  /* 0x000000ff0800720c */ /* 0x000fe20003f66270 */
[----:B------:R-:W-:Y:S01]  /*4390*/  IMAD R89, R2, R10, R89 ;  /* 0x0000000a02597224 */ /* 0x000fe200078e0259 */
[----:B------:R-:W-:Y:S01]  /*43a0*/  ISETP.GE.AND P6, PT, R11, RZ, PT ;  /* 0x000000ff0b00720c */ /* 0x000fe20003fc6270 */
[----:B------:R-:W-:Y:S01]  /*43b0*/  IMAD.HI.U32 R8, R4, R87, RZ ;  /* 0x0000005704087227 */ /* 0x000fe200078e00ff */
[----:B------:R-:W-:-:S02]  /*43c0*/  LOP3.LUT R10, R5, 0x98, RZ, 0xfc, !PT ;  /* 0x00000098050a7812 */ /* 0x000fc400078efcff */
[----:B------:R-:W-:Y:S01]  /*43d0*/  LOP3.LUT R11, R5, 0x9a, RZ, 0xfc, !PT ;  /* 0x0000009a050b7812 */ /* 0x000fe200078efcff */
[----:B------:R-:W-:Y:S01]  /*43e0*/  IMAD.MOV R7, RZ, RZ, -R7 ;  /* 0x000000ffff077224 */ /* 0x000fe200078e0a07 */
[----:B------:R-:W-:Y:S01]  /*43f0*/  IABS R169, R10 ;  /* 0x0000000a00a97213 */ /* 0x000fe20000000000 */
[----:B------:R-:W-:Y:S01]  /*4400*/  @!P2 IMAD.IADD R247, R247, 0x1, -R2 ;  /* 0x00000001f7f7a824 */ /* 0x000fe200078e0a02 */
[C---:B------:R-:W-:Y:S01]  /*4410*/  ISETP.GT.U32.AND P2, PT, R2.reuse, R89, PT ;  /* 0x000000590200720c */ /* 0x040fe20003f44070 */
[----:B------:R-:W-:Y:S01]  /*4420*/  IMAD.MOV R8, RZ, RZ, -R8 ;  /* 0x000000ffff087224 */ /* 0x000fe200078e0a08 */
[----:B------:R-:W-:Y:S01]  /*4430*/  IABS R173, R11 ;  /* 0x0000000b00ad7213 */ /* 0x000fe20000000000 */
[C---:B------:R-:W-:Y:S02]  /*4440*/  IMAD R85, R2.reuse, R7, R85 ;  /* 0x0000000702557224 */ /* 0x040fe400078e0255 */
[C---:B------:R-:W-:Y:S01]  /*4450*/  IMAD R87, R2.reuse, R8, R87 ;  /* 0x0000000802577224 */ /* 0x040fe200078e0257 */
[----:B------:R-:W-:Y:S01]  /*4460*/  LOP3.LUT R8, R5, 0x96, RZ, 0xfc, !PT ;  /* 0x0000009605087812 */ /* 0x000fe200078efcff */
[----:B------:R-:W-:Y:S01]  /*4470*/  @!P4 IMAD.MOV R77, RZ, RZ, -R77 ;  /* 0x000000ffff4dc224 */ /* 0x000fe200078e0a4d */
[----:B------:R-:W-:Y:S01]  /*4480*/  ISETP.GT.U32.AND P4, PT, R2, R83, PT ;  /* 0x000000530200720c */ /* 0x000fe20003f84070 */
[----:B------:R-:W-:Y:S01]  /*4490*/  IMAD.HI.U32 R7, R4, R91, RZ ;  /* 0x0000005b04077227 */ /* 0x000fe200078e00ff */
[----:B------:R-:W-:-:S03]  /*44a0*/  IABS R165, R8 ;  /* 0x0000000800a57213 */ /* 0x000fc60000000000 */
[----:B------:R-:W-:Y:S02]  /*44b0*/  @!P2 IMAD.IADD R89, R89, 0x1, -R2 ;  /* 0x000000015959a824 */ /* 0x000fe400078e0a02 */
[----:B------:R-:W-:Y:S02]  /*44c0*/  IMAD.MOV R7, RZ, RZ, -R7 ;  /* 0x000000ffff077224 */ /* 0x000fe400078e0a07 */
[----:B------:R-:W-:Y:S01]  /*44d0*/  @!P1 IMAD.MOV R247, RZ, RZ, -R247 ;  /* 0x000000fffff79224 */ /* 0x000fe200078e0af7 */
[C---:B------:R-:W-:Y:S01]  /*44e0*/  ISETP.GT.U32.AND P1, PT, R2.reuse, R89, PT ;  /* 0x000000590200720c */ /* 0x040fe20003f24070 */
[C---:B------:R-:W-:Y:S02]  /*44f0*/  IMAD R91, R2.reuse, R7, R91 ;  /* 0x00000007025b7224 */ /* 0x040fe400078e025b */
[----:B------:R-:W-:Y:S01]  /*4500*/  @!P5 IMAD.MOV R79, RZ, RZ, -R79 ;  /* 0x000000ffff4fd224 */ /* 0x000fe200078e0a4f */
[----:B------:R-:W-:Y:S01]  /*4510*/  ISETP.GT.U32.AND P5, PT, R2, R85, PT ;  /* 0x000000550200720c */ /* 0x000fe20003fa4070 */
[----:B------:R-:W-:-:S04]  /*4520*/  IMAD.HI.U32 R7, R4, R165, RZ ;  /* 0x000000a504077227 */ /* 0x000fc800078e00ff */
[----:B------:R-:W-:Y:S01]  /*4530*/  @!P0 IMAD.MOV R81, RZ, RZ, -R81 ;  /* 0x000000ffff518224 */ /* 0x000fe200078e0a51 */
[C---:B------:R-:W-:Y:S01]  /*4540*/  ISETP.GT.U32.AND P0, PT, R2.reuse, R87, PT ;  /* 0x000000570200720c */ /* 0x040fe20003f04070 */
        /* <DEDUP_REMOVED lines=8> */
[----:B------:R-:W-:-:S02]  /*45d0*/  @!P1 IMAD.IADD R89, R89, 0x1, -R2 ;  /* 0x0000000159599824 */ /* 0x000fc400078e0a02 */
[--C-:B------:R-:W-:Y:S01]  /*45e0*/  @!P5 IMAD.IADD R85, R85, 0x1, -R2.reuse ;  /* 0x000000015555d824 */ /* 0x100fe200078e0a02 */
[----:B------:R-:W-:Y:S01]  /*45f0*/  ISETP.GT.U32.AND P1, PT, R2, R165, PT ;  /* 0x000000a50200720c */ /* 0x000fe20003f24070 */
[--C-:B------:R-:W-:Y:S01]  /*4600*/  @!P0 IMAD.IADD R87, R87, 0x1, -R2.reuse ;  /* 0x0000000157578824 */ /* 0x100fe200078e0a02 */
[----:B------:R-:W-:Y:S01]  /*4610*/  ISETP.GE.AND P5, PT, R14, RZ, PT ;  /* 0x000000ff0e00720c */ /* 0x000fe20003fa6270 */
[----:B------:R-:W-:Y:S01]  /*4620*/  IMAD.HI.U32 R7, R4, R169, RZ ;  /* 0x000000a904077227 */ /* 0x000fe200078e00ff */
[C---:B------:R-:W-:Y:S02]  /*4630*/  ISETP.GT.U32.AND P0, PT, R2.reuse, R85, PT ;  /* 0x000000550200720c */ /* 0x040fe40003f04070 */
[----:B------:R-:W-:Y:S01]  /*4640*/  ISETP.GT.U32.AND P2, PT, R2, R87, PT ;  /* 0x000000570200720c */ /* 0x000fe20003f44070 */
[----:B------:R-:W-:Y:S01]  /*4650*/  @!P3 IMAD.MOV R245, RZ, RZ, -R245 ;  /* 0x000000fffff5b224 */ /* 0x000fe200078e0af5 */
[----:B------:R-:W-:Y:S01]  /*4660*/  ISETP.GE.AND P3, PT, R12, RZ, PT ;  /* 0x000000ff0c00720c */ /* 0x000fe20003f66270 */
[--C-:B------:R-:W-:Y:S01]  /*4670*/  @!P6 IMAD.IADD R91, R91, 0x1, -R2.reuse ;  /* 0x000000015b5be824 */ /* 0x100fe200078e0a02 */
[----:B------:R-:W-:Y:S01]  /*4680*/  ISETP.GE.AND P6, PT, R10, RZ, PT ;  /* 0x000000ff0a00720c */ /* 0x000fe20003fc6270 */
[----:B------:R-:W-:Y:S01]  /*4690*/  IMAD.MOV R7, RZ, RZ, -R7 ;  /* 0x000000ffff077224 */ /* 0x000fe200078e0a07 */
[----:B------:R-:W-:Y:S01]  /*46a0*/  LOP3.LUT R10, R5, 0x9c, RZ, 0xfc, !PT ;  /* 0x0000009c050a7812 */ /* 0x000fe200078efcff */
[----:B------:R-:W-:Y:S01]  /*46b0*/  @!P1 IMAD.IADD R165, R165, 0x1, -R2 ;  /* 0x00000001a5a59824 */ /* 0x000fe200078e0a02 */
[C---:B------:R-:W-:Y:S01]  /*46c0*/  ISETP.GT.U32.AND P1, PT, R2.reuse, R91, PT ;  /* 0x0000005b0200720c */ /* 0x040fe20003f24070 */
[----:B------:R-:W-:Y:S01]  /*46d0*/  IMAD R169, R2, R7, R169 ;  /* 0x0000000702a97224 */ /* 0x000fe200078e02a9 */
[----:B------:R-:W-:Y:S01]  /*46e0*/  LOP3.LUT R12, R5, 0x9e, RZ, 0xfc, !PT ;  /* 0x0000009e050c7812 */ /* 0x000fe200078efcff */
[----:B------:R-:W-:Y:S01]  /*46f0*/  IMAD.HI.U32 R7, R4, R173, RZ ;  /* 0x000000ad04077227 */ /* 0x000fe200078e00ff */
[----:B------:R-:W-:-:S02]  /*4700*/  IABS R177, R10 ;  /* 0x0000000a00b17213 */ /* 0x000fc40000000000 */
[----:B------:R-:W-:Y:S01]  /*4710*/  IABS R181, R12 ;  /* 0x0000000c00b57213 */ /* 0x000fe20000000000 */
[--C-:B------:R-:W-:Y:S01]  /*4720*/  @!P0 IMAD.IADD R85, R85, 0x1, -R2.reuse ;  /* 0x0000000155558824 */ /* 0x100fe200078e0a02 */
[----:B------:R-:W-:Y:S01]  /*4730*/  ISETP.GE.AND P0, PT, R15, RZ, PT ;  /* 0x000000ff0f00720c */ /* 0x000fe20003f06270 */
[----:B------:R-:W-:Y:S01]  /*4740*/  IMAD.MOV R7, RZ, RZ, -R7 ;  /* 0x000000ffff077224 */ /* 0x000fe200078e0a07 */
[----:B------:R-:W-:Y:S01]  /*4750*/  LOP3.LUT R14, R5, 0xc0, RZ, 0xfc, !PT ;  /* 0x000000c0050e7812 */ /* 0x000fe200078efcff */
[----:B------:R-:W-:Y:S01]  /*4760*/  @!P3 IMAD.MOV R85, RZ, RZ, -R85 ;  /* 0x000000ffff55b224 */ /* 0x000fe200078e0a55 */
[C---:B------:R-:W-:Y:S01]  /*4770*/  ISETP.GT.U32.AND P3, PT, R2.reuse, R169, PT ;  /* 0x000000a90200720c */ /* 0x040fe20003f64070 */
[C---:B------:R-:W-:Y:S01]  /*4780*/  IMAD R173, R2.reuse, R7, R173 ;  /* 0x0000000702ad7224 */ /* 0x040fe200078e02ad */
[----:B------:R-:W-:Y:S01]  /*4790*/  IABS R241, R14 ;  /* 0x0000000e00f17213 */ /* 0x000fe20000000000 */
[--C-:B------:R-:W-:Y:S01]  /*47a0*/  @!P1 IMAD.IADD R91, R91, 0x1, -R2.reuse ;  /* 0x000000015b5b9824 */ /* 0x100fe200078e0a02 */
[----:B------:R-:W-:Y:S01]  /*47b0*/  LOP3.LUT R15, R5, 0xc4, RZ, 0xfc, !PT ;  /* 0x000000c4050f7812 */ /* 0x000fe200078efcff */
[----:B------:R-:W-:Y:S01]  /*47c0*/  @!P2 IMAD.IADD R87, R87, 0x1, -R2 ;  /* 0x000000015757a824 */ /* 0x000fe200078e0a02 */
[----:B------:R-:W-:Y:S01]  /*47d0*/  ISETP.GT.U32.AND P1, PT, R2, R173, PT ;  /* 0x000000ad0200720c */ /* 0x000fe20003f24070 */
[----:B------:R-:W-:Y:S01]  /*47e0*/  IMAD.HI.U32 R7, R4, R177, RZ ;  /* 0x000000b104077227 */ /* 0x000fe200078e00ff */
[----:B------:R-:W-:-:S02]  /*47f0*/  ISETP.GE.AND P2, PT, R8, RZ, PT ;  /* 0x000000ff0800720c */ /* 0x000fc40003f46270 */
[----:B------:R-:W-:Y:S01]  /*4800*/  IABS R97, R15 ;  /* 0x0000000f00617213 */ /* 0x000fe20000000000 */
[----:B------:R-:W-:Y:S01]  /*4810*/  @!P4 IMAD.MOV R87, RZ, RZ, -R87 ;  /* 0x000000ffff57c224 */ /* 0x000fe200078e0a57 */
[----:B------:R-:W-:Y:S01]  /*4820*/  ISETP.GT.U32.AND P4, PT, R2, R165, PT ;  /* 0x000000a50200720c */ /* 0x000fe20003f84070 */
[----:B------:R-:W-:Y:S01]  /*4830*/  @!P3 IMAD.IADD R169, R169, 0x1, -R2 ;  /* 0x00000001a9a9b824 */ /* 0x000fe200078e0a02 */
[----:B------:R-:W-:Y:S01]  /*4840*/  ISETP.GE.AND P3, PT, R12, RZ, PT ;  /* 0x000000ff0c00720c */ /* 0x000fe20003f66270 */
[----:B------:R-:W-:Y:S01]  /*4850*/  IMAD.HI.U32 R8, R4, R181, RZ ;  /* 0x000000b504087227 */ /* 0x000fe200078e00ff */
[----:B------:R-:W-:-:S03]  /*4860*/  LOP3.LUT R12, R5, 0xa4, RZ, 0xfc, !PT ;  /* 0x000000a4050c7812 */ /* 0x000fc600078efcff */
[----:B------:R-:W-:Y:S01]  /*4870*/  @!P1 IMAD.IADD R173, R173, 0x1, -R2 ;  /* 0x00000001adad9824 */ /* 0x000fe200078e0a02 */
[----:B------:R-:W-:Y:S01]  /*4880*/  ISETP.GT.U32.AND P1, PT, R2, R169, PT ;  /* 0x000000a90200720c */ /* 0x000fe20003f24070 */
[----:B------:R-:W-:Y:S01]  /*4890*/  IMAD.MOV R7, RZ, RZ, -R7 ;  /* 0x000000ffff077224 */ /* 0x000fe200078e0a07 */
[----:B------:R-:W-:Y:S01]  /*48a0*/  IABS R193, R12 ;  /* 0x0000000c00c17213 */ /* 0x000fe20000000000 */
[----:B------:R-:W-:Y:S02]  /*48b0*/  IMAD.MOV R8, RZ, RZ, -R8 ;  /* 0x000000ffff087224 */ /* 0x000fe400078e0a08 */
[----:B------:R-:W-:Y:S01]  /*48c0*/  @!P4 IMAD.IADD R165, R165, 0x1, -R2 ;  /* 0x00000001a5a5c824 */ /* 0x000fe200078e0a02 */
[----:B------:R-:W-:Y:S01]  /*48d0*/  ISETP.GE.AND P4, PT, R10, RZ, PT ;  /* 0x000000ff0a00720c */ /* 0x000fe20003f86270 */
[C---:B------:R-:W-:Y:S01]  /*48e0*/  IMAD R177, R2.reuse, R7, R177 ;  /* 0x0000000702b17224 */ /* 0x040fe200078e02b1 */
[----:B------:R-:W-:Y:S01]  /*48f0*/  LOP3.LUT R10, R5, 0xa0, RZ, 0xfc, !PT ;  /* 0x000000a0050a7812 */ /* 0x000fe200078efcff */
[----:B------:R-:W-:-:S02]  /*4900*/  IMAD R181, R2, R8, R181 ;  /* 0x0000000802b57224 */ /* 0x000fc400078e02b5 */
[----:B------:R-:W-:Y:S01]  /*4910*/  @!P2 IMAD.MOV R165, RZ, RZ, -R165 ;  /* 0x000000ffffa5a224 */ /* 0x000fe200078e0aa5 */
[C---:B------:R-:W-:Y:S01]  /*4920*/  ISETP.GT.U32.AND P2, PT, R2.reuse, R177, PT ;  /* 0x000000b10200720c */ /* 0x040fe20003f44070 */
[--C-:B------:R-:W-:Y:S01]  /*4930*/  @!P1 IMAD.IADD R169, R169, 0x1, -R2.reuse ;  /* 0x00000001a9a99824 */ /* 0x100fe200078e0a02 */
[----:B------:R-:W-:Y:S01]  /*4940*/  IABS R185, R10 ;  /* 0x0000000a00b97213 */ /* 0x000fe20000000000 */
[----:B------:R-:W-:Y:S01]  /*4950*/  @!P5 IMAD.MOV R89, RZ, RZ, -R89 ;  /* 0x000000ffff59d224 */ /* 0x000fe200078e0a59 */
[----:B------:R-:W-:Y:S01]  /*4960*/  ISETP.GT.U32.AND P1, PT, R2, R181, PT ;  /* 0x000000b50200720c */ /* 0x000fe20003f24070 */
[----:B------:R-:W-:Y:S01]  /*4970*/  @!P0 IMAD.MOV R91, RZ, RZ, -R91 ;  /* 0x000000ffff5b8224 */ /* 0x000fe200078e0a5b */
[----:B------:R-:W-:Y:S01]  /*4980*/  ISETP.GE.AND P5, PT, R11, RZ, PT ;  /* 0x000000ff0b00720c */ /* 0x000fe20003fa6270 */
[----:B------:R-:W-:Y:S01]  /*4990*/  IMAD.HI.U32 R7, R4, R185, RZ ;  /* 0x000000b904077227 */ /* 0x000fe200078e00ff */
[----:B------:R-:W-:Y:S02]  /*49a0*/  LOP3.LUT R11, R5, 0xa2, RZ, 0xfc, !PT ;  /* 0x000000a2050b7812 */ /* 0x000fe400078efcff */
[----:B------:R-:W-:Y:S01]  /*49b0*/  ISETP.GT.U32.AND P0, PT, R2, R173, PT ;  /* 0x000000ad0200720c */ /* 0x000fe20003f04070 */
[----:B------:R-:W-:Y:S01]  /*49c0*/  IMAD.MOV R7, RZ, RZ, -R7 ;  /* 0x000000ffff077224 */ /* 0x000fe200078e0a07 */
[----:B------:R-:W-:Y:S01]  /*49d0*/  IABS R189, R11 ;  /* 0x0000000b00bd7213 */ /* 0x000fe20000000000 */
[----:B------:R-:W-:-:S02]  /*49e0*/  @!P2 IMAD.IADD R177, R177, 0x1, -R2 ;  /* 0x00000001b1b1a824 */ /* 0x000fc400078e0a02 */
[C---:B------:R-:W-:Y:S02]  /*49f0*/  IMAD R185, R2.reuse, R7, R185 ;  /* 0x0000000702b97224 */ /* 0x040fe400078e02b9 */
[----:B------:R-:W-:Y:S01]  /*4a00*/  @!P1 IMAD.IADD R181, R181, 0x1, -R2 ;  /* 0x00000001b5b59824 */ /* 0x000fe200078e0a02 */
[----:B------:R-:W-:Y:S01]  /*4a10*/  ISETP.GT.U32.AND P1, PT, R2, R177, PT ;  /* 0x000000b10200720c */ /* 0x000fe20003f24070 */
[----:B------:R-:W-:Y:S01]  /*4a20*/  IMAD.HI.U32 R7, R4, R189, RZ ;  /* 0x000000bd04077227 */ /* 0x000fe200078e00ff */
[----:B------:R-:W-:-:S03]  /*4a30*/  ISETP.GT.U32.AND P2, PT, R2, R185, PT ;  /* 0x000000b90200720c */ /* 0x000fc60003f44070 */
[----:B------:R-:W-:Y:S01]  /*4a40*/  @!P6 IMAD.MOV R169, RZ, RZ, -R169 ;  /* 0x000000ffffa9e224 */ /* 0x000fe200078e0aa9 */
[----:B------:R-:W-:Y:S01]  /*4a50*/  ISETP.GT.U32.AND P6, PT, R2, R181, PT ;  /* 0x000000b50200720c */ /* 0x000fe20003fc4070 */
[----:B------:R-:W-:Y:S02]  /*4a60*/  IMAD.MOV R7, RZ, RZ, -R7 ;  /* 0x000000ffff077224 */ /* 0x000fe400078e0a07 */
[----:B------:R-:W-:-:S04]  /*4a70*/  IMAD.HI.U32 R8, R4, R193, RZ ;  /* 0x000000c104087227 */ /* 0x000fc800078e00ff */
[----:B------:R-:W-:Y:S01]  /*4a80*/  @!P0 IMAD.IADD R173, R173, 0x1, -R2 ;  /* 0x00000001adad8824 */ /* 0x000fe200078e0a02 */
[----:B------:R-:W-:Y:S01]  /*4a90*/  ISETP.GE.AND P0, PT, R10, RZ, PT ;  /* 0x000000ff0a00720c */ /* 0x000fe20003f06270 */
[----:B------:R-:W-:Y:S02]  /*4aa0*/  IMAD R189, R2, R7, R189 ;  /* 0x0000000702bd7224 */ /* 0x000fe400078e02bd */
[----:B------:R-:W-:-:S04]  /*4ab0*/  IMAD.HI.U32 R10, R4, R197, RZ ;  /* 0x000000c5040a7227 */ /* 0x000fc800078e00ff */
[----:B------:R-:W-:Y:S02]  /*4ac0*/  IMAD.MOV R8, RZ, RZ, -R8 ;  /* 0x000000ffff087224 */ /* 0x000fe400078e0a08 */
[----:B------:R-:W-:Y:S01]  /*4ad0*/  @!P1 IMAD.IADD R177, R177, 0x1, -R2 ;  /* 0x00000001b1b19824 */ /* 0x000fe200078e0a02 */
[C---:B------:R-:W-:Y:S01]  /*4ae0*/  ISETP.GT.U32.AND P1, PT, R2.reuse, R189, PT ;  /* 0x000000bd0200720c */ /* 0x040fe20003f24070 */
[----:B------:R-:W-:Y:S02]  /*4af0*/  IMAD.MOV R10, RZ, RZ, -R10 ;  /* 0x000000ffff0a7224 */ /* 0x000fe400078e0a0a */
[--C-:B------:R-:W-:Y:S02]  /*4b00*/  @!P2 IMAD.IADD R185, R185, 0x1, -R2.reuse ;  /* 0x00000001b9b9a824 */ /* 0x100fe400078e0a02 */
[C---:B------:R-:W-:Y:S01]  /*4b10*/  IMAD R193, R2.reuse, R8, R193 ;  /* 0x0000000802c17224 */ /* 0x040fe200078e02c1 */
[----:B------:R-:W-:Y:S01]  /*4b20*/  LOP3.LUT R8, R5, 0xa8, RZ, 0xfc, !PT ;  /* 0x000000a805087812 */ /* 0x000fe200078efcff */
[C---:B------:R-:W-:Y:S01]  /*4b30*/  IMAD R197, R2.reuse, R10, R197 ;  /* 0x0000000a02c57224 */ /* 0x040fe200078e02c5 */
[C---:B------:R-:W-:Y:S01]  /*4b40*/  ISETP.GT.U32.AND P2, PT, R2.reuse, R185, PT ;  /* 0x000000b90200720c */ /* 0x040fe20003f44070 */
[----:B------:R-:W-:Y:S01]  /*4b50*/  @!P6 IMAD.IADD R181, R181, 0x1, -R2 ;  /* 0x00000001b5b5e824 */ /* 0x000fe200078e0a02 */
[----:B------:R-:W-:Y:S01]  /*4b60*/  IABS R201, R8 ;  /* 0x0000000800c97213 */ /* 0x000fe20000000000 */
[----:B------:R-:W-:Y:S01]  /*4b70*/  @!P5 IMAD.MOV R173, RZ, RZ, -R173 ;  /* 0x000000ffffadd224 */ /* 0x000fe200078e0aad */
[C---:B------:R-:W-:Y:S01]  /*4b80*/  ISETP.GT.U32.AND P6, PT, R2.reuse, R193, PT ;  /* 0x000000c10200720c */ /* 0x040fe20003fc4070 */
[----:B------:R-:W-:Y:S01]  /*4b90*/  @!P3 IMAD.MOV R181, RZ, RZ, -R181 ;  /* 0x000000ffffb5b224 */ /* 0x000fe200078e0ab5 */
[----:B------:R-:W-:Y:S01]  /*4ba0*/  ISETP.GT.U32.AND P3, PT, R2, R197, PT ;  /* 0x000000c50200720c */ /* 0x000fe20003f64070 */
[----:B------:R-:W-:Y:S01]  /*4bb0*/  IMAD.HI.U32 R7, R4, R201, RZ ;  /* 0x000000c904077227 */ /* 0x000fe200078e00ff */
[----:B------:R-:W-:-:S02]  /*4bc0*/  LOP3.LUT R10, R5, 0xaa, RZ, 0xfc, !PT ;  /* 0x000000aa050a7812 */ /* 0x000fc400078efcff */
[----:B------:R-:W-:Y:S01]  /*4bd0*/  ISETP.GE.AND P5, PT, R11, RZ, PT ;  /* 0x000000ff0b00720c */ /* 0x000fe20003fa6270 */
[--C-:B------:R-:W-:Y:S01]  /*4be0*/  @!P1 IMAD.IADD R189, R189, 0x1, -R2.reuse ;  /* 0x00000001bdbd9824 */ /* 0x100fe200078e0a02 */
[----:B------:R-:W-:Y:S01]  /*4bf0*/  IABS R205, R10 ;  /* 0x0000000a00cd7213 */ /* 0x000fe20000000000 */
[----:B------:R-:W-:Y:S01]  /*4c00*/  IMAD.MOV R7, RZ, RZ, -R7 ;  /* 0x000000ffff077224 */ /* 0x000fe200078e0a07 */
[----:B------:R-:W-:Y:S01]  /*4c10*/  LOP3.LUT R11, R5, 0xac, RZ, 0xfc, !PT ;  /* 0x000000ac050b7812 */ /* 0x000fe200078efcff */
[--C-:B------:R-:W-:Y:S01]  /*4c20*/  @!P2 IMAD.IADD R185, R185, 0x1, -R2.reuse ;  /* 0x00000001b9b9a824 */ /* 0x100fe200078e0a02 */
[C---:B------:R-:W-:Y:S01]  /*4c30*/  ISETP.GT.U32.AND P1, PT, R2.reuse, R189, PT ;  /* 0x000000bd0200720c */ /* 0x040fe20003f24070 */
[C---:B------:R-:W-:Y:S01]  /*4c40*/  IMAD R201, R2.reuse, R7, R201 ;  /* 0x0000000702c97224 */ /* 0x040fe200078e02c9 */
[----:B------:R-:W-:Y:S01]  /*4c50*/  IABS R209, R11 ;  /* 0x0000000b00d17213 */ /* 0x000fe20000000000 */
[--C-:B------:R-:W-:Y:S01]  /*4c60*/  @!P3 IMAD.IADD R197, R197, 0x1, -R2.reuse ;  /* 0x00000001c5c5b824 */ /* 0x100fe200078e0a02 */
[----:B------:R-:W-:Y:S01]  /*4c70*/  ISETP.GE.AND P2, PT, R13, RZ, PT ;  /* 0x000000ff0d00720c */ /* 0x000fe20003f46270 */
[----:B------:R-:W-:Y:S01]  /*4c80*/  @!P0 IMAD.MOV R185, RZ, RZ, -R185 ;  /* 0x000000ffffb98224 */ /* 0x000fe200078e0ab9 */
[C---:B------:R-:W-:Y:S01]  /*4c90*/  ISETP.GT.U32.AND P0, PT, R2.reuse, R201, PT ;  /* 0x000000c90200720c */ /* 0x040fe20003f04070 */
[----:B------:R-:W-:Y:S01]  /*4ca0*/  @!P6 IMAD.IADD R193, R193, 0x1, -R2 ;  /* 0x00000001c1c1e824 */ /* 0x000fe200078e0a02 */
[----:B------:R-:W-:Y:S01]  /*4cb0*/  ISETP.GT.U32.AND P3, PT, R2, R197, PT ;  /* 0x000000c50200720c */ /* 0x000fe20003f64070 */
[----:B------:R-:W-:Y:S01]  /*4cc0*/  IMAD.HI.U32 R7, R4, R205, RZ ;  /* 0x000000cd04077227 */ /* 0x000fe200078e00ff */
[----:B------:R-:W-:-:S02]  /*4cd0*/  LOP3.LUT R13, R5, 0xbe, RZ, 0xfc, !PT ;  /* 0x000000be050d7812 */ /* 0x000fc400078efcff */
[----:B------:R-:W-:Y:S01]  /*4ce0*/  ISETP.GT.U32.AND P6, PT, R2, R193, PT ;  /* 0x000000c10200720c */ /* 0x000fe20003fc4070 */
[----:B------:R-:W-:Y:S01]  /*4cf0*/  @!P1 IMAD.IADD R189, R189, 0x1, -R2 ;  /* 0x00000001bdbd9824 */ /* 0x000fe200078e0a02 */
[----:B------:R-:W-:Y:S01]  /*4d00*/  ISETP.GE.AND P1, PT, R8, RZ, PT ;  /* 0x000000ff0800720c */ /* 0x000fe20003f26270 */
[----:B------:R-:W-:Y:S01]  /*4d10*/  IMAD.MOV R8, RZ, RZ, -R7 ;  /* 0x000000ffff087224 */ /* 0x000fe200078e0a07 */
[----:B------:R-:W-:Y:S01]  /*4d20*/  IABS R95, R13 ;  /* 0x0000000d005f7213 */ /* 0x000fe20000000000 */
[----:B------:R-:W-:Y:S01]  /*4d30*/  @!P4 IMAD.MOV R177, RZ, RZ, -R177 ;  /* 0x000000ffffb1c224 */ /* 0x000fe200078e0ab1 */
[----:B------:R-:W-:Y:S01]  /*4d40*/  ISETP.GE.AND P4, PT, R12, RZ, PT ;  /* 0x000000ff0c00720c */ /* 0x000fe20003f86270 */
[----:B------:R-:W-:Y:S01]  /*4d50*/  IMAD.HI.U32 R7, R4, R209, RZ ;  /* 0x000000d104077227 */ /* 0x000fe200078e00ff */
[----:B------:R-:W-:-:S03]  /*4d60*/  LOP3.LUT R12, R5, 0xae, RZ, 0xfc, !PT ;  /* 0x000000ae050c7812 */ /* 0x000fc600078efcff */
[C---:B------:R-:W-:Y:S01]  /*4d70*/  IMAD R205, R2.reuse, R8, R205 ;  /* 0x0000000802cd7224 */ /* 0x040fe200078e02cd */
[----:B------:R-:W-:Y:S01]  /*4d80*/  IABS R213, R12 ;  /* 0x0000000c00d57213 */ /* 0x000fe20000000000 */
[--C-:B------:R-:W-:Y:S01]  /*4d90*/  @!P0 IMAD.IADD R201, R201, 0x1, -R2.reuse ;  /* 0x00000001c9c98824 */ /* 0x100fe200078e0a02 */
[----:B------:R-:W-:Y:S01]  /*4da0*/  LOP3.LUT R8, R5, 0xb0, RZ, 0xfc, !PT ;  /* 0x000000b005087812 */ /* 0x000fe200078efcff */
[----:B------:R-:W-:Y:S02]  /*4db0*/  IMAD.MOV R7, RZ, RZ, -R7 ;  /* 0x000000ffff077224 */ /* 0x000fe400078e0a07 */
[--C-:B------:R-:W-:Y:S01]  /*4dc0*/  @!P3 IMAD.IADD R197, R197, 0x1, -R2.reuse ;  /* 0x00000001c5c5b824 */ /* 0x100fe200078e0a02 */
[C---:B------:R-:W-:Y:S01]  /*4dd0*/  ISETP.GT.U32.AND P3, PT, R2.reuse, R205, PT ;  /* 0x000000cd0200720c */ /* 0x040fe20003f64070 */
[----:B------:R-:W-:Y:S01]  /*4de0*/  @!P6 IMAD.IADD R193, R193, 0x1, -R2 ;  /* 0x00000001c1c1e824 */ /* 0x000fe200078e0a02 */
[C---:B------:R-:W-:Y:S01]  /*4df0*/  ISETP.GT.U32.AND P0, PT, R2.reuse, R201, PT ;  /* 0x000000c90200720c */ /* 0x040fe20003f04070 */
[----:B------:R-:W-:Y:S01]  /*4e00*/  IMAD R209, R2, R7, R209 ;  /* 0x0000000702d17224 */ /* 0x000fe200078e02d1 */
[----:B------:R-:W-:Y:S01]  /*4e10*/  IABS R217, R8 ;  /* 0x0000000800d97213 */ /* 0x000fe20000000000 */
[----:B------:R-:W-:Y:S01]  /*4e20*/  IMAD.HI.U32 R7, R4, R213, RZ ;  /* 0x000000d504077227 */ /* 0x000fe200078e00ff */
[----:B------:R-:W-:-:S03]  /*4e30*/  ISETP.GE.AND P6, PT, R10, RZ, PT ;  /* 0x000000ff0a00720c */ /* 0x000fc60003fc6270 */
[----:B------:R-:W-:Y:S01]  /*4e40*/  @!P4 IMAD.MOV R193, RZ, RZ, -R193 ;  /* 0x000000ffffc1c224 */ /* 0x000fe200078e0ac1 */
[----:B------:R-:W-:Y:S01]  /*4e50*/  ISETP.GT.U32.AND P4, PT, R2, R209, PT ;  /* 0x000000d10200720c */ /* 0x000fe20003f84070 */
[----:B------:R-:W-:Y:S02]  /*4e60*/  IMAD.MOV R7, RZ, RZ, -R7 ;  /* 0x000000ffff077224 */ /* 0x000fe400078e0a07 */
[--C-:B------:R-:W-:Y:S02]  /*4e70*/  @!P3 IMAD.IADD R205, R205, 0x1, -R2.reuse ;  /* 0x00000001cdcdb824 */ /* 0x100fe400078e0a02 */
[----:B------:R-:W-:Y:S01]  /*4e80*/  @!P0 IMAD.IADD R201, R201, 0x1, -R2 ;  /* 0x00000001c9c98824 */ /* 0x000fe200078e0a02 */
[----:B------:R-:W-:Y:S01]  /*4e90*/  ISETP.GE.AND P0, PT, R8, RZ, PT ;  /* 0x000000ff0800720c */ /* 0x000fe20003f06270 */
[C---:B------:R-:W-:Y:S01]  /*4ea0*/  IMAD R213, R2.reuse, R7, R213 ;  /* 0x0000000702d57224 */ /* 0x040fe200078e02d5 */
[----:B------:R-:W-:Y:S01]  /*4eb0*/  ISETP.GT.U32.AND P3, PT, R2, R205, PT ;  /* 0x000000cd0200720c */ /* 0x000fe20003f64070 */
[----:B------:R-:W-:Y:S01]  /*4ec0*/  @!P1 IMAD.MOV R201, RZ, RZ, -R201 ;  /* 0x000000ffffc99224 */ /* 0x000fe200078e0ac9 */
[----:B------:R-:W-:Y:S01]  /*4ed0*/  LOP3.LUT R8, R5, 0xb2, RZ, 0xfc, !PT ;  /* 0x000000b205087812 */ /* 0x000fe200078efcff */
[----:B------:R-:W-:Y:S01]  /*4ee0*/  IMAD.HI.U32 R7, R4, R217, RZ ;  /* 0x000000d904077227 */ /* 0x000fe200078e00ff */
[----:B------:R-:W-:-:S02]  /*4ef0*/  ISETP.GT.U32.AND P1, PT, R2, R213, PT ;  /* 0x000000d50200720c */ /* 0x000fc40003f24070 */
[----:B------:R-:W-:Y:S01]  /*4f00*/  IABS R221, R8 ;  /* 0x0000000800dd7213 */ /* 0x000fe20000000000 */
[--C-:B------:R-:W-:Y:S02]  /*4f10*/  @!P4 IMAD.IADD R209, R209, 0x1, -R2.reuse ;  /* 0x00000001d1d1c824 */ /* 0x100fe400078e0a02 */
[----:B------:R-:W-:Y:S02]  /*4f20*/  IMAD.MOV R7, RZ, RZ, -R7 ;  /* 0x000000ffff077224 */ /* 0x000fe400078e0a07 */
[----:B------:R-:W-:Y:S01]  /*4f30*/  @!P5 IMAD.MOV R189, RZ, RZ, -R189 ;  /* 0x000000ffffbdd224 */ /* 0x000fe200078e0abd */
[C---:B------:R-:W-:Y:S01]  /*4f40*/  ISETP.GT.U32.AND P4, PT, R2.reuse, R209, PT ;  /* 0x000000d10200720c */ /* 0x040fe20003f84070 */
[--C-:B------:R-:W-:Y:S01]  /*4f50*/  @!P3 IMAD.IADD R205, R205, 0x1, -R2.reuse ;  /* 0x00000001cdcdb824 */ /* 0x100fe200078e0a02 */
[----:B------:R-:W-:Y:S01]  /*4f60*/  ISETP.GE.AND P5, PT, R11, RZ, PT ;  /* 0x000000ff0b00720c */ /* 0x000fe20003fa6270 */
[----:B------:R-:W-:Y:S01]  /*4f70*/  IMAD R217, R2, R7, R217 ;  /* 0x0000000702d97224 */ /* 0x000fe200078e02d9 */
[----:B------:R-:W-:Y:S01]  /*4f80*/  LOP3.LUT R11, R5, 0xb4, RZ, 0xfc, !PT ;  /* 0x000000b4050b7812 */ /* 0x000fe200078efcff */
[----:B------:R-:W-:Y:S01]  /*4f90*/  @!P1 IMAD.IADD R213, R213, 0x1, -R2 ;  /* 0x00000001d5d59824 */ /* 0x000fe200078e0a02 */
[----:B------:R-:W-:Y:S01]  /*4fa0*/  ISETP.GE.AND P3, PT, R8, RZ, PT ;  /* 0x000000ff0800720c */ /* 0x000fe20003f66270 */
[----:B------:R-:W-:Y:S01]  /*4fb0*/  @!P6 IMAD.MOV R205, RZ, RZ, -R205 ;  /* 0x000000ffffcde224 */ /* 0x000fe200078e0acd */
[----:B------:R-:W-:Y:S01]  /*4fc0*/  IABS R225, R11 ;  /* 0x0000000b00e17213 */ /* 0x000fe20000000000 */
[----:B------:R-:W-:Y:S01]  /*4fd0*/  IMAD.HI.U32 R7, R4, R221, RZ ;  /* 0x000000dd04077227 */ /* 0x000fe200078e00ff */
[----:B------:R-:W-:-:S02]  /*4fe0*/  ISETP.GT.U32.AND P6, PT, R2, R213, PT ;  /* 0x000000d50200720c */ /* 0x000fc40003fc4070 */
[----:B------:R-:W-:Y:S01]  /*4ff0*/  ISETP.GE.AND P1, PT, R11, RZ, PT ;  /* 0x000000ff0b00720c */ /* 0x000fe20003f26270 */
[--C-:B------:R-:W-:Y:S01]  /*5000*/  @!P4 IMAD.IADD R209, R209, 0x1, -R2.reuse ;  /* 0x00000001d1d1c824 */ /* 0x100fe200078e0a02 */
[C---:B------:R-:W-:Y:S01]  /*5010*/  ISETP.GT.U32.AND P4, PT, R2.reuse, R217, PT ;  /* 0x000000d90200720c */ /* 0x040fe20003f84070 */
[----:B------:R-:W-:Y:S02]  /*5020*/  IMAD.MOV R7, RZ, RZ, -R7 ;  /* 0x000000ffff077224 */ /* 0x000fe400078e0a07 */
[----:B------:R-:W-:Y:S02]  /*5030*/  @!P5 IMAD.MOV R209, RZ, RZ, -R209 ;  /* 0x000000ffffd1d224 */ /* 0x000fe400078e0ad1 */
[----:B------:R-:W-:Y:S01]  /*5040*/  IMAD R221, R2, R7, R221 ;  /* 0x0000000702dd7224 */ /* 0x000fe200078e02dd */
[----:B------:R-:W-:Y:S01]  /*5050*/  LOP3.LUT R7, R5, 0xb8, RZ, 0xfc, !PT ;  /* 0x000000b805077812 */ /* 0x000fe200078efcff */
[----:B------:R-:W-:Y:S01]  /*5060*/  @!P2 IMAD.MOV R197, RZ, RZ, -R197 ;  /* 0x000000ffffc5a224 */ /* 0x000fe200078e0ac5 */
[----:B------:R-:W-:Y:S01]  /*5070*/  ISETP.GE.AND P2, PT, R12, RZ, PT ;  /* 0x000000ff0c00720c */ /* 0x000fe20003f46270 */
[----:B------:R-:W-:Y:S01]  /*5080*/  @!P6 IMAD.IADD R213, R213, 0x1, -R2 ;  /* 0x00000001d5d5e824 */ /* 0x000fe200078e0a02 */
[----:B------:R-:W-:Y:S01]  /*5090*/  ISETP.GT.U32.AND P6, PT, R2, R221, PT ;  /* 0x000000dd0200720c */ /* 0x000fe20003fc4070 */
[----:B------:R-:W-:Y:S01]  /*50a0*/  IMAD.HI.U32 R8, R4, R225, RZ ;  /* 0x000000e104087227 */ /* 0x000fe200078e00ff */
[----:B------:R-:W-:-:S02]  /*50b0*/  LOP3.LUT R12, R5, 0xb6, RZ, 0xfc, !PT ;  /* 0x000000b6050c7812 */ /* 0x000fc400078efcff */
[----:B------:R-:W-:Y:S01]  /*50c0*/  IABS R233, R7 ;  /* 0x0000000700e97213 */ /* 0x000fe20000000000 */
[----:B------:R-:W-:Y:S01]  /*50d0*/  @!P4 IMAD.IADD R217, R217, 0x1, -R2 ;  /* 0x00000001d9d9c824 */ /* 0x000fe200078e0a02 */
[----:B------:R-:W-:Y:S01]  /*50e0*/  IABS R229, R12 ;  /* 0x0000000c00e57213 */ /* 0x000fe20000000000 */
[----:B------:R-:W-:Y:S01]  /*50f0*/  IMAD.MOV R8, RZ, RZ, -R8 ;  /* 0x000000ffff087224 */ /* 0x000fe200078e0a08 */
[----:B------:R-:W-:Y:S01]  /*5100*/  ISETP.GE.AND P4, PT, R12, RZ, PT ;  /* 0x000000ff0c00720c */ /* 0x000fe20003f86270 */
[----:B------:R-:W-:Y:S01]  /*5110*/  IMAD.HI.U32 R11, R4, R95, RZ ;  /* 0x0000005f040b7227 */ /* 0x000fe200078e00ff */
[----:B------:R-:W-:Y:S02]  /*5120*/  ISETP.GT.U32.AND P5, PT, R2, R217, PT ;  /* 0x000000d90200720c */ /* 0x000fe40003fa4070 */
[----:B------:R-:W-:Y:S01]  /*5130*/  LOP3.LUT R12, R5, 0xbc, RZ, 0xfc, !PT ;  /* 0x000000bc050c7812 */ /* 0x000fe200078efcff */
[----:B------:R-:W-:Y:S02]  /*5140*/  @!P6 IMAD.IADD R221, R221, 0x1, -R2 ;  /* 0x00000001dddde824 */ /* 0x000fe400078e0a02 */
[----:B------:R-:W-:Y:S01]  /*5150*/  IMAD.HI.U32 R10, R4, R229, RZ ;  /* 0x000000e5040a7227 */ /* 0x000fe200078e00ff */
[----:B------:R-:W-:-:S02]  /*5160*/  IABS R235, R12 ;  /* 0x0000000c00eb7213 */ /* 0x000fc40000000000 */
[C---:B------:R-:W-:Y:S01]  /*5170*/  ISETP.GT.U32.AND P6, PT, R2.reuse, R221, PT ;  /* 0x000000dd0200720c */ /* 0x040fe20003fc4070 */
[C---:B------:R-:W-:Y:S01]  /*5180*/  IMAD R225, R2.reuse, R8, R225 ;  /* 0x0000000802e17224 */ /* 0x040fe200078e02e1 */
[----:B------:R-:W-:Y:S01]  /*5190*/  LOP3.LUT R8, R5, 0xba, RZ, 0xfc, !PT ;  /* 0x000000ba05087812 */ /* 0x000fe200078efcff */
[----:B------:R-:W-:Y:S02]  /*51a0*/  IMAD.MOV R10, RZ, RZ, -R10 ;  /* 0x000000ffff0a7224 */ /* 0x000fe400078e0a0a */
[----:B------:R-:W-:Y:S01]  /*51b0*/  @!P5 IMAD.IADD R217, R217, 0x1, -R2 ;  /* 0x00000001d9d9d824 */ /* 0x000fe200078e0a02 */
[----:B------:R-:W-:Y:S01]  /*51c0*/  IABS R93, R8 ;  /* 0x00000008005d7213 */ /* 0x000fe20000000000 */
[----:B------:R-:W-:Y:S01]  /*51d0*/  @!P2 IMAD.MOV R213, RZ, RZ, -R213 ;  /* 0x000000ffffd5a224 */ /* 0x000fe200078e0ad5 */
[----:B------:R-:W-:Y:S01]  /*51e0*/  ISETP.GE.AND P2, PT, R7, RZ, PT ;  /* 0x000000ff0700720c */ /* 0x000fe20003f46270 */
[----:B------:R-:W-:Y:S01]  /*51f0*/  @!P0 IMAD.MOV R217, RZ, RZ, -R217 ;  /* 0x000000ffffd98224 */ /* 0x000fe200078e0ad9 */
[----:B------:R-:W-:Y:S01]  /*5200*/  ISETP.GT.U32.AND P0, PT, R2, R225, PT ;  /* 0x000000e10200720c */ /* 0x000fe20003f04070 */
[----:B------:R-:W-:Y:S01]  /*5210*/  IMAD.HI.U32 R7, R4, R233, RZ ;  /* 0x000000e904077227 */ /* 0x000fe200078e00ff */
[----:B------:R-:W-:-:S03]  /*5220*/  ISETP.GE.AND P5, PT, R8, RZ, PT ;  /* 0x000000ff0800720c */ /* 0x000fc60003fa6270 */
[C---:B------:R-:W-:Y:S02]  /*5230*/  IMAD R229, R2.reuse, R10, R229 ;  /* 0x0000000a02e57224 */ /* 0x040fe400078e02e5 */
[----:B------:R-:W-:Y:S02]  /*5240*/  IMAD.MOV R7, RZ, RZ, -R7 ;  /* 0x000000ffff077224 */ /* 0x000fe400078e0a07 */
[--C-:B------:R-:W-:Y:S01]  /*5250*/  @!P6 IMAD.IADD R221, R221, 0x1, -R2.reuse ;  /* 0x00000001dddde824 */ /* 0x100fe200078e0a02 */
[C---:B------:R-:W-:Y:S01]  /*5260*/  ISETP.GT.U32.AND P6, PT, R2.reuse, R229, PT ;  /* 0x000000e50200720c */ /* 0x040fe20003fc4070 */
[----:B------:R-:W-:Y:S02]  /*5270*/  IMAD R233, R2, R7, R233 ;  /* 0x0000000702e97224 */ /* 0x000fe400078e02e9 */
[----:B------:R-:W-:Y:S02]  /*5280*/  @!P0 IMAD.IADD R225, R225, 0x1, -R2 ;  /* 0x00000001e1e18824 */ /* 0x000fe400078e0a02 */
[----:B------:R-:W-:Y:S01]  /*5290*/  IMAD.HI.U32 R10, R4, R235, RZ ;  /* 0x000000eb040a7227 */ /* 0x000fe200078e00ff */
[----:B------:R-:W-:-:S03]  /*52a0*/  ISETP.GT.U32.AND P0, PT, R2, R233, PT ;  /* 0x000000e90200720c */ /* 0x000fc60003f04070 */
[----:B------:R-:W-:Y:S02]  /*52b0*/  @!P3 IMAD.MOV R221, RZ, RZ, -R221 ;  /* 0x000000ffffddb224 */ /* 0x000fe400078e0add */
[----:B------:R-:W-:Y:S02]  /*52c0*/  IMAD.MOV R10, RZ, RZ, -R10 ;  /* 0x000000ffff0a7224 */ /* 0x000fe400078e0a0a */
[----:B------:R-:W-:Y:S01]  /*52d0*/  @!P6 IMAD.IADD R229, R229, 0x1, -R2 ;  /* 0x00000001e5e5e824 */ /* 0x000fe200078e0a02 */
[----:B------:R-:W-:Y:S01]  /*52e0*/  ISETP.GT.U32.AND P6, PT, R2, R225, PT ;  /* 0x000000e10200720c */ /* 0x000fe20003fc4070 */
[----:B------:R-:W-:Y:S02]  /*52f0*/  IMAD.MOV R11, RZ, RZ, -R11 ;  /* 0x000000ffff0b7224 */ /* 0x000fe400078e0a0b */
[----:B------:R-:W-:Y:S01]  /*5300*/  IMAD.HI.U32 R7, R4, R241, RZ ;  /* 0x000000f104077227 */ /* 0x000fe200078e00ff */
[----:B------:R-:W-:-:S03]  /*5310*/  ISETP.GT.U32.AND P3, PT, R2, R229, PT ;  /* 0x000000e50200720c */ /* 0x000fc60003f64070 */
[--C-:B------:R-:W-:Y:S02]  /*5320*/  @!P0 IMAD.IADD R233, R233, 0x1, -R2.reuse ;  /* 0x00000001e9e98824 */ /* 0x100fe400078e0a02 */
[C---:B------:R-:W-:Y:S02]  /*5330*/  IMAD R235, R2.reuse, R10, R235 ;  /* 0x0000000a02eb7224 */ /* 0x040fe400078e02eb */
[C---:B------:R-:W-:Y:S01]  /*5340*/  IMAD R95, R2.reuse, R11, R95 ;  /* 0x0000000b025f7224 */ /* 0x040fe200078e025f */
[C---:B------:R-:W-:Y:S01]  /*5350*/  ISETP.GT.U32.AND P0, PT, R2.reuse, R233, PT ;  /* 0x000000e90200720c */ /* 0x040fe20003f04070 */
[--C-:B------:R-:W-:Y:S01]  /*5360*/  @!P6 IMAD.IADD R225, R225, 0x1, -R2.reuse ;  /* 0x00000001e1e1e824 */ /* 0x100fe200078e0a02 */
[----:B------:R-:W-:Y:S01]  /*5370*/  LOP3.LUT R11, R5, 0xc2, RZ, 0xfc, !PT ;  /* 0x000000c2050b7812 */ /* 0x000fe200078efcff */
[----:B------:R-:W-:Y:S02]  /*5380*/  IMAD.MOV R7, RZ, RZ, -R7 ;  /* 0x000000ffff077224 */ /* 0x000fe400078e0a07 */
[----:B------:R-:W-:Y:S01]  /*5390*/  @!P1 IMAD.MOV R225, RZ, RZ, -R225 ;  /* 0x000000ffffe19224 */ /* 0x000fe200078e0ae1 */
[C---:B------:R-:W-:Y:S01]  /*53a0*/  ISETP.GT.U32.AND P1, PT, R2.reuse, R235, PT ;  /* 0x000000eb0200720c */ /* 0x040fe20003f24070 */
[C---:B------:R-:W-:Y:S01]  /*53b0*/  IMAD R241, R2.reuse, R7, R241 ;  /* 0x0000000702f17224 */ /* 0x040fe200078e02f1 */
[----:B------:R-:W-:Y:S01]  /*53c0*/  IABS R243, R11 ;  /* 0x0000000b00f37213 */ /* 0x000fe20000000000 */
[----:B------:R-:W-:Y:S01]  /*53d0*/  @!P3 IMAD.IADD R229, R229, 0x1, -R2 ;  /* 0x00000001e5e5b824 */ /* 0x000fe200078e0a02 */
[----:B------:R-:W-:Y:S01]  /*53e0*/  ISETP.GT.U32.AND P3, PT, R2, R95, PT ;  /* 0x0000005f0200720c */ /* 0x000fe20003f64070 */
[----:B------:R-:W-:-:S04]  /*53f0*/  IMAD.HI.U32 R8, R4, R93, RZ ;  /* 0x0000005d04087227 */ /* 0x000fc800078e00ff */
[----:B------:R-:W-:Y:S01]  /*5400*/  @!P0 IMAD.IADD R233, R233, 0x1, -R2 ;  /* 0x00000001e9e98824 */ /* 0x000fe200078e0a02 */
[C---:B------:R-:W-:Y:S01]  /*5410*/  ISETP.GT.U32.AND P0, PT, R2.reuse, R241, PT ;  /* 0x000000f10200720c */ /* 0x040fe20003f04070 */
[----:B------:R-:W-:Y:S02]  /*5420*/  IMAD.MOV R8, RZ, RZ, -R8 ;  /* 0x000000ffff087224 */ /* 0x000fe400078e0a08 */
[----:B------:R-:W-:Y:S02]  /*5430*/  @!P1 IMAD.IADD R235, R235, 0x1, -R2 ;  /* 0x00000001ebeb9824 */ /* 0x000fe400078e0a02 */
[----:B------:R-:W-:Y:S02]  /*5440*/  IMAD R93, R2, R8, R93 ;  /* 0x00000008025d7224 */ /* 0x000fe400078e025d */
[----:B------:R-:W-:-:S03]  /*5450*/  IMAD.HI.U32 R10, R4, R99, RZ ;  /* 0x00000063040a7227 */ /* 0x000fc600078e00ff */
[C---:B------:R-:W-:Y:S01]  /*5460*/  ISETP.GT.U32.AND P6, PT, R2.reuse, R93, PT ;  /* 0x0000005d0200720c */ /* 0x040fe20003fc4070 */
[----:B------:R-:W-:Y:S01]  /*5470*/  @!P3 IMAD.IADD R95, R95, 0x1, -R2 ;  /* 0x000000015f5fb824 */ /* 0x000fe200078e0a02 */
[----:B------:R-:W-:Y:S01]  /*5480*/  ISETP.GT.U32.AND P3, PT, R2, R235, PT ;  /* 0x000000eb0200720c */ /* 0x000fe20003f64070 */
[----:B------:R-:W-:-:S04]  /*5490*/  IMAD.HI.U32 R7, R4, R243, RZ ;  /* 0x000000f304077227 */ /* 0x000fc800078e00ff */
[----:B------:R-:W-:Y:S02]  /*54a0*/  IMAD.MOV R10, RZ, RZ, -R10 ;  /* 0x000000ffff0a7224 */ /* 0x000fe400078e0a0a */
[--C-:B------:R-:W-:Y:S01]  /*54b0*/  @!P0 IMAD.IADD R241, R241, 0x1, -R2.reuse ;  /* 0x00000001f1f18824 */ /* 0x100fe200078e0a02 */
[C---:B------:R-:W-:Y:S01]  /*54c0*/  ISETP.GT.U32.AND P0, PT, R2.reuse, R95, PT ;  /* 0x0000005f0200720c */ /* 0x040fe20003f04070 */
[----:B------:R-:W-:Y:S02]  /*54d0*/  IMAD.MOV R7, RZ, RZ, -R7 ;  /* 0x000000ffff077224 */ /* 0x000fe400078e0a07 */
[C---:B------:R-:W-:Y:S01]  /*54e0*/  IMAD R99, R2.reuse, R10, R99 ;  /* 0x0000000a02637224 */ /* 0x040fe200078e0263 */
[----:B------:R-:W-:Y:S01]  /*54f0*/  LOP3.LUT R10, R5, 0xc8, RZ, 0xfc, !PT ;  /* 0x000000c8050a7812 */ /* 0x000fe200078efcff */
[C---:B------:R-:W-:Y:S02]  /*5500*/  IMAD R243, R2.reuse, R7, R243 ;  /* 0x0000000702f37224 */ /* 0x040fe400078e02f3 */
[--C-:B------:R-:W-:Y:S01]  /*5510*/  @!P6 IMAD.IADD R93, R93, 0x1, -R2.reuse ;  /* 0x000000015d5de824 */ /* 0x100fe200078e0a02 */
[----:B------:R-:W-:Y:S01]  /*5520*/  IABS R101, R10 ;  /* 0x0000000a00657213 */ /* 0x000fe20000000000 */
[----:B------:R-:W-:Y:S01]  /*5530*/  @!P2 IMAD.MOV R233, RZ, RZ, -R233 ;  /* 0x000000ffffe9a224 */ /* 0x000fe200078e0ae9 */
[C---:B------:R-:W-:Y:S01]  /*5540*/  ISETP.GT.U32.AND P2, PT, R2.reuse, R243, PT ;  /* 0x000000f30200720c */ /* 0x040fe20003f44070 */
[----:B------:R-:W-:Y:S01]  /*5550*/  @!P4 IMAD.MOV R229, RZ, RZ, -R229 ;  /* 0x000000ffffe5c224 */ /* 0x000fe200078e0ae5 */
[----:B------:R-:W-:Y:S01]  /*5560*/  ISETP.GT.U32.AND P4, PT, R2, R241, PT ;  /* 0x000000f10200720c */ /* 0x000fe20003f84070 */
[----:B------:R-:W-:Y:S01]  /*5570*/  @!P3 IMAD.IADD R235, R235, 0x1, -R2 ;  /* 0x00000001ebebb824 */ /* 0x000fe200078e0a02 */
[----:B------:R-:W-:Y:S01]  /*5580*/  ISETP.GE.AND P3, PT, R13, RZ, PT ;  /* 0x000000ff0d00720c */ /* 0x000fe20003f66270 */
[----:B------:R-:W-:Y:S01]  /*5590*/  IMAD.HI.U32 R7, R4, R101, RZ ;  /* 0x0000006504077227 */ /* 0x000fe200078e00ff */
[----:B------:R-:W-:-:S02]  /*55a0*/  ISETP.GT.U32.AND P1, PT, R2, R93, PT ;  /* 0x0000005d0200720c */ /* 0x000fc40003f24070 */
[----:B------:R-:W-:Y:S01]  /*55b0*/  ISETP.GE.AND P6, PT, R12, RZ, PT ;  /* 0x000000ff0c00720c */ /* 0x000fe20003fc6270 */
[----:B------:R-:W-:Y:S01]  /*55c0*/  @!P0 IMAD.IADD R95, R95, 0x1, -R2 ;  /* 0x000000015f5f8824 */ /* 0x000fe200078e0a02 */
[----:B------:R-:W-:Y:S01]  /*55d0*/  ISETP.GT.U32.AND P0, PT, R2, R99, PT ;  /* 0x000000630200720c */ /* 0x000fe20003f04070 */
[----:B------:R-:W-:Y:S01]  /*55e0*/  IMAD.HI.U32 R8, R4, R97, RZ ;  /* 0x0000006104087227 */ /* 0x000fe200078e00ff */
[----:B------:R-:W-:-:S03]  /*55f0*/  LOP3.LUT R12, R5, 0xca, RZ, 0xfc, !PT ;  /* 0x000000ca050c7812 */ /* 0x000fc600078efcff */
[----:B------:R-:W-:Y:S01]  /*5600*/  IMAD.MOV R7, RZ, RZ, -R7 ;  /* 0x000000ffff077224 */ /* 0x000fe200078e0a07 */
[----:B------:R-:W-:Y:S01]  /*5610*/  IABS R103, R12 ;  /* 0x0000000c00677213 */ /* 0x000fe20000000000 */
[----:B------:R-:W-:Y:S02]  /*5620*/  IMAD.MOV R8, RZ, RZ, -R8 ;  /* 0x000000ffff087224 */ /* 0x000fe400078e0a08 */
[C---:B------:R-:W-:Y:S01]  /*5630*/  IMAD R101, R2.reuse, R7, R101 ;  /* 0x0000000702657224 */ /* 0x040fe200078e0265 */
[----:B------:R-:W-:Y:S01]  /*5640*/  LOP3.LUT R7, R5, 0xcc, RZ, 0xfc, !PT ;  /* 0x000000cc05077812 */ /* 0x000fe200078efcff */
[----:B------:R-:W-:Y:S02]  /*5650*/  IMAD R97, R2, R8, R97 ;  /* 0x0000000802617224 */ /* 0x000fe400078e0261 */
[--C-:B------:R-:W-:Y:S01]  /*5660*/  @!P2 IMAD.IADD R243, R243, 0x1, -R2.reuse ;  /* 0x00000001f3f3a824 */ /* 0x100fe200078e0a02 */
[----:B------:R-:W-:Y:S01]  /*5670*/  IABS R105, R7 ;  /* 0x0000000700697213 */ /* 0x000fe20000000000 */
[--C-:B------:R-:W-:Y:S01]  /*5680*/  @!P4 IMAD.IADD R241, R241, 0x1, -R2.reuse ;  /* 0x00000001f1f1c824 */ /* 0x100fe200078e0a02 */
[----:B------:R-:W-:Y:S01]  /*5690*/  ISETP.GE.AND P4, PT, R14, RZ, PT ;  /* 0x000000ff0e00720c */ /* 0x000fe20003f86270 */
[----:B------:R-:W-:Y:S01]  /*56a0*/  @!P3 IMAD.MOV R95, RZ, RZ, -R95 ;  /* 0x000000ffff5fb224 */ /* 0x000fe200078e0a5f */
[C---:B------:R-:W-:Y:S01]  /*56b0*/  ISETP.GT.U32.AND P3, PT, R2.reuse, R101, PT ;  /* 0x000000650200720c */ /* 0x040fe20003f64070 */
[--C-:B------:R-:W-:Y:S01]  /*56c0*/  @!P1 IMAD.IADD R93, R93, 0x1, -R2.reuse ;  /* 0x000000015d5d9824 */ /* 0x100fe200078e0a02 */
[C---:B------:R-:W-:Y:S01]  /*56d0*/  ISETP.GT.U32.AND P1, PT, R2.reuse, R97, PT ;  /* 0x000000610200720c */ /* 0x040fe20003f24070 */
[----:B------:R-:W-:Y:S01]  /*56e0*/  @!P0 IMAD.IADD R99, R99, 0x1, -R2 ;  /* 0x0000000163638824 */ /* 0x000fe200078e0a02 */
[----:B------:R-:W-:Y:S01]  /*56f0*/  ISETP.GT.U32.AND P0, PT, R2, R243, PT ;  /* 0x000000f30200720c */ /* 0x000fe20003f04070 */
[----:B------:R-:W-:Y:S01]  /*5700*/  IMAD.HI.U32 R8, R4, R103, RZ ;  /* 0x0000006704087227 */ /* 0x000fe200078e00ff */
[----:B------:R-:W-:-:S03]  /*5710*/  ISETP.GE.AND P2, PT, R11, RZ, PT ;  /* 0x000000ff0b00720c */ /* 0x000fc60003f46270 */
[----:B------:R-:W-:Y:S02]  /*5720*/  IMAD.MOV R8, RZ, RZ, -R8 ;  /* 0x000000ffff087224 */ /* 0x000fe400078e0a08 */
[----:B------:R-:W-:Y:S01]  /*5730*/  @!P5 IMAD.MOV R93, RZ, RZ, -R93 ;  /* 0x000000ffff5dd224 */ /* 0x000fe200078e0a5d */
[C---:B------:R-:W-:Y:S01]  /*5740*/  ISETP.GT.U32.AND P5, PT, R2.reuse, R99, PT ;  /* 0x000000630200720c */ /* 0x040fe20003fa4070 */
[----:B------:R-:W-:Y:S01]  /*5750*/  IMAD R103, R2, R8, R103 ;  /* 0x0000000802677224 */ /* 0x000fe200078e0267 */
[----:B------:R-:W-:Y:S01]  /*5760*/  LOP3.LUT R8, R5, 0xce, RZ, 0xfc, !PT ;  /* 0x000000ce05087812 */ /* 0x000fe200078efcff */
[----:B------:R-:W-:Y:S01]  /*5770*/  @!P4 IMAD.MOV R241, RZ, RZ, -R241 ;  /* 0x000000fffff1c224 */ /* 0x000fe200078e0af1 */
[----:B------:R-:W-:Y:S01]  /*5780*/  ISETP.GE.AND P4, PT, R16, RZ, PT ;  /* 0x000000ff1000720c */ /* 0x000fe20003f86270 */
[----:B------:R-:W-:Y:S01]  /*5790*/  @!P3 IMAD.IADD R101, R101, 0x1, -R2 ;  /* 0x000000016565b824 */ /* 0x000fe200078e0a02 */
[----:B------:R-:W-:Y:S01]  /*57a0*/  ISETP.GE.AND P3, PT, R7, RZ, PT ;  /* 0x000000ff0700720c */ /* 0x000fe20003f66270 */
[----:B------:R-:W-:Y:S01]  /*57b0*/  IMAD.HI.U32 R7, R4, R105, RZ ;  /* 0x0000006904077227 */ /* 0x000fe200078e00ff */
[----:B------:R-:W-:-:S02]  /*57c0*/  IABS R107, R8 ;  /* 0x00000008006b7213 */ /* 0x000fc40000000000 */
[----:B------:R-:W-:Y:S01]  /*57d0*/  LOP3.LUT R16, R5, 0xd8, RZ, 0xfc, !PT ;  /* 0x000000d805107812 */ /* 0x000fe200078efcff */
[--C-:B------:R-:W-:Y:S01]  /*57e0*/  @!P1 IMAD.IADD R97, R97, 0x1, -R2.reuse ;  /* 0x0000000161619824 */ /* 0x100fe200078e0a02 */
[----:B------:R-:W-:Y:S01]  /*57f0*/  ISETP.GE.AND P1, PT, R15, RZ, PT ;  /* 0x000000ff0f00720c */ /* 0x000fe20003f26270 */
[--C-:B------:R-:W-:Y:S01]  /*5800*/  @!P0 IMAD.IADD R243, R243, 0x1, -R2.reuse ;  /* 0x00000001f3f38824 */ /* 0x100fe200078e0a02 */
[C---:B------:R-:W-:Y:S01]  /*5810*/  ISETP.GT.U32.AND P0, PT, R2.reuse, R103, PT ;  /* 0x000000670200720c */ /* 0x040fe20003f04070 */
[----:B------:R-:W-:Y:S01]  /*5820*/  IMAD.MOV R7, RZ, RZ, -R7 ;  /* 0x000000ffff077224 */ /* 0x000fe200078e0a07 */
[----:B------:R-:W-:Y:S01]  /*5830*/  LOP3.LUT R15, R5, 0xd6, RZ, 0xfc, !PT ;  /* 0x000000d6050f7812 */ /* 0x000fe200078efcff */
[----:B------:R-:W-:Y:S01]  /*5840*/  @!P6 IMAD.MOV R235, RZ, RZ, -R235 ;  /* 0x000000ffffebe224 */ /* 0x000fe200078e0aeb */
[----:B------:R-:W-:Y:S01]  /*5850*/  ISETP.GT.U32.AND P6, PT, R2, R97, PT ;  /* 0x000000610200720c */ /* 0x000fe20003fc4070 */
[----:B------:R-:W-:Y:S01]  /*5860*/  @!P5 IMAD.IADD R99, R99, 0x1, -R2 ;  /* 0x000000016363d824 */ /* 0x000fe200078e0a02 */
[----:B------:R-:W-:Y:S01]  /*5870*/  ISETP.GE.AND P5, PT, R12, RZ, PT ;  /* 0x000000ff0c00720c */ /* 0x000fe20003fa6270 */
[----:B------:R-:W-:Y:S01]  /*5880*/  IMAD R105, R2, R7, R105 ;  /* 0x0000000702697224 */ /* 0x000fe200078e0269 */
[----:B------:R-:W-:Y:S01]  /*5890*/  IABS R13, R15 ;  /* 0x0000000f000d7213 */ /* 0x000fe20000000000 */
[----:B------:R-:W-:-:S02]  /*58a0*/  @!P4 IMAD.MOV R99, RZ, RZ, -R99 ;  /* 0x000000ffff63c224 */ /* 0x000fc400078e0a63 */
[----:B------:R-:W-:Y:S01]  /*58b0*/  @!P2 IMAD.MOV R243, RZ, RZ, -R243 ;  /* 0x000000fffff3a224 */ /* 0x000fe200078e0af3 */
[C---:B------:R-:W-:Y:S01]  /*58c0*/  ISETP.GT.U32.AND P4, PT, R2.reuse, R105, PT ;  /* 0x000000690200720c */ /* 0x040fe20003f84070 */
[--C-:B------:R-:W-:Y:S01]  /*58d0*/  @!P0 IMAD.IADD R103, R103, 0x1, -R2.reuse ;  /* 0x0000000167678824 */ /* 0x100fe200078e0a02 */
[----:B------:R-:W-:Y:S01]  /*58e0*/  ISETP.GT.U32.AND P0, PT, R2, R101, PT ;  /* 0x000000650200720c */ /* 0x000fe20003f04070 */
[----:B------:R-:W-:Y:S01]  /*58f0*/  IMAD.HI.U32 R7, R4, R107, RZ ;  /* 0x0000006b04077227 */ /* 0x000fe200078e00ff */
[----:B------:R-:W-:Y:S02]  /*5900*/  ISETP.GE.AND P2, PT, R8, RZ, PT ;  /* 0x000000ff0800720c */ /* 0x000fe40003f46270 */
[----:B------:R-:W-:Y:S01]  /*5910*/  LOP3.LUT R8, R5, 0xd0, RZ, 0xfc, !PT ;  /* 0x000000d005087812 */ /* 0x000fe200078efcff */
[--C-:B------:R-:W-:Y:S01]  /*5920*/  @!P6 IMAD.IADD R97, R97, 0x1, -R2.reuse ;  /* 0x000000016161e824 */ /* 0x100fe200078e0a02 */
[----:B------:R-:W-:Y:S01]  /*5930*/  ISETP.GE.AND P6, PT, R10, RZ, PT ;  /* 0x000000ff0a00720c */ /* 0x000fe20003fc6270 */
[----:B------:R-:W-:Y:S01]  /*5940*/  IMAD.MOV R7, RZ, RZ, -R7 ;  /* 0x000000ffff077224 */ /* 0x000fe200078e0a07 */
[----:B------:R-:W-:Y:S01]  /*5950*/  IABS R249, R8 ;  /* 0x0000000800f97213 */ /* 0x000fe20000000000 */
[----:B------:R-:W-:Y:S01]  /*5960*/  @!P1 IMAD.MOV R97, RZ, RZ, -R97 ;  /* 0x000000ffff619224 */ /* 0x000fe200078e0a61 */
[----:B------:R-:W-:Y:S01]  /*5970*/  ISETP.GT.U32.AND P1, PT, R2, R103, PT ;  /* 0x000000670200720c */ /* 0x000fe20003f24070 */
[--C-:B------:R-:W-:Y:S01]  /*5980*/  @!P4 IMAD.IADD R105, R105, 0x1, -R2.reuse ;  /* 0x000000016969c824 */ /* 0x100fe200078e0a02 */
[----:B------:R-:W-:Y:S01]  /*5990*/  LOP3.LUT R10, R5, 0xd2, RZ, 0xfc, !PT ;  /* 0x000000d2050a7812 */ /* 0x000fe200078efcff */
[----:B------:R-:W-:Y:S01]  /*59a0*/  @!P0 IMAD.IADD R101, R101, 0x1, -R2 ;  /* 0x0000000165658824 */ /* 0x000fe200078e0a02 */
[----:B------:R-:W-:Y:S01]  /*59b0*/  ISETP.GE.AND P0, PT, R8, RZ, PT ;  /* 0x000000ff0800720c */ /* 0x000fe20003f06270 */
[C---:B------:R-:W-:Y:S01]  /*59c0*/  IMAD R107, R2.reuse, R7, R107 ;  /* 0x00000007026b7224 */ /* 0x040fe200078e026b */
[----:B------:R-:W-:Y:S01]  /*59d0*/  ISETP.GT.U32.AND P4, PT, R2, R105, PT ;  /* 0x000000690200720c */ /* 0x000fe20003f84070 */
[----:B------:R-:W-:Y:S01]  /*59e0*/  IMAD.HI.U32 R7, R4, R249, RZ ;  /* 0x000000f904077227 */ /* 0x000fe200078e00ff */
[----:B------:R-:W-:-:S03]  /*59f0*/  IABS R251, R10 ;  /* 0x0000000a00fb7213 */ /* 0x000fc60000000000 */
[----:B------:R-:W-:Y:S01]  /*5a00*/  @!P6 IMAD.MOV R101, RZ, RZ, -R101 ;  /* 0x000000ffff65e224 */ /* 0x000fe200078e0a65 */
        /* <DEDUP_REMOVED lines=8> */
[----:B------:R-:W-:-:S02]  /*5a90*/  ISETP.GT.U32.AND P4, PT, R2, R249, PT ;  /* 0x000000f90200720c */ /* 0x000fc40003f84070 */
[----:B------:R-:W-:Y:S01]  /*5aa0*/  IABS R11, R10 ;  /* 0x0000000a000b7213 */ /* 0x000fe20000000000 */
[----:B------:R-:W-:Y:S02]  /*5ab0*/  @!P6 IMAD.IADD R107, R107, 0x1, -R2 ;  /* 0x000000016b6be824 */ /* 0x000fe400078e0a02 */
[----:B------:R-:W-:Y:S02]  /*5ac0*/  IMAD.MOV R8, RZ, RZ, -R8 ;  /* 0x000000ffff087224 */ /* 0x000fe400078e0a08 */
[----:B------:R-:W-:Y:S01]  /*5ad0*/  IMAD.HI.U32 R7, R4, R11, RZ ;  /* 0x0000000b04077227 */ /* 0x000fe200078e00ff */
[----:B------:R-:W-:-:S03]  /*5ae0*/  ISETP.GT.U32.AND P6, PT, R2, R107, PT ;  /* 0x0000006b0200720c */ /* 0x000fc60003fc4070 */
[----:B------:R-:W-:Y:S02]  /*5af0*/  IMAD R251, R2, R8, R251 ;  /* 0x0000000802fb7224 */ /* 0x000fe400078e02fb */
[----:B------:R-:W-:Y:S01]  /*5b00*/  @!P5 IMAD.MOV R103, RZ, RZ, -R103 ;  /* 0x000000ffff67d224 */ /* 0x000fe200078e0a67 */
[----:B------:R-:W-:Y:S01]  /*5b10*/  ISETP.GE.AND P5, PT, R10, RZ, PT ;  /* 0x000000ff0a00720c */ /* 0x000fe20003fa6270 */
[----:B------:R-:W-:Y:S01]  /*5b20*/  IMAD.MOV R8, RZ, RZ, -R7 ;  /* 0x000000ffff087224 */ /* 0x000fe200078e0a07 */
[----:B------:R-:W-:Y:S01]  /*5b30*/  IABS R10, R16 ;  /* 0x00000010000a7213 */ /* 0x000fe20000000000 */
[----:B------:R-:W-:Y:S02]  /*5b40*/  @!P4 IMAD.IADD R249, R249, 0x1, -R2 ;  /* 0x00000001f9f9c824 */ /* 0x000fe400078e0a02 */
[----:B------:R-:W-:Y:S01]  /*5b50*/  @!P3 IMAD.MOV R105, RZ, RZ, -R105 ;  /* 0x000000ffff69b224 */ /* 0x000fe200078e0a69 */
[C---:B------:R-:W-:Y:S01]  /*5b60*/  ISETP.GT.U32.AND P3, PT, R2.reuse, R251, PT ;  /* 0x000000fb0200720c */ /* 0x040fe20003f64070 */
[C---:B------:R-:W-:Y:S01]  /*5b70*/  IMAD R8, R2.reuse, R8, R11 ;  /* 0x0000000802087224 */ /* 0x040fe200078e020b */
[----:B------:R-:W-:Y:S01]  /*5b80*/  ISETP.GT.U32.AND P4, PT, R2, R249, PT ;  /* 0x000000f90200720c */ /* 0x000fe20003f84070 */
[----:B------:R-:W-:-:S04]  /*5b90*/  IMAD.HI.U32 R7, R4, R13, RZ ;  /* 0x0000000d04077227 */ /* 0x000fc800078e00ff */
[----:B------:R-:W-:Y:S01]  /*5ba0*/  IMAD.MOV.U32 R11, RZ, RZ, R10 ;  /* 0x000000ffff0b7224 */ /* 0x000fe200078e000a */
[----:B------:R-:W-:Y:S01]  /*5bb0*/  IABS R10, R17 ;  /* 0x00000011000a7213 */ /* 0x000fe20000000000 */
[----:B------:R-:W-:Y:S01]  /*5bc0*/  @!P6 IMAD.IADD R107, R107, 0x1, -R2 ;  /* 0x000000016b6be824 */ /* 0x000fe200078e0a02 */
[----:B------:R-:W-:Y:S01]  /*5bd0*/  ISETP.GT.U32.AND P6, PT, R2, R8, PT ;  /* 0x000000080200720c */ /* 0x000fe20003fc4070 */
[----:B------:R-:W-:Y:S02]  /*5be0*/  IMAD.MOV R12, RZ, RZ, -R7 ;  /* 0x000000ffff0c7224 */ /* 0x000fe400078e0a07 */
[----:B------:R-:W-:-:S04]  /*5bf0*/  IMAD.HI.U32 R7, R4, R11, RZ ;  /* 0x0000000b04077227 */ /* 0x000fc800078e00ff */
[----:B------:R-:W-:Y:S02]  /*5c00*/  IMAD.MOV R14, RZ, RZ, -R7 ;  /* 0x000000ffff0e7224 */ /* 0x000fe400078e0a07 */
[--C-:B------:R-:W-:Y:S02]  /*5c10*/  @!P3 IMAD.IADD R251, R251, 0x1, -R2.reuse ;  /* 0x00000001fbfbb824 */ /* 0x100fe400078e0a02 */
[--C-:B------:R-:W-:Y:S01]  /*5c20*/  @!P4 IMAD.IADD R249, R249, 0x1, -R2.reuse ;  /* 0x00000001f9f9c824 */ /* 0x100fe200078e0a02 */
[----:B------:R-:W-:Y:S01]  /*5c30*/  ISETP.GE.AND P4, PT, R15, RZ, PT ;  /* 0x000000ff0f00720c */ /* 0x000fe20003f86270 */
[C---:B------:R-:W-:Y:S01]  /*5c40*/  IMAD R14, R2.reuse, R14, R11 ;  /* 0x0000000e020e7224 */ /* 0x040fe200078e020b */
[----:B------:R-:W-:Y:S01]  /*5c50*/  ISETP.GT.U32.AND P3, PT, R2, R251, PT ;  /* 0x000000fb0200720c */ /* 0x000fe20003f64070 */
[----:B------:R-:W-:Y:S01]  /*5c60*/  @!P6 IMAD.IADD R8, R8, 0x1, -R2 ;  /* 0x000000010808e824 */ /* 0x000fe200078e0a02 */
[C---:B------:R-:W-:Y:S01]  /*5c70*/  LOP3.LUT R15, R5.reuse, 0xde, RZ, 0xfc, !PT ;  /* 0x000000de050f7812 */ /* 0x040fe200078efcff */
[C---:B------:R-:W-:Y:S01]  /*5c80*/  IMAD R12, R2.reuse, R12, R13 ;  /* 0x0000000c020c7224 */ /* 0x040fe200078e020d */
[----:B------:R-:W-:Y:S01]  /*5c90*/  LOP3.LUT R11, R5, 0xdc, RZ, 0xfc, !PT ;  /* 0x000000dc050b7812 */ /* 0x000fe200078efcff */
[----:B------:R-:W-:Y:S01]  /*5ca0*/  @!P0 IMAD.MOV R249, RZ, RZ, -R249 ;  /* 0x000000fffff98224 */ /* 0x000fe200078e0af9 */
[C---:B------:R-:W-:Y:S01]  /*5cb0*/  ISETP.GT.U32.AND P0, PT, R2.reuse, R14, PT ;  /* 0x0000000e0200720c */ /* 0x040fe20003f04070 */
[----:B------:R-:W-:Y:S01]  /*5cc0*/  IMAD.MOV.U32 R13, RZ, RZ, R10 ;  /* 0x000000ffff0d7224 */ /* 0x000fe200078e000a */
[C---:B------:R-:W-:Y:S01]  /*5cd0*/  ISETP.GT.U32.AND P6, PT, R2.reuse, R8, PT ;  /* 0x000000080200720c */ /* 0x040fe20003fc4070 */
[----:B------:R-:W-:Y:S01]  /*5ce0*/  @!P2 IMAD.MOV R107, RZ, RZ, -R107 ;  /* 0x000000ffff6ba224 */ /* 0x000fe200078e0a6b */
[----:B------:R-:W-:Y:S01]  /*5cf0*/  ISETP.GT.U32.AND P2, PT, R2, R12, PT ;  /* 0x0000000c0200720c */ /* 0x000fe20003f44070 */
[----:B------:R-:W-:Y:S01]  /*5d00*/  IMAD.HI.U32 R7, R4, R13, RZ ;  /* 0x0000000d04077227 */ /* 0x000fe200078e00ff */
[----:B------:R-:W-:-:S02]  /*5d10*/  IABS R33, R15 ;  /* 0x0000000f00217213 */ /* 0x000fc40000000000 */
[----:B------:R-:W-:Y:S01]  /*5d20*/  IABS R37, R11 ;  /* 0x0000000b00257213 */ /* 0x000fe20000000000 */
[----:B------:R-:W-:Y:S02]  /*5d30*/  IMAD.MOV R7, RZ, RZ, -R7 ;  /* 0x000000ffff077224 */ /* 0x000fe400078e0a07 */
[--C-:B------:R-:W-:Y:S01]  /*5d40*/  @!P3 IMAD.IADD R251, R251, 0x1, -R2.reuse ;  /* 0x00000001fbfbb824 */ /* 0x100fe200078e0a02 */
[----:B------:R-:W-:Y:S01]  /*5d50*/  ISETP.GE.AND P3, PT, R16, RZ, PT ;  /* 0x000000ff1000720c */ /* 0x000fe20003f66270 */
[----:B------:R-:W-:Y:S01]  /*5d60*/  IMAD R16, R2, R7, R13 ;  /* 0x0000000702107224 */ /* 0x000fe200078e020d */
[----:B------:R-:W-:Y:S01]  /*5d70*/  IABS R13, R30 ;  /* 0x0000001e000d7213 */ /* 0x000fe20000000000 */
[--C-:B------:R-:W-:Y:S01]  /*5d80*/  @!P0 IMAD.IADD R14, R14, 0x1, -R2.reuse ;  /* 0x000000010e0e8824 */ /* 0x100fe200078e0a02 */
[----:B------:R-:W-:Y:S01]  /*5d90*/  ISETP.GE.AND P0, PT, R17, RZ, PT ;  /* 0x000000ff1100720c */ /* 0x000fe20003f06270 */
[--C-:B------:R-:W-:Y:S01]  /*5da0*/  @!P6 IMAD.IADD R8, R8, 0x1, -R2.reuse ;  /* 0x000000010808e824 */ /* 0x100fe200078e0a02 */
[C---:B------:R-:W-:Y:S01]  /*5db0*/  ISETP.GT.U32.AND P6, PT, R2.reuse, R16, PT ;  /* 0x000000100200720c */ /* 0x040fe20003fc4070 */
[----:B------:R-:W-:Y:S01]  /*5dc0*/  @!P1 IMAD.MOV R251, RZ, RZ, -R251 ;  /* 0x000000fffffb9224 */ /* 0x000fe200078e0afb */
[----:B------:R-:W-:Y:S01]  /*5dd0*/  ISETP.GT.U32.AND P1, PT, R2, R14, PT ;  /* 0x0000000e0200720c */ /* 0x000fe20003f24070 */
[----:B------:R-:W-:Y:S01]  /*5de0*/  @!P2 IMAD.IADD R12, R12, 0x1, -R2 ;  /* 0x000000010c0ca824 */ /* 0x000fe200078e0a02 */
[----:B------:R-:W-:Y:S01]  /*5df0*/  IABS R17, R24 ;  /* 0x0000001800117213 */ /* 0x000fe20000000000 */
[----:B------:R-:W-:-:S03]  /*5e00*/  IMAD.HI.U32 R10, R4, R33, RZ ;  /* 0x00000021040a7227 */ /* 0x000fc600078e00ff */
[----:B------:R-:W-:Y:S01]  /*5e10*/  ISETP.GT.U32.AND P2, PT, R2, R12, PT ;  /* 0x0000000c0200720c */ /* 0x000fe20003f44070 */
[----:B------:R-:W-:Y:S02]  /*5e20*/  IMAD.MOV R10, RZ, RZ, -R10 ;  /* 0x000000ffff0a7224 */ /* 0x000fe400078e0a0a */
[----:B------:R-:W-:-:S04]  /*5e30*/  IMAD.HI.U32 R7, R4, R37, RZ ;  /* 0x0000002504077227 */ /* 0x000fc800078e00ff */
[--C-:B------:R-:W-:Y:S02]  /*5e40*/  @!P6 IMAD.IADD R16, R16, 0x1, -R2.reuse ;  /* 0x000000011010e824 */ /* 0x100fe400078e0a02 */
[----:B------:R-:W-:Y:S01]  /*5e50*/  IMAD R33, R2, R10, R33 ;  /* 0x0000000a02217224 */ /* 0x000fe200078e0221 */
[----:B------:R-:W-:Y:S01]  /*5e60*/  LOP3.LUT R10, R5, 0xe4, RZ, 0xfc, !PT ;  /* 0x000000e4050a7812 */ /* 0x000fe200078efcff */
[----:B------:R-:W-:Y:S01]  /*5e70*/  @!P1 IMAD.IADD R14, R14, 0x1, -R2 ;  /* 0x000000010e0e9824 */ /* 0x000fe200078e0a02 */
[C---:B------:R-:W-:Y:S01]  /*5e80*/  ISETP.GT.U32.AND P6, PT, R2.reuse, R16, PT ;  /* 0x000000100200720c */ /* 0x040fe20003fc4070 */
[----:B------:R-:W-:Y:S01]  /*5e90*/  IMAD.MOV R7, RZ, RZ, -R7 ;  /* 0x000000ffff077224 */ /* 0x000fe200078e0a07 */
[----:B------:R-:W-:Y:S01]  /*5ea0*/  IABS R27, R10 ;  /* 0x0000000a001b7213 */ /* 0x000fe20000000000 */
[----:B------:R-:W-:Y:S01]  /*5eb0*/  @!P3 IMAD.MOV R14, RZ, RZ, -R14 ;  /* 0x000000ffff0eb224 */ /* 0x000fe200078e0a0e */
[----:B------:R-:W-:Y:S01]  /*5ec0*/  ISETP.GT.U32.AND P3, PT, R2, R33, PT ;  /* 0x000000210200720c */ /* 0x000fe20003f64070 */
[----:B------:R-:W-:Y:S01]  /*5ed0*/  @!P2 IMAD.IADD R12, R12, 0x1, -R2 ;  /* 0x000000010c0ca824 */ /* 0x000fe200078e0a02 */
[----:B------:R-:W-:Y:S01]  /*5ee0*/  ISETP.GE.AND P2, PT, R11, RZ, PT ;  /* 0x000000ff0b00720c */ /* 0x000fe20003f46270 */
[----:B------:R-:W-:Y:S01]  /*5ef0*/  IMAD R37, R2, R7, R37 ;  /* 0x0000000702257224 */ /* 0x000fe200078e0225 */
[C---:B------:R-:W-:Y:S01]  /*5f00*/  LOP3.LUT R7, R5.reuse, 0xe0, RZ, 0xfc, !PT ;  /* 0x000000e005077812 */ /* 0x040fe200078efcff */
[----:B------:R-:W-:Y:S01]  /*5f10*/  @!P4 IMAD.MOV R12, RZ, RZ, -R12 ;  /* 0x000000ffff0cc224 */ /* 0x000fe200078e0a0c */
[----:B------:R-:W-:Y:S01]  /*5f20*/  LOP3.LUT R11, R5, 0xe6, RZ, 0xfc, !PT ;  /* 0x000000e6050b7812 */ /* 0x000fe200078efcff */
[----:B------:R-:W-:Y:S01]  /*5f30*/  @!P5 IMAD.MOV R8, RZ, RZ, -R8 ;  /* 0x000000ffff08d224 */ /* 0x000fe200078e0a08 */
[----:B------:R-:W-:Y:S01]  /*5f40*/  ISETP.GE.AND P4, PT, R7, RZ, PT ;  /* 0x000000ff0700720c */ /* 0x000fe20003f86270 */
[----:B------:R-:W-:Y:S01]  /*5f50*/  @!P6 IMAD.IADD R16, R16, 0x1, -R2 ;  /* 0x000000011010e824 */ /* 0x000fe200078e0a02 */
[----:B------:R-:W-:-:S02]  /*5f60*/  IABS R35, R7 ;  /* 0x0000000700237213 */ /* 0x000fc40000000000 */
[----:B------:R-:W-:Y:S01]  /*5f70*/  LOP3.LUT R7, R5, 0xe2, RZ, 0xfc, !PT ;  /* 0x000000e205077812 */ /* 0x000fe200078efcff */
[----:B------:R-:W-:Y:S01]  /*5f80*/  @!P3 IMAD.IADD R33, R33, 0x1, -R2 ;  /* 0x000000012121b824 */ /* 0x000fe200078e0a02 */
[----:B------:R-:W-:Y:S01]  /*5f90*/  ISETP.GE.AND P5, PT, R15, RZ, PT ;  /* 0x000000ff0f00720c */ /* 0x000fe20003fa6270 */
[----:B------:R-:W-:Y:S01]  /*5fa0*/  @!P0 IMAD.MOV R16, RZ, RZ, -R16 ;  /* 0x000000ffff108224 */ /* 0x000fe200078e0a10 */
[----:B------:R-:W-:Y:S02]  /*5fb0*/  ISETP.GE.AND P6, PT, R7, RZ, PT ;  /* 0x000000ff0700720c */ /* 0x000fe40003fc6270 */
[----:B------:R-:W-:Y:S01]  /*5fc0*/  IABS R31, R7 ;  /* 0x00000007001f7213 */ /* 0x000fe20000000000 */
[----:B------:R-:W-:Y:S01]  /*5fd0*/  IMAD.HI.U32 R7, R4, R35, RZ ;  /* 0x0000002304077227 */ /* 0x000fe200078e00ff */
[C---:B------:R-:W-:Y:S02]  /*5fe0*/  ISETP.GT.U32.AND P3, PT, R2.reuse, R33, PT ;  /* 0x000000210200720c */ /* 0x040fe40003f64070 */
[----:B------:R-:W-:Y:S01]  /*5ff0*/  ISETP.GT.U32.AND P1, PT, R2, R37, PT ;  /* 0x000000250200720c */ /* 0x000fe20003f24070 */
[----:B------:R-:W-:Y:S01]  /*6000*/  IMAD.MOV R7, RZ, RZ, -R7 ;  /* 0x000000ffff077224 */ /* 0x000fe200078e0a07 */
[----:B------:R-:W-:Y:S01]  /*6010*/  ISETP.GE.AND P0, PT, R10, RZ, PT ;  /* 0x000000ff0a00720c */ /* 0x000fe20003f06270 */
[----:B------:R-:W-:Y:S01]  /*6020*/  IMAD.HI.U32 R10, R4, R27, RZ ;  /* 0x0000001b040a7227 */ /* 0x000fe200078e00ff */
[----:B------:R-:W-:-:S02]  /*6030*/  IABS R29, R11 ;  /* 0x0000000b001d7213 */ /* 0x000fc40000000000 */
[----:B------:R-:W-:Y:S01]  /*6040*/  IABS R15, R26 ;  /* 0x0000001a000f7213 */ /* 0x000fe20000000000 */
[----:B------:R-:W-:Y:S02]  /*6050*/  IMAD R35, R2, R7, R35 ;  /* 0x0000000702237224 */ /* 0x000fe400078e0223 */
[----:B------:R-:W-:-:S04]  /*6060*/  IMAD.HI.U32 R7, R4, R31, RZ ;  /* 0x0000001f04077227 */ /* 0x000fc800078e00ff */
[----:B------:R-:W-:Y:S02]  /*6070*/  IMAD.MOV R7, RZ, RZ, -R7 ;  /* 0x000000ffff077224 */ /* 0x000fe400078e0a07 */
[----:B------:R-:W-:Y:S01]  /*6080*/  @!P3 IMAD.IADD R33, R33, 0x1, -R2 ;  /* 0x000000012121b824 */ /* 0x000fe200078e0a02 */
[----:B------:R-:W-:Y:S01]  /*6090*/  ISETP.GE.AND P3, PT, R11, RZ, PT ;  /* 0x000000ff0b00720c */ /* 0x000fe20003f66270 */
[C---:B------:R-:W-:Y:S02]  /*60a0*/  IMAD R31, R2.reuse, R7, R31 ;  /* 0x00000007021f7224 */ /* 0x040fe400078e021f */
[----:B------:R-:W-:Y:S02]  /*60b0*/  @!P5 IMAD.MOV R33, RZ, RZ, -R33 ;  /* 0x000000ffff21d224 */ /* 0x000fe400078e0a21 */
[----:B------:R-:W-:Y:S01]  /*60c0*/  IMAD.MOV R10, RZ, RZ, -R10 ;  /* 0x000000ffff0a7224 */ /* 0x000fe200078e0a0a */
[----:B------:R-:W-:Y:S01]  /*60d0*/  ISETP.GT.U32.AND P5, PT, R2, R31, PT ;  /* 0x0000001f0200720c */ /* 0x000fe20003fa4070 */
[----:B------:R-:W-:-:S02]  /*60e0*/  @!P1 IMAD.IADD R37, R37, 0x1, -R2 ;  /* 0x0000000125259824 */ /* 0x000fc400078e0a02 */
[----:B------:R-:W-:Y:S01]  /*60f0*/  IMAD R27, R2, R10, R27 ;  /* 0x0000000a021b7224 */ /* 0x000fe200078e021b */
[----:B------:R-:W-:Y:S01]  /*6100*/  LOP3.LUT R10, R5, 0xe8, RZ, 0xfc, !PT ;  /* 0x000000e8050a7812 */ /* 0x000fe200078efcff */
[----:B------:R-:W-:Y:S01]  /*6110*/  IMAD.HI.U32 R7, R4, R29, RZ ;  /* 0x0000001d04077227 */ /* 0x000fe200078e00ff */
[----:B------:R-:W-:Y:S02]  /*6120*/  ISETP.GT.U32.AND P1, PT, R2, R37, PT ;  /* 0x000000250200720c */ /* 0x000fe40003f24070 */
[----:B------:R-:W-:Y:S01]  /*6130*/  IABS R25, R10 ;  /* 0x0000000a00197213 */ /* 0x000fe20000000000 */
[----:B------:R-:W-:-:S04]  /*6140*/  IMAD.MOV R7, RZ, RZ, -R7 ;  /* 0x000000ffff077224 */ /* 0x000fc800078e0a07 */
[----:B------:R-:W-:Y:S02]  /*6150*/  @!P5 IMAD.IADD R31, R31, 0x1, -R2 ;  /* 0x000000011f1fd824 */ /* 0x000fe400078e0a02 */
[----:B------:R-:W-:Y:S02]  /*6160*/  IMAD R29, R2, R7, R29 ;  /* 0x00000007021d7224 */ /* 0x000fe400078e021d */
[----:B------:R-:W-:Y:S01]  /*6170*/  IMAD.HI.U32 R7, R4, R25, RZ ;  /* 0x0000001904077227 */ /* 0x000fe200078e00ff */
[----:B------:R-:W-:-:S03]  /*6180*/  ISETP.GT.U32.AND P5, PT, R2, R31, PT ;  /* 0x0000001f0200720c */ /* 0x000fc60003fa4070 */
[----:B------:R-:W-:Y:S01]  /*6190*/  @!P1 IMAD.IADD R37, R37, 0x1, -R2 ;  /* 0x0000000125259824 */ /* 0x000fe200078e0a02 */
[C---:B------:R-:W-:Y:S01]  /*61a0*/  ISETP.GT.U32.AND P1, PT, R2.reuse, R35, PT ;  /* 0x000000230200720c */ /* 0x040fe20003f24070 */
[----:B------:R-:W-:Y:S02]  /*61b0*/  IMAD.MOV R7, RZ, RZ, -R7 ;  /* 0x000000ffff077224 */ /* 0x000fe400078e0a07 */
[----:B------:R-:W-:Y:S02]  /*61c0*/  @!P2 IMAD.MOV R37, RZ, RZ, -R37 ;  /* 0x000000ffff25a224 */ /* 0x000fe400078e0a25 */
[----:B------:R-:W-:-:S04]  /*61d0*/  IMAD R25, R2, R7, R25 ;  /* 0x0000000702197224 */ /* 0x000fc800078e0219 */
[----:B------:R-:W-:Y:S01]  /*61e0*/  @!P5 IMAD.IADD R31, R31, 0x1, -R2 ;  /* 0x000000011f1fd824 */ /* 0x000fe200078e0a02 */
[----:B------:R-:W-:-:S03]  /*61f0*/  ISETP.GT.U32.AND P5, PT, R2, R27, PT ;  /* 0x0000001b0200720c */ /* 0x000fc60003fa4070 */
[----:B------:R-:W-:Y:S01]  /*6200*/  @!P1 IMAD.IADD R35, R35, 0x1, -R2 ;  /* 0x0000000123239824 */ /* 0x000fe200078e0a02 */
[----:B------:R-:W-:Y:S01]  /*6210*/  ISETP.GE.AND P1, PT, R10, RZ, PT ;  /* 0x000000ff0a00720c */ /* 0x000fe20003f26270 */
[----:B------:R-:W-:Y:S01]  /*6220*/  @!P6 IMAD.MOV R31, RZ, RZ, -R31 ;  /* 0x000000ffff1fe224 */ /* 0x000fe200078e0a1f */
[----:B------:R-:W-:Y:S02]  /*6230*/  LOP3.LUT R10, R5, 0xea, RZ, 0xfc, !PT ;  /* 0x000000ea050a7812 */ /* 0x000fe400078efcff */
[----:B------:R-:W-:Y:S02]  /*6240*/  ISETP.GT.U32.AND P2, PT, R2, R35, PT ;  /* 0x000000230200720c */ /* 0x000fe40003f44070 */
[----:B------:R-:W-:-:S03]  /*6250*/  IABS R23, R10 ;  /* 0x0000000a00177213 */ /* 0x000fc60000000000 */
[----:B------:R-:W-:Y:S02]  /*6260*/  @!P5 IMAD.IADD R27, R27, 0x1, -R2 ;  /* 0x000000011b1bd824 */ /* 0x000fe400078e0a02 */
[----:B------:R-:W-:-:S03]  /*6270*/  IMAD.HI.U32 R7, R4, R23, RZ ;  /* 0x0000001704077227 */ /* 0x000fc600078e00ff */
[----:B------:R-:W-:Y:S01]  /*6280*/  ISETP.GT.U32.AND P5, PT, R2, R27, PT ;  /* 0x0000001b0200720c */ /* 0x000fe20003fa4070 */
[----:B------:R-:W-:Y:S02]  /*6290*/  IMAD.MOV R7, RZ, RZ, -R7 ;  /* 0x000000ffff077224 */ /* 0x000fe400078e0a07 */
[----:B------:R-:W-:Y:S01]  /*62a0*/  @!P2 IMAD.IADD R35, R35, 0x1, -R2 ;  /* 0x000000012323a824 */ /* 0x000fe200078e0a02 */
[----:B------:R-:W-:Y:S01]  /*62b0*/  ISETP.GE.AND P2, PT, R10, RZ, PT ;  /* 0x000000ff0a00720c */ /* 0x000fe20003f46270 */
[----:B------:R-:W-:Y:S02]  /*62c0*/  IMAD R23, R2, R7, R23 ;  /* 0x0000000702177224 */ /* 0x000fe400078e0217 */
[----:B------:R-:W-:-:S03]  /*62d0*/  IMAD.HI.U32 R10, R4, R21, RZ ;  /* 0x00000015040a7227 */ /* 0x000fc600078e00ff */
[----:B------:R-:W-:Y:S01]  /*62e0*/  ISETP.GT.U32.AND P6, PT, R2, R23, PT ;  /* 0x000000170200720c */ /* 0x000fe20003fc4070 */
[----:B------:R-:W-:-:S04]  /*62f0*/  IMAD.HI.U32 R7, R4, R17, RZ ;  /* 0x0000001104077227 */ /* 0x000fc800078e00ff */
[----:B------:R-:W-:Y:S01]  /*6300*/  @!P5 IMAD.IADD R27, R27, 0x1, -R2 ;  /* 0x000000011b1bd824 */ /* 0x000fe200078e0a02 */
[C---:B------:R-:W-:Y:S01]  /*6310*/  ISETP.GT.U32.AND P5, PT, R2.reuse, R29, PT ;  /* 0x0000001d0200720c */ /* 0x040fe20003fa4070 */
[----:B------:R-:W-:Y:S02]  /*6320*/  @!P4 IMAD.MOV R35, RZ, RZ, -R35 ;  /* 0x000000ffff23c224 */ /* 0x000fe400078e0a23 */
[----:B------:R-:W-:Y:S02]  /*6330*/  IMAD.MOV R10, RZ, RZ, -R10 ;  /* 0x000000ffff0a7224 */ /* 0x000fe400078e0a0a */
[----:B------:R-:W-:Y:S02]  /*6340*/  IMAD.MOV R7, RZ, RZ, -R7 ;  /* 0x000000ffff077224 */ /* 0x000fe400078e0a07 */
[C---:B------:R-:W-:Y:S02]  /*6350*/  IMAD R21, R2.reuse, R10, R21 ;  /* 0x0000000a02157224 */ /* 0x040fe400078e0215 */
[----:B------:R-:W-:-:S02]  /*6360*/  IMAD R17, R2, R7, R17 ;  /* 0x0000000702117224 */ /* 0x000fc400078e0211 */
[----:B------:R-:W-:-:S04]  /*6370*/  IMAD.HI.U32 R7, R4, R19, RZ ;  /* 0x0000001304077227 */ /* 0x000fc800078e00ff */
[----:B------:R-:W-:Y:S01]  /*6380*/  @!P5 IMAD.IADD R29, R29, 0x1, -R2 ;  /* 0x000000011d1dd824 */ /* 0x000fe200078e0a02 */
[C---:B------:R-:W-:Y:S01]  /*6390*/  ISETP.GT.U32.AND P5, PT, R2.reuse, R25, PT ;  /* 0x000000190200720c */ /* 0x040fe20003fa4070 */
[----:B------:R-:W-:Y:S01]  /*63a0*/  @!P0 IMAD.MOV R27, RZ, RZ, -R27 ;  /* 0x000000ffff1b8224 */ /* 0x000fe200078e0a1b */
[C---:B------:R-:W-:Y:S01]  /*63b0*/  ISETP.GT.U32.AND P0, PT, R2.reuse, R21, PT ;  /* 0x000000150200720c */ /* 0x040fe20003f04070 */
[----:B------:R-:W-:Y:S01]  /*63c0*/  IMAD.MOV R7, RZ, RZ, -R7 ;  /* 0x000000ffff077224 */ /* 0x000fe200078e0a07 */
[----:B------:R-:W-:Y:S01]  /*63d0*/  ISETP.GT.U32.AND P4, PT, R2, R29, PT ;  /* 0x0000001d0200720c */ /* 0x000fe20003f84070 */
[----:B------:R-:W-:-:S04]  /*63e0*/  IMAD.HI.U32 R10, R4, R15, RZ ;  /* 0x0000000f040a7227 */ /* 0x000fc800078e00ff */
[----:B------:R-:W-:Y:S02]  /*63f0*/  IMAD R19, R2, R7, R19 ;  /* 0x0000000702137224 */ /* 0x000fe400078e0213 */
[----:B------:R-:W-:-:S04]  /*6400*/  IMAD.HI.U32 R7, R4, R13, RZ ;  /* 0x0000000d04077227 */ /* 0x000fc800078e00ff */
[--C-:B------:R-:W-:Y:S02]  /*6410*/  @!P5 IMAD.IADD R25, R25, 0x1, -R2.reuse ;  /* 0x000000011919d824 */ /* 0x100fe400078e0a02 */
[----:B------:R-:W-:Y:S01]  /*6420*/  @!P4 IMAD.IADD R29, R29, 0x1, -R2 ;  /* 0x000000011d1dc824 */ /* 0x000fe200078e0a02 */
[C---:B------:R-:W-:Y:S01]  /*6430*/  ISETP.GT.U32.AND P4, PT, R2.reuse, R17, PT ;  /* 0x000000110200720c */ /* 0x040fe20003f84070 */
[----:B------:R-:W-:Y:S01]  /*6440*/  IMAD.MOV R10, RZ, RZ, -R10 ;  /* 0x000000ffff0a7224 */ /* 0x000fe200078e0a0a */
[C---:B------:R-:W-:Y:S01]  /*6450*/  ISETP.GT.U32.AND P5, PT, R2.reuse, R25, PT ;  /* 0x000000190200720c */ /* 0x040fe20003fa4070 */
[----:B------:R-:W-:Y:S02]  /*6460*/  IMAD.MOV R11, RZ, RZ, -R7 ;  /* 0x000000ffff0b7224 */ /* 0x000fe400078e0a07 */
[----:B------:R-:W-:Y:S01]  /*6470*/  @!P6 IMAD.IADD R23, R23, 0x1, -R2 ;  /* 0x000000011717e824 */ /* 0x000fe200078e0a02 */
[C---:B------:R-:W-:Y:S01]  /*6480*/  ISETP.GT.U32.AND P6, PT, R2.reuse, R19, PT ;  /* 0x000000130200720c */ /* 0x040fe20003fc4070 */
[----:B------:R-:W-:-:S02]  /*6490*/  IMAD R15, R2, R10, R15 ;  /* 0x0000000a020f7224 */ /* 0x000fc400078e020f */
[----:B------:R-:W-:-:S04]  /*64a0*/  IMAD.HI.U32 R7, R4, R18, RZ ;  /* 0x0000001204077227 */ /* 0x000fc800078e00ff */
[----:B------:R-:W-:-:S04]  /*64b0*/  IMAD.HI.U32 R10, R4, R20, RZ ;  /* 0x00000014040a7227 */ /* 0x000fc800078e00ff */
[----:B------:R-:W-:Y:S01]  /*64c0*/  @!P0 IMAD.IADD R21, R21, 0x1, -R2 ;  /* 0x0000000115158824 */ /* 0x000fe200078e0a02 */
[C---:B------:R-:W-:Y:S01]  /*64d0*/  ISETP.GT.U32.AND P0, PT, R2.reuse, R23, PT ;  /* 0x000000170200720c */ /* 0x040fe20003f04070 */
[----:B------:R-:W-:Y:S02]  /*64e0*/  IMAD.MOV R7, RZ, RZ, -R7 ;  /* 0x000000ffff077224 */ /* 0x000fe400078e0a07 */
[----:B------:R-:W-:Y:S02]  /*64f0*/  IMAD.MOV R10, RZ, RZ, -R10 ;  /* 0x000000ffff0a7224 */ /* 0x000fe400078e0a0a */
[--C-:B------:R-:W-:Y:S01]  /*6500*/  @!P5 IMAD.IADD R25, R25, 0x1, -R2.reuse ;  /* 0x000000011919d824 */ /* 0x100fe200078e0a02 */
[C---:B------:R-:W-:Y:S01]  /*6510*/  ISETP.GT.U32.AND P5, PT, R2.reuse, R15, PT ;  /* 0x0000000f0200720c */ /* 0x040fe20003fa4070 */
[C---:B------:R-:W-:Y:S02]  /*6520*/  IMAD R13, R2.reuse, R11, R13 ;  /* 0x0000000b020d7224 */ /* 0x040fe400078e020d */
[----:B------:R-:W-:Y:S01]  /*6530*/  @!P4 IMAD.IADD R17, R17, 0x1, -R2 ;  /* 0x000000011111c824 */ /* 0x000fe200078e0a02 */
[C---:B------:R-:W-:Y:S01]  /*6540*/  ISETP.GT.U32.AND P4, PT, R2.reuse, R21, PT ;  /* 0x000000150200720c */ /* 0x040fe20003f84070 */
[----:B------:R-:W-:-:S02]  /*6550*/  IMAD R11, R2, R7, R18 ;  /* 0x00000007020b7224 */ /* 0x000fc400078e0212 */
[C---:B------:R-:W-:Y:S01]  /*6560*/  IMAD R7, R2.reuse, R10, R20 ;  /* 0x0000000a02077224 */ /* 0x040fe200078e0214 */
[----:B------:R-:W-:Y:S01]  /*6570*/  LOP3.LUT R20, R5, 0xfc, RZ, 0xfc, !PT ;  /* 0x000000fc05147812 */ /* 0x000fe200078efcff */
[--C-:B------:R-:W-:Y:S01]  /*6580*/  @!P0 IMAD.IADD R23, R23, 0x1, -R2.reuse ;  /* 0x0000000117178824 */ /* 0x100fe200078e0a02 */
[----:B------:R-:W-:Y:S01]  /*6590*/  IABS R10, R36 ;  /* 0x00000024000a7213 */ /* 0x000fe20000000000 */
[--C-:B------:R-:W-:Y:S01]  /*65a0*/  @!P6 IMAD.IADD R19, R19, 0x1, -R2.reuse ;  /* 0x000000011313e824 */ /* 0x100fe200078e0a02 */
[----:B------:R-:W-:Y:S01]  /*65b0*/  IABS R18, R20 ;  /* 0x0000001400127213 */ /* 0x000fe20000000000 */
[----:B------:R-:W-:Y:S01]  /*65c0*/  @!P5 IMAD.IADD R15, R15, 0x1, -R2 ;  /* 0x000000010f0fd824 */ /* 0x000fe200078e0a02 */
[----:B------:R-:W-:Y:S01]  /*65d0*/  ISETP.GT.U32.AND P0, PT, R2, R13, PT ;  /* 0x0000000d0200720c */ /* 0x000fe20003f04070 */
[----:B------:R-:W-:Y:S01]  /*65e0*/  IMAD.HI.U32 R5, R4, R10, RZ ;  /* 0x0000000a04057227 */ /* 0x000fe200078e00ff */
[C---:B------:R-:W-:Y:S02]  /*65f0*/  ISETP.GT.U32.AND P5, PT, R2.reuse, R17, PT ;  /* 0x000000110200720c */ /* 0x040fe40003fa4070 */
[----:B------:R-:W-:Y:S01]  /*6600*/  ISETP.GT.U32.AND P6, PT, R2, R15, PT ;  /* 0x0000000f0200720c */ /* 0x000fe20003fc4070 */
[----:B------:R-:W-:-:S04]  /*6610*/  IMAD.HI.U32 R4, R4, R18, RZ ;  /* 0x0000001204047227 */ /* 0x000fc800078e00ff */
[----:B------:R-:W-:Y:S01]  /*6620*/  @!P4 IMAD.IADD R21, R21, 0x1, -R2 ;  /* 0x000000011515c824 */ /* 0x000fe200078e0a02 */
[C---:B------:R-:W-:Y:S01]  /*6630*/  ISETP.GT.U32.AND P4, PT, R2.reuse, R11, PT ;  /* 0x0000000b0200720c */ /* 0x040fe20003f84070 */
[----:B------:R-:W-:Y:S02]  /*6640*/  IMAD.MOV R5, RZ, RZ, -R5 ;  /* 0x000000ffff057224 */ /* 0x000fe400078e0a05 */
[----:B------:R-:W-:Y:S02]  /*6650*/  IMAD.MOV R4, RZ, RZ, -R4 ;  /* 0x000000ffff047224 */ /* 0x000fe400078e0a04 */
[C---:B------:R-:W-:Y:S02]  /*6660*/  IMAD R5, R2.reuse, R5, R10 ;  /* 0x0000000502057224 */ /* 0x040fe400078e020a */
[C---:B------:R-:W-:Y:S01]  /*6670*/  IMAD R10, R2.reuse, R4, R18 ;  /* 0x00000004020a7224 */ /* 0x040fe200078e0212 */
[----:B------:R-:W-:Y:S01]  /*6680*/  LOP3.LUT R4, RZ, R9, RZ, 0x33, !PT ;  /* 0x00000009ff047212 */ /* 0x000fe200078e33ff */
[----:B------:R-:W-:Y:S01]  /*6690*/  @!P3 IMAD.MOV R29, RZ, RZ, -R29 ;  /* 0x000000ffff1db224 */ /* 0x000fe200078e0a1d */
[C---:B------:R-:W-:Y:S01]  /*66a0*/  ISETP.GT.U32.AND P3, PT, R2.reuse, R19, PT ;  /* 0x000000130200720c */ /* 0x040fe20003f64070 */
[--C-:B------:R-:W-:Y:S01]  /*66b0*/  @!P0 IMAD.IADD R13, R13, 0x1, -R2.reuse ;  /* 0x000000010d0d8824 */ /* 0x100fe200078e0a02 */
[----:B------:R-:W-:Y:S01]  /*66c0*/  ISETP.GT.U32.AND P0, PT, R2, R10, PT ;  /* 0x0000000a0200720c */ /* 0x000fe20003f04070 */
        /* <DEDUP_REMOVED lines=8> */
[----:B------:R-:W-:-:S02]  /*6750*/  @!P2 IMAD.MOV R23, RZ, RZ, -R23 ;  /* 0x000000ffff17a224 */ /* 0x000fc400078e0a17 */
[--C-:B------:R-:W-:Y:S01]  /*6760*/  @!P3 IMAD.IADD R19, R19, 0x1, -R2.reuse ;  /* 0x000000011313b824 */ /* 0x100fe200078e0a02 */
[----:B------:R-:W-:Y:S01]  /*6770*/  ISETP.GE.AND P3, PT, R22, RZ, PT ;  /* 0x000000ff1600720c */ /* 0x000fe20003f66270 */
[--C-:B------:R-:W-:Y:S01]  /*6780*/  @!P0 IMAD.IADD R10, R10, 0x1, -R2.reuse ;  /* 0x000000010a0a8824 */ /* 0x100fe200078e0a02 */
[C---:B------:R-:W-:Y:S01]  /*6790*/  ISETP.GT.U32.AND P0, PT, R2.reuse, R13, PT ;  /* 0x0000000d0200720c */ /* 0x040fe20003f04070 */
[----:B------:R-:W-:Y:S02]  /*67a0*/  @!P4 IMAD.MOV R17, RZ, RZ, -R17 ;  /* 0x000000ffff11c224 */ /* 0x000fe400078e0a11 */
[--C-:B------:R-:W-:Y:S01]  /*67b0*/  @!P5 IMAD.IADD R7, R7, 0x1, -R2.reuse ;  /* 0x000000010707d824 */ /* 0x100fe200078e0a02 */
[----:B------:R-:W-:Y:S01]  /*67c0*/  ISETP.GT.U32.AND P4, PT, R2, R10, PT ;  /* 0x0000000a0200720c */ /* 0x000fe20003f84070 */
[--C-:B------:R-:W-:Y:S01]  /*67d0*/  @!P6 IMAD.IADD R5, R5, 0x1, -R2.reuse ;  /* 0x000000010505e824 */ /* 0x100fe200078e0a02 */
[----:B------:R-:W-:Y:S01]  /*67e0*/  ISETP.GE.AND P5, PT, R26, RZ, PT ;  /* 0x000000ff1a00720c */ /* 0x000fe20003fa6270 */
[----:B------:R-:W-:Y:S01]  /*67f0*/  @!P1 IMAD.IADD R11, R11, 0x1, -R2 ;  /* 0x000000010b0b9824 */ /* 0x000fe200078e0a02 */
[----:B------:R-:W-:-:S02]  /*6800*/  ISETP.GT.U32.AND P2, PT, R2, R7, PT ;  /* 0x000000070200720c */ /* 0x000fc40003f44070 */
[----:B------:R-:W-:Y:S01]  /*6810*/  ISETP.GE.AND P6, PT, R28, RZ, PT ;  /* 0x000000ff1c00720c */ /* 0x000fe20003fc6270 */
[----:B------:R-:W-:Y:S01]  /*6820*/  @!P3 IMAD.MOV R21, RZ, RZ, -R21 ;  /* 0x000000ffff15b224 */ /* 0x000fe200078e0a15 */
[----:B------:R-:W-:Y:S01]  /*6830*/  ISETP.GT.U32.AND P3, PT, R2, R5, PT ;  /* 0x000000050200720c */ /* 0x000fe20003f64070 */
[--C-:B------:R-:W-:Y:S01]  /*6840*/  @!P0 IMAD.IADD R13, R13, 0x1, -R2.reuse ;  /* 0x000000010d0d8824 */ /* 0x100fe200078e0a02 */
[----:B------:R-:W-:Y:S01]  /*6850*/  ISETP.GE.AND P0, PT, R32, RZ, PT ;  /* 0x000000ff2000720c */ /* 0x000fe20003f06270 */
[----:B------:R-:W-:Y:S01]  /*6860*/  IMAD R28, R58, 0x44, RZ ;  /* 0x000000443a1c7824 */ /* 0x000fe200078e02ff */
[----:B------:R-:W-:Y:S01]  /*6870*/  ISETP.GE.AND P1, PT, R34, RZ, PT ;  /* 0x000000ff2200720c */ /* 0x000fe20003f26270 */
[--C-:B------:R-:W-:Y:S01]  /*6880*/  @!P4 IMAD.IADD R10, R10, 0x1, -R2.reuse ;  /* 0x000000010a0ac824 */ /* 0x100fe200078e0a02 */
[----:B------:R-:W-:Y:S01]  /*6890*/  ISETP.NE.AND P4, PT, R9, RZ, PT ;  /* 0x000000ff0900720c */ /* 0x000fe20003f85270 */
[----:B------:R-:W-:Y:S01]  /*68a0*/  @!P5 IMAD.MOV R15, RZ, RZ, -R15 ;  /* 0x000000ffff0fd224 */ /* 0x000fe200078e0a0f */
[----:B------:R-:W-:Y:S01]  /*68b0*/  ISETP.GE.AND P5, PT, R30, RZ, PT ;  /* 0x000000ff1e00720c */ /* 0x000fe20003fa6270 */
[--C-:B------:R-:W-:Y:S01]  /*68c0*/  @!P2 IMAD.IADD R7, R7, 0x1, -R2.reuse ;  /* 0x000000010707a824 */ /* 0x100fe200078e0a02 */
[C---:B------:R-:W-:Y:S01]  /*68d0*/  SEL R179, R4.reuse, R179, !P4 ;  /* 0x000000b304b37207 */ /* 0x040fe20006000000 */
[----:B------:R-:W-:Y:S01]  /*68e0*/  @!P6 IMAD.MOV R19, RZ, RZ, -R19 ;  /* 0x000000ffff13e224 */ /* 0x000fe200078e0a13 */
[C---:B------:R-:W-:Y:S01]  /*68f0*/  SEL R183, R4.reuse, R183, !P4 ;  /* 0x000000b704b77207 */ /* 0x040fe20006000000 */
[----:B------:R-:W-:Y:S01]  /*6900*/  @!P3 IMAD.IADD R5, R5, 0x1, -R2 ;  /* 0x000000010505b824 */ /* 0x000fe200078e0a02 */
[C---:B------:R-:W-:Y:S01]  /*6910*/  SEL R6, R4.reuse, R99, !P4 ;  /* 0x0000006304067207 */ /* 0x040fe20006000000 */
[----:B------:R-:W-:Y:S01]  /*6920*/  IMAD R2, R3, UR5, RZ ;  /* 0x0000000503027c24 */ /* 0x000fe2000f8e02ff */
[C---:B------:R-:W-:Y:S01]  /*6930*/  SEL R3, R4.reuse, R101, !P4 ;  /* 0x0000006504037207 */ /* 0x040fe20006000000 */
[----:B------:R-:W-:Y:S01]  /*6940*/  STL [R1+0x690], R179 ;  /* 0x000690b301007387 */ /* 0x000fe20000100800 */
[----:B------:R-:W-:Y:S01]  /*6950*/  SEL R18, R4, R103, !P4 ;  /* 0x0000006704127207 */ /* 0x000fe20006000000 */
[----:B------:R-:W-:Y:S01]  /*6960*/  IMAD.MOV.U32 R9, RZ, RZ, R7 ;  /* 0x000000ffff097224 */ /* 0x000fe200078e0007 */
[----:B------:R-:W-:Y:S01]  /*6970*/  ISETP.GE.AND P2, PT, R36, RZ, PT ;  /* 0x000000ff2400720c */ /* 0x000fe20003f46270 */
[----:B------:R-:W-:Y:S01]  /*6980*/  STL [R1+0x694], R183 ;  /* 0x000694b701007387 */ /* 0x000fe20000100800 */
[----:B------:R-:W-:Y:S01]  /*6990*/  ISETP.GE.AND P3, PT, R20, RZ, PT ;  /* 0x000000ff1400720c */ /* 0x000fe20003f66270 */
[----:B------:R-:W-:Y:S01]  /*69a0*/  @!P5 IMAD.MOV R13, RZ, RZ, -R13 ;  /* 0x000000ffff0dd224 */ /* 0x000fe200078e0a0d */
[C---:B------:R-:W-:Y:S01]  /*69b0*/  SEL R109, R4.reuse, R109, !P4 ;  /* 0x0000006d046d7207 */ /* 0x040fe20006000000 */
[----:B------:R1:W-:Y:S01]  /*69c0*/  STL [R1+0x7c], R6 ;  /* 0x00007c0601007387 */ /* 0x0003e20000100800 */
[----:B------:R-:W-:Y:S01]  /*69d0*/  @!P0 IMAD.MOV R11, RZ, RZ, -R11 ;  /* 0x000000ffff0b8224 */ /* 0x000fe200078e0a0b */
[C---:B------:R-:W-:Y:S01]  /*69e0*/  SEL R111, R4.reuse, R111, !P4 ;  /* 0x0000006f046f7207 */ /* 0x040fe20006000000 */
[----:B------:R-:W-:Y:S01]  /*69f0*/  @!P1 IMAD.MOV R9, RZ, RZ, -R9 ;  /* 0x000000ffff099224 */ /* 0x000fe200078e0a09 */
[----:B------:R2:W-:Y:S01]  /*6a00*/  STL [R1+0x94], R3 ;  /* 0x0000940301007387 */ /* 0x0005e20000100800 */
[----:B------:R-:W-:Y:S01]  /*6a10*/  IMAD.MOV.U32 R7, RZ, RZ, R5 ;  /* 0x000000ffff077224 */ /* 0x000fe200078e0005 */
[C---:B------:R-:W-:Y:S01]  /*6a20*/  SEL R113, R4.reuse, R113, !P4 ;  /* 0x0000007104717207 */ /* 0x040fe20006000000 */
[----:B------:R-:W-:Y:S01]  /*6a30*/  IMAD.MOV.U32 R5, RZ, RZ, R10 ;  /* 0x000000ffff057224 */ /* 0x000fe200078e000a */
[----:B------:R3:W-:Y:S01]  /*6a40*/  STL [R1+0xb0], R18 ;  /* 0x0000b01201007387 */ /* 0x0007e20000100800 */
[----:B------:R-:W-:Y:S01]  /*6a50*/  @!P2 IMAD.MOV R7, RZ, RZ, -R7 ;  /* 0x000000ffff07a224 */ /* 0x000fe200078e0a07 */
[C---:B-1----:R-:W-:Y:S01]  /*6a60*/  SEL R6, R4.reuse, R105, !P4 ;  /* 0x0000006904067207 */ /* 0x042fe20006000000 */
[----:B------:R-:W-:Y:S01]  /*6a70*/  @!P3 IMAD.MOV R5, RZ, RZ, -R5 ;  /* 0x000000ffff05b224 */ /* 0x000fe200078e0a05 */
[----:B------:R-:W-:Y:S01]  /*6a80*/  SEL R10, R4, R39, !P4 ;  /* 0x00000027040a7207 */ /* 0x000fe20006000000 */
[----:B------:R-:W-:Y:S01]  /*6a90*/  IMAD R30, R58, 0x48, RZ ;  /* 0x000000483a1e7824 */ /* 0x000fe200078e02ff */
[C---:B--2---:R-:W-:Y:S01]  /*6aa0*/  SEL R3, R4.reuse, R107, !P4 ;  /* 0x0000006b04037207 */ /* 0x044fe20006000000 */
[----:B------:R1:W-:Y:S01]  /*6ab0*/  STL [R1+0xc0], R6 ;  /* 0x0000c00601007387 */ /* 0x0003e20000100800 */
[----:B------:R-:W-:Y:S01]  /*6ac0*/  SEL R115, R4, R115, !P4 ;  /* 0x0000007304737207 */ /* 0x000fe20006000000 */
[----:B------:R-:W-:Y:S01]  /*6ad0*/  IMAD R10, R10, UR16, RZ ;  /* 0x000000100a0a7c24 */ /* 0x000fe2000f8e02ff */
[C---:B---3--:R-:W-:Y:S01]  /*6ae0*/  SEL R18, R4.reuse, R249, !P4 ;  /* 0x000000f904127207 */ /* 0x048fe20006000000 */
[----:B------:R2:W-:Y:S01]  /*6af0*/  STL [R1+0xd0], R3 ;  /* 0x0000d00301007387 */ /* 0x0005e20000100800 */
[C---:B------:R-:W-:Y:S01]  /*6b00*/  SEL R117, R4.reuse, R117, !P4 ;  /* 0x0000007504757207 */ /* 0x040fe20006000000 */
[----:B------:R-:W-:Y:S01]  /*6b10*/  IMAD.U32 R249, RZ, RZ, UR67 ;  /* 0x00000043fff97e24 */ /* 0x000fe2000f8e00ff */
[C---:B------:R-:W-:Y:S01]  /*6b20*/  SEL R119, R4.reuse, R119, !P4 ;  /* 0x0000007704777207 */ /* 0x040fe20006000000 */
[----:B------:R-:W-:Y:S01]  /*6b30*/  STL [R1+0xe0], R18 ;  /* 0x0000e01201007387 */ /* 0x000fe20000100800 */
[----:B------:R-:W-:Y:S01]  /*6b40*/  SEL R121, R4, R121, !P4 ;  /* 0x0000007904797207 */ /* 0x000fe20006000000 */
[----:B------:R-:W-:Y:S01]  /*6b50*/  IMAD R34, R58, 0x50, RZ ;  /* 0x000000503a227824 */ /* 0x000fe200078e02ff */
[C---:B-1----:R-:W-:Y:S01]  /*6b60*/  SEL R6, R4.reuse, R251, !P4 ;  /* 0x000000fb04067207 */ /* 0x042fe20006000000 */
[----:B------:R-:W-:Y:S01]  /*6b70*/  IMAD.U32 R251, RZ, RZ, UR29 ;  /* 0x0000001dfffb7e24 */ /* 0x000fe2000f8e00ff */
[----:B------:R-:W-:Y:S01]  /*6b80*/  SEL R123, R4, R123, !P4 ;  /* 0x0000007b047b7207 */ /* 0x000fe20006000000 */
[----:B------:R-:W-:Y:S01]  /*6b90*/  IMAD R32, R58, 0x4c, RZ ;  /* 0x0000004c3a207824 */ /* 0x000fe200078e02ff */
[C---:B--2---:R-:W-:Y:S01]  /*6ba0*/  SEL R3, R4.reuse, R8, !P4 ;  /* 0x0000000804037207 */ /* 0x044fe20006000000 */
[----:B------:R1:W-:Y:S01]  /*6bb0*/  STL [R1+0xf0], R6 ;  /* 0x0000f00601007387 */ /* 0x0003e20000100800 */
[----:B------:R-:W-:Y:S01]  /*6bc0*/  SEL R8, R4, R12, !P4 ;  /* 0x0000000c04087207 */ /* 0x000fe20006000000 */
[----:B------:R-:W-:Y:S01]  /*6bd0*/  IMAD R36, R58, 0x54, RZ ;  /* 0x000000543a247824 */ /* 0x000fe200078e02ff */
[C---:B------:R-:W-:Y:S01]  /*6be0*/  SEL R125, R4.reuse, R125, !P4 ;  /* 0x0000007d047d7207 */ /* 0x040fe20006000000 */
[----:B------:R2:W-:Y:S01]  /*6bf0*/  STL [R1+0x100], R3 ;  /* 0x0001000301007387 */ /* 0x0005e20000100800 */
[C---:B------:R-:W-:Y:S01]  /*6c00*/  SEL R127, R4.reuse, R127, !P4 ;  /* 0x0000007f047f7207 */ /* 0x040fe20006000000 */
[----:B------:R-:W-:Y:S01]  /*6c10*/  IMAD.U32 R39, RZ, RZ, UR52 ;  /* 0x00000034ff277e24 */ /* 0x000fe2000f8e00ff */
[C---:B------:R-:W-:Y:S01]  /*6c20*/  SEL R129, R4.reuse, R129, !P4 ;  /* 0x0000008104817207 */ /* 0x040fe20006000000 */
[----:B------:R3:W-:Y:S01]  /*6c30*/  STL [R1+0x10c], R8 ;  /* 0x00010c0801007387 */ /* 0x0007e20000100800 */
[C---:B------:R-:W-:Y:S01]  /*6c40*/  SEL R131, R4.reuse, R131, !P4 ;  /* 0x0000008304837207 */ /* 0x040fe20006000000 */
[----:B------:R-:W-:Y:S01]  /*6c50*/  IMAD.U32 R99, RZ, RZ, UR21 ;  /* 0x00000015ff637e24 */ /* 0x000fe2000f8e00ff */
[C---:B-1----:R-:W-:Y:S01]  /*6c60*/  SEL R6, R4.reuse, R14, !P4 ;  /* 0x0000000e04067207 */ /* 0x042fe20006000000 */
[----:B------:R-:W-:Y:S01]  /*6c70*/  IMAD.U32 R107, RZ, RZ, UR20 ;  /* 0x00000014ff6b7e24 */ /* 0x000fe2000f8e00ff */
[C---:B------:R-:W-:Y:S01]  /*6c80*/  SEL R133, R4.reuse, R133, !P4 ;  /* 0x0000008504857207 */ /* 0x040fe20006000000 */
[----:B------:R-:W-:Y:S01]  /*6c90*/  IMAD R111, R111, UR16, RZ ;  /* 0x000000106f6f7c24 */ /* 0x000fe2000f8e02ff */
[C---:B--2---:R-:W-:Y:S01]  /*6ca0*/  SEL R3, R4.reuse, R16, !P4 ;  /* 0x0000001004037207 */ /* 0x044fe20006000000 */
[----:B------:R1:W-:Y:S01]  /*6cb0*/  STL [R1+0x114], R6 ;  /* 0x0001140601007387 */ /* 0x0003e20000100800 */
[C---:B------:R-:W-:Y:S01]  /*6cc0*/  SEL R135, R4.reuse, R135, !P4 ;  /* 0x0000008704877207 */ /* 0x040fe20006000000 */
[----:B------:R-:W-:Y:S01]  /*6cd0*/  IMAD.U32 R105, RZ, RZ, UR68 ;  /* 0x00000044ff697e24 */ /* 0x000fe2000f8e00ff */
[C---:B---3--:R-:W-:Y:S01]  /*6ce0*/  SEL R8, R4.reuse, R37, !P4 ;  /* 0x0000002504087207 */ /* 0x048fe20006000000 */
[----:B------:R2:W-:Y:S01]  /*6cf0*/  STL [R1+0x124], R3 ;  /* 0x0001240301007387 */ /* 0x0005e20000100800 */
[C---:B------:R-:W-:Y:S01]  /*6d00*/  SEL R137, R4.reuse, R137, !P4 ;  /* 0x0000008904897207 */ /* 0x040fe20006000000 */
[----:B------:R-:W-:Y:S01]  /*6d10*/  IMAD.U32 R37, RZ, RZ, UR53 ;  /* 0x00000035ff257e24 */ /* 0x000fe2000f8e00ff */
[C---:B------:R-:W-:Y:S01]  /*6d20*/  SEL R139, R4.reuse, R139, !P4 ;  /* 0x0000008b048b7207 */ /* 0x040fe20006000000 */
[----:B------:R3:W-:Y:S01]  /*6d30*/  STL [R1+0x134], R8 ;  /* 0x0001340801007387 */ /* 0x0007e20000100800 */
[C---:B------:R-:W-:Y:S01]  /*6d40*/  SEL R141, R4.reuse, R141, !P4 ;  /* 0x0000008d048d7207 */ /* 0x040fe20006000000 */
[----:B------:R-:W-:Y:S01]  /*6d50*/  IMAD R109, R109, UR16, RZ ;  /* 0x000000106d6d7c24 */ /* 0x000fe2000f8e02ff */
        /* <DEDUP_REMOVED lines=51> */
[----:B------:R-:W-:Y:S01]  /*7090*/  IMAD.U32 R41, RZ, RZ, UR51 ;  /* 0x00000033ff297e24 */ /* 0x000fe2000f8e00ff */
        /* <DEDUP_REMOVED lines=18> */
[----:B------:R-:W-:Y:S01]  /*71c0*/  SEL R192, R4, R53, !P4 ;  /* 0x0000003504c07207 */ /* 0x000fe20006000000 */
[----:B---3--:R-:W-:Y:S01]  /*71d0*/  IMAD R8, R0, UR7, RZ ;  /* 0x0000000700087c24 */ /* 0x008fe2000f8e02ff */
[C---:B------:R-:W-:Y:S01]  /*71e0*/  SEL R191, R4.reuse, R191, !P4 ;  /* 0x000000bf04bf7207 */ /* 0x040fe20006000000 */
[----:B------:R2:W-:Y:S01]  /*71f0*/  STL [R1+0x21c], R3 ;  /* 0x00021c0301007387 */ /* 0x0005e20000100800 */
[C---:B------:R-:W-:Y:S01]  /*7200*/  SEL R196, R4.reuse, R55, !P4 ;  /* 0x0000003704c47207 */ /* 0x040fe20006000000 */
[----:B------:R-:W-:Y:S01]  /*7210*/  IMAD.U32 R9, RZ, RZ, UR65 ;  /* 0x00000041ff097e24 */ /* 0x000fe2000f8e00ff */
[C---:B------:R-:W-:Y:S01]  /*7220*/  SEL R195, R4.reuse, R195, !P4 ;  /* 0x000000c304c37207 */ /* 0x040fe20006000000 */
[----:B------:R-:W-:Y:S01]  /*7230*/  IMAD.U32 R51, RZ, RZ, UR26 ;  /* 0x0000001aff337e24 */ /* 0x000fe2000f8e00ff */
[C---:B------:R-:W-:Y:S01]  /*7240*/  SEL R200, R4.reuse, R57, !P4 ;  /* 0x0000003904c87207 */ /* 0x040fe20006000000 */
[----:B-1----:R-:W-:Y:S01]  /*7250*/  IMAD.U32 R6, RZ, RZ, UR19 ;  /* 0x00000013ff067e24 */ /* 0x002fe2000f8e00ff */
[C---:B------:R-:W-:Y:S01]  /*7260*/  SEL R199, R4.reuse, R199, !P4 ;  /* 0x000000c704c77207 */ /* 0x040fe20006000000 */
[----:B------:R-:W-:Y:S01]  /*7270*/  IMAD.U32 R49, RZ, RZ, UR48 ;  /* 0x00000030ff317e24 */ /* 0x000fe2000f8e00ff */
        /* <DEDUP_REMOVED lines=15> */
[----:B------:R-:W-:Y:S01]  /*7370*/  IMAD R121, R121, UR16, RZ ;  /* 0x0000001079797c24 */ /* 0x000fe2000f8e02ff */
        /* <DEDUP_REMOVED lines=21> */
[----:B------:R-:W-:Y:S01]  /*74d0*/  IMAD R133, R133, UR16, RZ ;  /* 0x0000001085857c24 */ /* 0x000fe2000f8e02ff */
        /* <DEDUP_REMOVED lines=46> */
[----:B------:R-:W-:Y:S01]  /*77c0*/  SEL R217, R4, R217, !P4 ;  /* 0x000000d904d97207 */ /* 0x000fe20006000000 */
        /* <DEDUP_REMOVED lines=10> */
[----:B------:R-:W-:Y:S01]  /*7870*/  IMAD.U32 R93, RZ, RZ, UR31 ;  /* 0x0000001fff5d7e24 */ /* 0x000fe2000f8e00ff */
[----:B------:R-:W-:-:S02]  /*7880*/  SEL R235, R4, R235, !P4 ;  /* 0x000000eb04eb7207 */ /* 0x000fc40006000000 */
[C---:B------:R-:W-:Y:S02]  /*7890*/  SEL R238, R4.reuse, R95, !P4 ;  /* 0x0000005f04ee7207 */ /* 0x040fe40006000000 */
[C---:B------:R-:W-:Y:S02]  /*78a0*/  SEL R241, R4.reuse, R241, !P4 ;  /* 0x000000f104f17207 */ /* 0x040fe40006000000 */
[C---:B------:R-:W-:Y:S02]  /*78b0*/  SEL R243, R4.reuse, R243, !P4 ;  /* 0x000000f304f37207 */ /* 0x040fe40006000000 */
[----:B------:R-:W-:Y:S01]  /*78c0*/  SEL R246, R4, R97, !P4 ;  /* 0x0000006104f67207 */ /* 0x000fe20006000000 */
[----:B------:R-:W-:Y:S01]  /*78d0*/  IMAD R180, R180, UR16, RZ ;  /* 0x00000010b4b47c24 */ /* 0x000fe2000f8e02ff */
[----:B------:R-:W-:Y:S01]  /*78e0*/  SEL R0, R4, R7, !P4 ;  /* 0x0000000704007207 */ /* 0x000fe20006000000 */
[----:B------:R-:W-:Y:S01]  /*78f0*/  VIADD R7, R38, 0xffffffff ;  /* 0xffffffff26077836 */ /* 0x000fe20000000000 */
[----:B--2---:R-:W-:Y:S01]  /*7900*/  SEL R3, R4, R5, !P4 ;  /* 0x0000000504037207 */ /* 0x004fe20006000000 */
[----:B------:R-:W-:Y:S01]  /*7910*/  IMAD R184, R184, UR16, RZ ;  /* 0x00000010b8b87c24 */ /* 0x000fe2000f8e02ff */
[----:B------:R-:W-:Y:S01]  /*7920*/  LEA R4, P0, R8, UR12, 0x2 ;  /* 0x0000000c08047c11 */ /* 0x000fe2000f8010ff */
[----:B------:R-:W-:-:S02]  /*7930*/  UIMAD UR12, UR4, 0x32, URZ ;  /* 0x00000032040c78a4 */ /* 0x000fc4000f8e02ff */
[----:B------:R-:W-:Y:S01]  /*7940*/  STL [R1+0x648], R3 ;  /* 0x0006480301007387 */ /* 0x000fe20000100800 */
[----:B------:R-:W-:Y:S01]  /*7950*/  LEA.HI.X.SX32 R5, R8, UR13, 0x2, P0 ;  /* 0x0000000d08057c11 */ /* 0x000fe200080f16ff */
[----:B------:R-:W-:Y:S01]  /*7960*/  VIADD R8, R38, 0xfffffffd ;  /* 0xfffffffd26087836 */ /* 0x000fe20000000000 */
[----:B------:R-:W-:Y:S01]  /*7970*/  LEA R178, P6, R58, R4, 0x3 ;  /* 0x000000043ab27211 */ /* 0x000fe200078c18ff */
[----:B------:R1:W-:Y:S01]  /*7980*/  STL [R1+0x224], R0 ;  /* 0x0002240001007387 */ /* 0x0003e20000100800 */
[----:B------:R-:W-:Y:S01]  /*7990*/  ISETP.GE.U32.AND P0, PT, R7, 0x7fffffc0, PT ;  /* 0x7fffffc00700780c */ /* 0x000fe20003f06070 */
[----:B------:R-:W-:Y:S01]  /*79a0*/  VIADD R7, R38, 0xfffffffe ;  /* 0xfffffffe26077836 */ /* 0x000fe20000000000 */
[----:B------:R-:W-:Y:S01]  /*79b0*/  ISETP.GE.U32.AND P3, PT, R8, 0x7fffffbe, PT ;  /* 0x7fffffbe0800780c */ /* 0x000fe20003f66070 */
[C---:B------:R-:W-:Y:S01]  /*79c0*/  VIADD R8, R38.reuse, 0xfffffffb ;  /* 0xfffffffb26087836 */ /* 0x040fe20000000000 */
[----:B------:R-:W-:Y:S01]  /*79d0*/  UIMAD UR13, UR4, 0x33, URZ ;  /* 0x00000033040d78a4 */ /* 0x000fe2000f8e02ff */
[----:B------:R-:W-:Y:S01]  /*79e0*/  IMAD.U32 R95, RZ, RZ, UR12 ;  /* 0x0000000cff5f7e24 */ /* 0x000fe2000f8e00ff */
[----:B------:R-:W-:Y:S01]  /*79f0*/  ISETP.GE.U32.AND P2, PT, R7, 0x7fffffbf, PT ;  /* 0x7fffffbf0700780c */ /* 0x000fe20003f46070 */
[----:B------:R-:W-:Y:S01]  /*7a00*/  VIADD R7, R38, 0xfffffffc ;  /* 0xfffffffc26077836 */ /* 0x000fe20000000000 */
[----:B------:R-:W-:Y:S01]  /*7a10*/  ISETP.GE.U32.AND P5, PT, R8, 0x7fffffbc, PT ;  /* 0x7fffffbc0800780c */ /* 0x000fe20003fa6070 */
[----:B------:R-:W-:Y:S01]  /*7a20*/  IMAD.U32 R8, RZ, RZ, UR18 ;  /* 0x00000012ff087e24 */ /* 0x000fe2000f8e00ff */
[----:B-1----:R-:W-:Y:S01]  /*7a30*/  LEA R0, P1, R2, UR14, 0x2 ;  /* 0x0000000e02007c11 */ /* 0x002fe2000f8210ff */
[----:B------:R-:W-:Y:S01]  /*7a40*/  IMAD R38, R58, 0x58, RZ ;  /* 0x000000583a267824 */ /* 0x000fe200078e02ff */
[----:B------:R-:W-:Y:S01]  /*7a50*/  ISETP.GE.U32.AND P4, PT, R7, 0x7fffffbd, PT ;  /* 0x7fffffbd0700780c */ /* 0x000fe20003f86070 */
[----:B------:R-:W-:Y:S01]  /*7a60*/  IMAD.U32 R7, RZ, RZ, UR66 ;  /* 0x00000042ff077e24 */ /* 0x000fe2000f8e00ff */
[----:B------:R-:W-:Y:S01]  /*7a70*/  LEA.HI.X.SX32 R2, R2, UR15, 0x2, P1 ;  /* 0x0000000f02027c11 */ /* 0x000fe200088f16ff */
[----:B------:R-:W-:Y:S01]  /*7a80*/  UIMAD UR15, UR4, 0x36, URZ ;  /* 0x00000036040f78a4 */ /* 0x000fe2000f8e02ff */
[----:B------:R-:W-:Y:S01]  /*7a90*/  LEA R182, P1, R10, R0, 0x2 ;  /* 0x000000000ab67211 */ /* 0x000fe200078210ff */
[----:B------:R-:W-:Y:S01]  /*7aa0*/  UIMAD UR14, UR4, 0x35, URZ ;  /* 0x00000035040e78a4 */ /* 0x000fe2000f8e02ff */
[----:B------:R-:W-:Y:S01]  /*7ab0*/  LEA.HI.X.SX32 R179, R8, R5, 0x2, P6 ;  /* 0x0000000508b37211 */ /* 0x000fe200030f16ff */
[----:B------:R-:W-:Y:S01]  /*7ac0*/  IMAD.U32 R97, RZ, RZ, UR13 ;  /* 0x0000000dff617e24 */ /* 0x000fe2000f8e00ff */
[----:B------:R-:W-:Y:S01]  /*7ad0*/  LEA.HI.X.SX32 R183, R10, R2, 0x2, P1 ;  /* 0x000000020ab77211 */ /* 0x000fe200008f16ff */
[----:B------:R-:W-:Y:S01]  /*7ae0*/  IMAD.U32 R103, RZ, RZ, UR15 ;  /* 0x0000000fff677e24 */ /* 0x000fe2000f8e00ff */
[----:B------:R-:W-:Y:S01]  /*7af0*/  USHF.L.U32 UR7, UR9, 0x15, URZ ;  /* 0x0000001509077899 */ /* 0x000fe200080006ff */
[----:B------:R-:W-:-:S02]  /*7b00*/  IMAD.U32 R101, RZ, RZ, UR14 ;  /* 0x0000000eff657e24 */ /* 0x000fc4000f8e00ff */
[----:B------:R1:W-:Y:S04]  /*7b10*/  STL.64 [R1+0x258], R182 ;  /* 0x000258b601007387 */ /* 0x0003e80000100a00 */
[----:B------:R2:W-:Y:S01]  /*7b20*/  STL.64 [R1+0x8], R178 ;  /* 0x000008b201007387 */ /* 0x0005e20000100a00 */
[C---:B-1----:R-:W-:Y:S02]  /*7b30*/  IADD3 R182, P1, PT, R4.reuse, UR30, RZ ;  /* 0x0000001e04b67c10 */ /* 0x042fe4000ff3e0ff */
[----:B--2---:R-:W-:Y:S02]  /*7b40*/  IADD3 R178, P6, PT, R4, UR29, RZ ;  /* 0x0000001d04b27c10 */ /* 0x004fe4000ffde0ff */
[-C--:B------:R-:W-:Y:S02]  /*7b50*/  LEA.HI.X.SX32 R183, R6, R5.reuse, 0x2, P1 ;  /* 0x0000000506b77211 */ /* 0x080fe400008f16ff */
[----:B------:R-:W-:-:S03]  /*7b60*/  LEA.HI.X.SX32 R179, R58, R5, 0x2, P6 ;  /* 0x000000053ab37211 */ /* 0x000fc600030f16ff */
[----:B------:R1:W-:Y:S04]  /*7b70*/  STL.64 [R1], R182 ;  /* 0x000000b601007387 */ /* 0x0003e80000100a00 */
[----:B-1----:R-:W2:Y:S01]  /*7b80*/  LDL.LU R183, [R1+0x694] ;  /* 0x0006940001b77983 */ /* 0x002ea20000300800 */
[----:B------:R-:W-:-:S03]  /*7b90*/  LEA R250, P1, R58, R4, 0x4 ;  /* 0x000000043afa7211 */ /* 0x000fc600078220ff */
[----:B------:R1:W-:Y:S04]  /*7ba0*/  STL.64 [R1+0x10], R178 ;  /* 0x000010b201007387 */ /* 0x0003e80000100a00 */
[----:B-1----:R-:W3:Y:S01]  /*7bb0*/  LDL.LU R179, [R1+0x690] ;  /* 0x0006900001b37983 */ /* 0x002ee20000300800 */
[-C--:B------:R-:W-:Y:S01]  /*7bc0*/  LEA.HI.X.SX32 R251, R251, R5.reuse, 0x2, P1 ;  /* 0x00000005fbfb7211 */ /* 0x080fe200008f16ff */
[----:B------:R-:W-:Y:S01]  /*7bd0*/  IMAD R187, R187, UR16, RZ ;  /* 0x00000010bbbb7c24 */ /* 0x000fe2000f8e02ff */
[----:B------:R-:W-:Y:S01]  /*7be0*/  IADD3 R6, P1, PT, R4, UR27, RZ ;  /* 0x0000001b04067c10 */ /* 0x000fe2000ff3e0ff */
[----:B------:R-:W-:Y:S01]  /*7bf0*/  IMAD R188, R188, UR16, RZ ;  /* 0x00000010bcbc7c24 */ /* 0x000fe2000f8e02ff */
[----:B------:R-:W-:Y:S01]  /*7c00*/  IADD3 R248, P6, PT, R4, UR28, RZ ;  /* 0x0000001c04f87c10 */ /* 0x000fe2000ffde0ff */
[----:B------:R-:W-:Y:S01]  /*7c10*/  STL.64 [R1+0x610], R250 ;  /* 0x000610fa01007387 */ /* 0x000fe20000100a00 */
[-C--:B------:R-:W-:Y:S01]  /*7c20*/  LEA.HI.X.SX32 R7, R7, R5.reuse, 0x2, P1 ;  /* 0x0000000507077211 */ /* 0x080fe200008f16ff */
[----:B------:R-:W-:Y:S01]  /*7c30*/  IMAD R191, R191, UR16, RZ ;  /* 0x00000010bfbf7c24 */ /* 0x000fe2000f8e02ff */
[-C--:B------:R-:W-:Y:S01]  /*7c40*/  LEA R10, P1, R58, R4.reuse, 0x5 ;  /* 0x000000043a0a7211 */ /* 0x080fe200078228ff */
[----:B------:R-:W-:Y:S01]  /*7c50*/  IMAD R192, R192, UR16, RZ ;  /* 0x00000010c0c07c24 */ /* 0x000fe2000f8e02ff */
[-C--:B------:R-:W-:Y:S01]  /*7c60*/  LEA.HI.X.SX32 R249, R249, R5.reuse, 0x2, P6 ;  /* 0x00000005f9f97211 */ /* 0x080fe200030f16ff */
[----:B------:R-:W-:Y:S01]  /*7c70*/  IMAD R195, R195, UR16, RZ ;  /* 0x00000010c3c37c24 */ /* 0x000fe2000f8e02ff */
[----:B------:R-:W-:Y:S01]  /*7c80*/  IADD3 R8, P6, PT, R4, UR26, RZ ;  /* 0x0000001a04087c10 */ /* 0x000fe2000ffde0ff */
[----:B------:R-:W-:Y:S01]  /*7c90*/  IMAD R196, R196, UR16, RZ ;  /* 0x00000010c4c47c24 */ /* 0x000fe2000f8e02ff */
[-C--:B------:R-:W-:Y:S01]  /*7ca0*/  LEA.HI.X.SX32 R11, R11, R5.reuse, 0x2, P1 ;  /* 0x000000050b0b7211 */ /* 0x080fe200008f16ff */
[----:B------:R1:W-:Y:S01]  /*7cb0*/  STL.64 [R1+0x620], R248 ;  /* 0x000620f801007387 */ /* 0x0003e20000100a00 */
[C---:B------:R-:W-:Y:S01]  /*7cc0*/  IADD3 R14, P1, PT, R4.reuse, UR24, RZ ;  /* 0x00000018040e7c10 */ /* 0x040fe2000ff3e0ff */
[----:B------:R-:W-:Y:S01]  /*7cd0*/  IMAD R199, R199, UR16, RZ ;  /* 0x00000010c7c77c24 */ /* 0x000fe2000f8e02ff */
[-C--:B------:R-:W-:Y:S01]  /*7ce0*/  LEA.HI.X.SX32 R9, R9, R5.reuse, 0x2, P6 ;  /* 0x0000000509097211 */ /* 0x080fe200030f16ff */
[----:B------:R4:W-:Y:S01]  /*7cf0*/  STL.64 [R1+0x628], R6 ;  /* 0x0006280601007387 */ /* 0x0009e20000100a00 */
[----:B------:R-:W-:Y:S01]  /*7d00*/  IADD3 R12, P6, PT, R4, UR25, RZ ;  /* 0x00000019040c7c10 */ /* 0x000fe2000ffde0ff */
[----:B------:R-:W-:Y:S01]  /*7d10*/  IMAD R200, R200, UR16, RZ ;  /* 0x00000010c8c87c24 */ /* 0x000fe2000f8e02ff */
[-C--:B------:R-:W-:Y:S01]  /*7d20*/  LEA.HI.X.SX32 R15, R15, R5.reuse, 0x2, P1 ;  /* 0x000000050f0f7211 */ /* 0x080fe200008f16ff */
[----:B------:R4:W-:Y:S01]  /*7d30*/  STL [R1+0x638], R7 ;  /* 0x0006380701007387 */ /* 0x0009e20000100800 */
[C---:B------:R-:W-:Y:S01]  /*7d40*/  IADD3 R18, P1, PT, R4.reuse, UR22, RZ ;  /* 0x0000001604127c10 */ /* 0x040fe2000ff3e0ff */
[----:B------:R-:W-:Y:S01]  /*7d50*/  IMAD R203, R203, UR16, RZ ;  /* 0x00000010cbcb7c24 */ /* 0x000fe2000f8e02ff */
[-C--:B------:R-:W-:Y:S01]  /*7d60*/  LEA.HI.X.SX32 R13, R13, R5.reuse, 0x2, P6 ;  /* 0x000000050d0d7211 */ /* 0x080fe200030f16ff */
[----:B------:R4:W-:Y:S01]  /*7d70*/  STL.64 [R1+0x630], R8 ;  /* 0x0006300801007387 */ /* 0x0009e20000100a00 */
[C---:B------:R-:W-:Y:S01]  /*7d80*/  IADD3 R16, P6, PT, R4.reuse, UR23, RZ ;  /* 0x0000001704107c10 */ /* 0x040fe2000ffde0ff */
[----:B-1----:R-:W-:Y:S01]  /*7d90*/  IMAD R249, R181, UR16, RZ ;  /* 0x00000010b5f97c24 */ /* 0x002fe2000f8e02ff */
[-C--:B------:R-:W-:Y:S01]  /*7da0*/  LEA.HI.X.SX32 R19, R19, R5.reuse, 0x2, P1 ;  /* 0x0000000513137211 */ /* 0x080fe200008f16ff */
[----:B------:R1:W-:Y:S01]  /*7db0*/  STL.64 [R1+0x640], R10 ;  /* 0x0006400a01007387 */ /* 0x0003e20000100a00 */
[C---:B------:R-:W-:Y:S01]  /*7dc0*/  IADD3 R22, P1, PT, R4.reuse, UR20, RZ ;  /* 0x0000001404167c10 */ /* 0x040fe2000ff3e0ff */
[----:B----4-:R-:W-:Y:S01]  /*7dd0*/  IMAD R6, R169, UR16, RZ ;  /* 0x00000010a9067c24 */ /* 0x010fe2000f8e02ff */
[-C--:B------:R-:W-:Y:S01]  /*7de0*/  LEA.HI.X.SX32 R17, R17, R5.reuse, 0x2, P6 ;  /* 0x0000000511117211 */ /* 0x080fe200030f16ff */
[----:B------:R-:W-:Y:S01]  /*7df0*/  STL [R1+0x650], R12 ;  /* 0x0006500c01007387 */ /* 0x000fe20000100800 */
[----:B------:R-:W-:Y:S01]  /*7e00*/  IADD3 R20, P6, PT, R4, UR21, RZ ;  /* 0x0000001504147c10 */ /* 0x000fe2000ffde0ff */
[----:B------:R-:W-:Y:S01]  /*7e10*/  IMAD R7, R177, UR16, RZ ;  /* 0x00000010b1077c24 */ /* 0x000fe2000f8e02ff */
[-C--:B------:R-:W-:Y:S01]  /*7e20*/  LEA.HI.X.SX32 R23, R23, R5.reuse, 0x2, P1 ;  /* 0x0000000517177211 */ /* 0x080fe200008f16ff */
[----:B------:R-:W-:Y:S01]  /*7e30*/  STL [R1+0x64c], R13 ;  /* 0x00064c0d01007387 */ /* 0x000fe20000100800 */
[-C--:B------:R-:W-:Y:S01]  /*7e40*/  LEA R26, P1, R58, R4.reuse, 0x6 ;  /* 0x000000043a1a7211 */ /* 0x080fe200078230ff */
[----:B------:R-:W-:Y:S01]  /*7e50*/  IMAD R8, R173, UR16, RZ ;  /* 0x00000010ad087c24 */ /* 0x000fe2000f8e02ff */
[-C--:B------:R-:W-:Y:S01]  /*7e60*/  LEA.HI.X.SX32 R21, R21, R5.reuse, 0x2, P6 ;  /* 0x0000000515157211 */ /* 0x080fe200030f16ff */
[----:B------:R4:W-:Y:S01]  /*7e70*/  STL [R1+0x658], R14 ;  /* 0x0006580e01007387 */ /* 0x0009e20000100800 */
[----:B------:R-:W-:Y:S01]  /*7e80*/  IADD3 R24, P6, PT, R4, UR17, RZ ;  /* 0x0000001104187c10 */ /* 0x000fe2000ffde0ff */
[----:B-1----:R-:W-:Y:S01]  /*7e90*/  IMAD R10, R185, UR16, RZ ;  /* 0x00000010b90a7c24 */ /* 0x002fe2000f8e02ff */
[-C--:B------:R-:W-:Y:S01]  /*7ea0*/  LEA.HI.X.SX32 R27, R27, R5.reuse, 0x2, P1 ;  /* 0x000000051b1b7211 */ /* 0x080fe200008f16ff */
[----:B------:R1:W-:Y:S01]  /*7eb0*/  STL [R1+0x654], R15 ;  /* 0x0006540f01007387 */ /* 0x0003e20000100800 */
[-C--:B------:R-:W-:Y:S01]  /*7ec0*/  IADD3 R30, P1, PT, R30, R4.reuse, RZ ;  /* 0x000000041e1e7210 */ /* 0x080fe20007f3e0ff */
[----:B------:R-:W-:Y:S01]  /*7ed0*/  IMAD R204, R204, UR16, RZ ;  /* 0x00000010cccc7c24 */ /* 0x000fe2000f8e02ff */
[-C--:B------:R-:W-:Y:S01]  /*7ee0*/  LEA.HI.X.SX32 R25, R25, R5.reuse, 0x2, P6 ;  /* 0x0000000519197211 */ /* 0x080fe200030f16ff */
[----:B------:R1:W-:Y:S01]  /*7ef0*/  STL.64 [R1+0x660], R16 ;  /* 0x0006601001007387 */ /* 0x0003e20000100a00 */
[-C--:B------:R-:W-:Y:S01]  /*7f00*/  IADD3 R28, P6, PT, R28, R4.reuse, RZ ;  /* 0x000000041c1c7210 */ /* 0x080fe20007fde0ff */
[----:B----4-:R-:W-:Y:S01]  /*7f10*/  IMAD R14, R189, UR16, RZ ;  /* 0x00000010bd0e7c24 */ /* 0x010fe2000f8e02ff */
[-C--:B------:R-:W-:Y:S01]  /*7f20*/  LEA.HI.X.SX32 R31, R31, R5.reuse, 0x2, P1 ;  /* 0x000000051f1f7211 */ /* 0x080fe200008f16ff */
[----:B------:R4:W-:Y:S01]  /*7f30*/  STL.64 [R1+0x668], R18 ;  /* 0x0006681201007387 */ /* 0x0009e20000100a00 */
[-C--:B------:R-:W-:Y:S01]  /*7f40*/  IADD3 R34, P1, PT, R34, R4.reuse, RZ ;  /* 0x0000000422227210 */ /* 0x080fe20007f3e0ff */
[----:B-1----:R-:W-:Y:S01]  /*7f50*/  IMAD R15, R193, UR16, RZ ;  /* 0x00000010c10f7c24 */ /* 0x002fe2000f8e02ff */
[-C--:B------:R-:W-:Y:S01]  /*7f60*/  LEA.HI.X.SX32 R29, R29, R5.reuse, 0x2, P6 ;  /* 0x000000051d1d7211 */ /* 0x080fe200030f16ff */
[----:B------:R1:W-:Y:S01]  /*7f70*/  STL.64 [R1+0x670], R20 ;  /* 0x0006701401007387 */ /* 0x0003e20000100a00 */
[-C--:B------:R-:W-:Y:S01]  /*7f80*/  IADD3 R32, P6, PT, R32, R4.reuse, RZ ;  /* 0x0000000420207210 */ /* 0x080fe20007fde0ff */
[----:B------:R-:W-:Y:S01]  /*7f90*/  IMAD R207, R207, UR16, RZ ;  /* 0x00000010cfcf7c24 */ /* 0x000fe2000f8e02ff */
[-C--:B------:R-:W-:Y:S01]  /*7fa0*/  LEA.HI.X.SX32 R35, R35, R5.reuse, 0x2, P1 ;  /* 0x0000000523237211 */ /* 0x080fe200008f16ff */
[----:B------:R1:W-:Y:S01]  /*7fb0*/  STL.64 [R1+0x678], R22 ;  /* 0x0006781601007387 */ /* 0x0003e20000100a00 */
[-C--:B------:R-:W-:Y:S01]  /*7fc0*/  IADD3 R38, P1, PT, R38, R4.reuse, RZ ;  /* 0x0000000426267210 */ /* 0x080fe20007f3e0ff */
[----:B------:R-:W-:Y:S01]  /*7fd0*/  IMAD R16, R160, UR16, RZ ;  /* 0x00000010a0107c24 */ /* 0x000fe2000f8e02ff */
[-C--:B------:R-:W-:Y:S01]  /*7fe0*/  LEA.HI.X.SX32 R33, R33, R5.reuse, 0x2, P6 ;  /* 0x0000000521217211 */ /* 0x080fe200030f16ff */
[----:B------:R-:W-:Y:S01]  /*7ff0*/  IMAD R17, R164, UR16, RZ ;  /* 0x00000010a4117c24 */ /* 0x000fe2000f8e02ff */
[-C--:B------:R-:W-:Y:S01]  /*8000*/  IADD3 R36, P6, PT, R36, R4.reuse, RZ ;  /* 0x0000000424247210 */ /* 0x080fe20007fde0ff */
[----:B----4-:R-:W-:Y:S01]  /*8010*/  IMAD R18, R165, UR16, RZ ;  /* 0x00000010a5127c24 */ /* 0x010fe2000f8e02ff */
[-C--:B------:R-:W-:Y:S01]  /*8020*/  LEA.HI.X.SX32 R39, R39, R5.reuse, 0x2, P1 ;  /* 0x0000000527277211 */ /* 0x080fe200008f16ff */
[----:B-1----:R-:W-:Y:S01]  /*8030*/  IMAD R20, R152, UR16, RZ ;  /* 0x0000001098147c24 */ /* 0x002fe2000f8e02ff */
[-C--:B------:R-:W-:Y:S01]  /*8040*/  IADD3 R42, P1, PT, R42, R4.reuse, RZ ;  /* 0x000000042a2a7210 */ /* 0x080fe20007f3e0ff */
[----:B------:R-:W-:Y:S01]  /*8050*/  IMAD R251, R197, UR16, RZ ;  /* 0x00000010c5fb7c24 */ /* 0x000fe2000f8e02ff */
[-C--:B------:R-:W-:Y:S01]  /*8060*/  LEA.HI.X.SX32 R37, R37, R5.reuse, 0x2, P6 ;  /* 0x0000000525257211 */ /* 0x080fe200030f16ff */
[----:B------:R-:W-:Y:S01]  /*8070*/  IMAD R23, R156, UR16, RZ ;  /* 0x000000109c177c24 */ /* 0x000fe2000f8e02ff */
        /* <DEDUP_REMOVED lines=28> */
[-C--:B------:R-:W-:Y:S01]  /*8240*/  LEA R58, P1, R58, R4.reuse, 0x7 ;  /* 0x000000043a3a7211 */ /* 0x080fe200078238ff */
        /* <DEDUP_REMOVED lines=16> */
[----:B------:R1:W-:Y:S01]  /*8350*/  STL.64 [R1+0x680], R24 ;  /* 0x0006801801007387 */ /* 0x0003e20000100a00 */
        /* <DEDUP_REMOVED lines=20> */
[----:B------:R-:W-:Y:S01]  /*84a0*/  LEA.HI.X.SX32 R75, R75, R5, 0x2, P1 ;  /* 0x000000054b4b7211 */ /* 0x000fe200008f16ff */
[----:B------:R-:W-:Y:S01]  /*84b0*/  IMAD R235, R235, UR16, RZ ;  /* 0x00000010ebeb7c24 */ /* 0x000fe2000f8e02ff */
[----:B------:R-:W-:-:S02]  /*84c0*/  IADD3 R78, P1, PT, R78, R4, RZ ;  /* 0x000000044e4e7210 */ /* 0x000fc40007f3e0ff */
[-C--:B------:R-:W-:Y:S02]  /*84d0*/  LEA.HI.X.SX32 R73, R73, R5.reuse, 0x2, P6 ;  /* 0x0000000549497211 */ /* 0x080fe400030f16ff */
[-C--:B------:R-:W-:Y:S02]  /*84e0*/  IADD3 R76, P6, PT, R76, R4.reuse, RZ ;  /* 0x000000044c4c7210 */ /* 0x080fe40007fde0ff */
[-C--:B------:R-:W-:Y:S02]  /*84f0*/  LEA.HI.X.SX32 R79, R79, R5.reuse, 0x2, P1 ;  /* 0x000000054f4f7211 */ /* 0x080fe400008f16ff */
[-C--:B------:R-:W-:Y:S02]  /*8500*/  IADD3 R82, P1, PT, R82, R4.reuse, RZ ;  /* 0x0000000452527210 */ /* 0x080fe40007f3e0ff */
[----:B------:R-:W-:Y:S02]  /*8510*/  LEA.HI.X.SX32 R77, R77, R5, 0x2, P6 ;  /* 0x000000054d4d7211 */ /* 0x000fe400030f16ff */
        /* <DEDUP_REMOVED lines=26> */
[-C--:B------:R-:W-:Y:S02]  /*86c0*/  LEA R110, P1, R111, R0.reuse, 0x2 ;  /* 0x000000006f6e7211 */ /* 0x080fe400078210ff */
[----:B------:R-:W-:Y:S02]  /*86d0*/  LEA.HI.X.SX32 R105, R105, R5, 0x2, P6 ;  /* 0x0000000569697211 */ /* 0x000fe400030f16ff */
[----:B------:R-:W-:Y:S02]  /*86e0*/  LEA R108, P6, R109, R0, 0x2 ;  /* 0x000000006d6c7211 */ /* 0x000fe400078c10ff */
[----:B------:R-:W-:Y:S02]  /*86f0*/  LEA.HI.X.SX32 R111, R111, R2, 0x2, P1 ;  /* 0x000000026f6f7211 */ /* 0x000fe400008f16ff */
[----:B------:R-:W-:-:S02]  /*8700*/  LEA R114, P1, R115, R0, 0x2 ;  /* 0x0000000073727211 */ /* 0x000fc400078210ff */
[----:B------:R-:W-:Y:S02]  /*8710*/  LEA.HI.X.SX32 R109, R109, R2, 0x2, P6 ;  /* 0x000000026d6d7211 */ /* 0x000fe400030f16ff */
[----:B------:R-:W-:Y:S02]  /*8720*/  LEA R112, P6, R113, R0, 0x2 ;  /* 0x0000000071707211 */ /* 0x000fe400078c10ff */
        /* <DEDUP_REMOVED lines=30> */
[----:B------:R-:W-:Y:S01]  /*8910*/  LEA.HI.X.SX32 R141, R141, R2, 0x2, P6 ;  /* 0x000000028d8d7211 */ /* 0x000fe200030f16ff */
[----:B--2---:R-:W-:Y:S01]  /*8920*/  IMAD R183, R183, UR16, RZ ;  /* 0x00000010b7b77c24 */ /* 0x004fe2000f8e02ff */
[----:B------:R-:W-:Y:S02]  /*8930*/  LEA R144, P6, R145, R0, 0x2 ;  /* 0x0000000091907211 */ /* 0x000fe400078c10ff */
[----:B------:R-:W-:Y:S02]  /*8940*/  LEA.HI.X.SX32 R147, R147, R2, 0x2, P1 ;  /* 0x0000000293937211 */ /* 0x000fe400008f16ff */
[----:B------:R-:W-:-:S02]  /*8950*/  LEA R150, P1, R151, R0, 0x2 ;  /* 0x0000000097967211 */ /* 0x000fc400078210ff */
[----:B------:R-:W-:Y:S02]  /*8960*/  LEA.HI.X.SX32 R145, R145, R2, 0x2, P6 ;  /* 0x0000000291917211 */ /* 0x000fe400030f16ff */
[----:B------:R-:W-:Y:S02]  /*8970*/  LEA R148, P6, R149, R0, 0x2 ;  /* 0x0000000095947211 */ /* 0x000fe400078c10ff */
[----:B------:R-:W-:Y:S02]  /*8980*/  LEA.HI.X.SX32 R151, R151, R2, 0x2, P1 ;  /* 0x0000000297977211 */ /* 0x000fe400008f16ff */
[----:B------:R-:W-:Y:S02]  /*8990*/  LEA R154, P1, R155, R0, 0x2 ;  /* 0x000000009b9a7211 */ /* 0x000fe400078210ff */
[----:B------:R-:W-:Y:S01]  /*89a0*/  LEA.HI.X.SX32 R149, R149, R2, 0x2, P6 ;  /* 0x0000000295957211 */ /* 0x000fe200030f16ff */
[----:B---3--:R-:W-:Y:S01]  /*89b0*/  IMAD R179, R179, UR16, RZ ;  /* 0x00000010b3b37c24 */ /* 0x008fe2000f8e02ff */
        /* <DEDUP_REMOVED lines=14> */
[C---:B------:R-:W-:Y:S02]  /*8aa0*/  LEA R170, P1, R171.reuse, R0, 0x2 ;  /* 0x00000000abaa7211 */ /* 0x040fe400078210ff */
        /* <DEDUP_REMOVED lines=63> */
[----:B-1----:R-:W-:-:S02]  /*8ea0*/  LEA R24, P1, R237, R0, 0x2 ;  /* 0x00000000ed187211 */ /* 0x002fc400078210ff */
[----:B------:R-:W-:Y:S02]  /*8eb0*/  LEA.HI.X.SX32 R229, R232, R2, 0x2, P6 ;  /* 0x00000002e8e57211 */ /* 0x000fe400030f16ff */
[----:B------:R-:W-:Y:S02]  /*8ec0*/  LEA R232, P6, R236, R0, 0x2 ;  /* 0x00000000ece87211 */ /* 0x000fe400078c10ff */
[-C--:B------:R-:W-:Y:S01]  /*8ed0*/  LEA.HI.X.SX32 R25, R237, R2.reuse, 0x2, P1 ;  /* 0x00000002ed197211 */ /* 0x080fe200008f16ff */
[----:B------:R-:W-:Y:S01]  /*8ee0*/  IMAD R237, R234, UR16, RZ ;  /* 0x00000010eaed7c24 */ /* 0x000fe2000f8e02ff */
[----:B------:R-:W-:Y:S02]  /*8ef0*/  LEA.HI.X.SX32 R233, R236, R2, 0x2, P6 ;  /* 0x00000002ece97211 */ /* 0x000fe400030f16ff */
[C---:B----4-:R-:W-:Y:S01]  /*8f00*/  LEA R26, P6, R239.reuse, R0, 0x2 ;  /* 0x00000000ef1a7211 */ /* 0x050fe200078c10ff */
[----:B------:R1:W-:Y:S03]  /*8f10*/  STL.64 [R1+0x20], R24 ;  /* 0x0000201801007387 */ /* 0x0003e60000100a00 */
[----:B------:R-:W-:-:S05]  /*8f20*/  LEA.HI.X.SX32 R27, R239, R2, 0x2, P6 ;  /* 0x00000002ef1b7211 */ /* 0x000fca00030f16ff */
[----:B------:R2:W-:Y:S01]  /*8f30*/  STL.64 [R1+0x18], R26 ;  /* 0x0000181a01007387 */ /* 0x0005e20000100a00 */
[----:B-1----:R-:W-:-:S04]  /*8f40*/  LEA R24, P1, R240, R0, 0x2 ;  /* 0x00000000f0187211 */ /* 0x002fc800078210ff */
[----:B------:R-:W-:Y:S01]  /*8f50*/  LEA.HI.X.SX32 R25, R240, R2, 0x2, P1 ;  /* 0x00000002f0197211 */ /* 0x000fe200008f16ff */
[----:B------:R-:W-:Y:S02]  /*8f60*/  IMAD.MOV.U32 R236, RZ, RZ, R10 ;  /* 0x000000ffffec7224 */ /* 0x000fe400078e000a */
[----:B------:R-:W-:Y:S01]  /*8f70*/  IMAD.MOV.U32 R240, RZ, RZ, R16 ;  /* 0x000000fffff07224 */ /* 0x000fe200078e0010 */
[C---:B--2---:R-:W-:Y:S01]  /*8f80*/  LEA R26, P6, R242.reuse, R0, 0x2 ;  /* 0x00000000f21a7211 */ /* 0x044fe200078c10ff */
[----:B------:R1:W-:Y:S03]  /*8f90*/  STL.64 [R1+0x28], R24 ;  /* 0x0000281801007387 */ /* 0x0003e60000100a00 */
[----:B------:R-:W-:-:S05]  /*8fa0*/  LEA.HI.X.SX32 R27, R242, R2, 0x2, P6 ;  /* 0x00000002f21b7211 */ /* 0x000fca00030f16ff */
[----:B------:R2:W-:Y:S01]  /*8fb0*/  STL.64 [R1+0x30], R26 ;  /* 0x0000301a01007387 */ /* 0x0005e20000100a00 */
[----:B-1----:R-:W-:-:S04]  /*8fc0*/  LEA R24, P1, R244, R0, 0x2 ;  /* 0x00000000f4187211 */ /* 0x002fc800078210ff */
[----:B------:R-:W-:Y:S01]  /*8fd0*/  LEA.HI.X.SX32 R25, R244, R2, 0x2, P1 ;  /* 0x00000002f4197211 */ /* 0x000fe200008f16ff */
[----:B--2---:R1:W5:Y:S01]  /*8fe0*/  LDL.LU.64 R26, [R1+0x688] ;  /* 0x00068800011a7983 */ /* 0x0043620000300a00 */
[----:B------:R-:W-:-:S03]  /*8ff0*/  IMAD.MOV.U32 R242, RZ, RZ, R17 ;  /* 0x000000fffff27224 */ /* 0x000fc600078e0011 */
[----:B------:R-:W2:Y:S01]  /*9000*/  LDL.LU R234, [R1+0x7c] ;  /* 0x00007c0001ea7983 */ /* 0x000ea20000300800 */
[----:B------:R-:W-:-:S03]  /*9010*/  LEA R16, P6, R245, R0, 0x2 ;  /* 0x00000000f5107211 */ /* 0x000fc600078c10ff */
[----:B------:R3:W-:Y:S04]  /*9020*/  STL.64 [R1+0x40], R24 ;  /* 0x0000401801007387 */ /* 0x0007e80000100a00 */
[----:B---3--:R1:W5:Y:S01]  /*9030*/  LDL.LU.64 R24, [R1+0x680] ;  /* 0x0006800001187983 */ /* 0x0083620000300a00 */
[----:B------:R-:W-:Y:S01]  /*9040*/  LEA.HI.X.SX32 R17, R245, R2, 0x2, P6 ;  /* 0x00000002f5117211 */ /* 0x000fe200030f16ff */
[----:B------:R-:W-:Y:S01]  /*9050*/  IMAD.MOV.U32 R244, RZ, RZ, R23 ;  /* 0x000000fffff47224 */ /* 0x000fe200078e0017 */
[----:B------:R-:W-:Y:S01]  /*9060*/  LEA R22, P1, R247, R0, 0x2 ;  /* 0x00000000f7167211 */ /* 0x000fe200078210ff */
[----:B------:R-:W3:Y:S01]  /*9070*/  LDL.LU R10, [R1+0x94] ;  /* 0x00009400010a7983 */ /* 0x000ee20000300800 */
[----:B------:R-:W-:-:S03]  /*9080*/  IMAD R238, R238, UR16, RZ ;  /* 0x00000010eeee7c24 */ /* 0x000fc6000f8e02ff */
[----:B------:R4:W-:Y:S01]  /*9090*/  STL.64 [R1+0x38], R16 ;  /* 0x0000381001007387 */ /* 0x0009e20000100a00 */
[----:B------:R-:W-:-:S05]  /*90a0*/  LEA.HI.X.SX32 R23, R247, R2, 0x2, P1 ;  /* 0x00000002f7177211 */ /* 0x000fca00008f16ff */
[----:B------:R1:W-:Y:S01]  /*90b0*/  STL.64 [R1+0x48], R22 ;  /* 0x0000481601007387 */ /* 0x0003e20000100a00 */
[----:B----4-:R-:W-:-:S04]  /*90c0*/  LEA R16, P6, R252, R0, 0x2 ;  /* 0x00000000fc107211 */ /* 0x010fc800078c10ff */
[----:B------:R-:W-:Y:S02]  /*90d0*/  LEA.HI.X.SX32 R17, R252, R2, 0x2, P6 ;  /* 0x00000002fc117211 */ /* 0x000fe400030f16ff */
[----:B-1----:R-:W-:-:S03]  /*90e0*/  LEA R22, P1, R20, R0, 0x2 ;  /* 0x0000000014167211 */ /* 0x002fc600078210ff */
[----:B------:R1:W-:Y:S01]  /*90f0*/  STL.64 [R1+0x50], R16 ;  /* 0x0000501001007387 */ /* 0x0003e20000100a00 */
[----:B------:R-:W-:Y:S02]  /*9100*/  LEA.HI.X.SX32 R23, R20, R2, 0x2, P1 ;  /* 0x0000000214177211 */ /* 0x000fe400008f16ff */
[----:B------:R-:W-:-:S03]  /*9110*/  LEA R20, P1, R240, R0, 0x2 ;  /* 0x00000000f0147211 */ /* 0x000fc600078210ff */
[----:B------:R4:W-:Y:S01]  /*9120*/  STL.64 [R1+0x60], R22 ;  /* 0x0000601601007387 */ /* 0x0009e20000100a00 */
[----:B-1----:R-:W-:-:S04]  /*9130*/  LEA R16, P6, R244, R0, 0x2 ;  /* 0x00000000f4107211 */ /* 0x002fc800078c10ff */
[-C--:B------:R-:W-:Y:S01]  /*9140*/  LEA.HI.X.SX32 R17, R244, R2.reuse, 0x2, P6 ;  /* 0x00000002f4117211 */ /* 0x080fe200030f16ff */
[----:B----4-:R1:W5:Y:S01]  /*9150*/  LDL.LU.64 R22, [R1+0x678] ;  /* 0x0006780001167983 */ /* 0x0103620000300a00 */
[----:B------:R-:W-:Y:S01]  /*9160*/  IMAD.MOV.U32 R245, RZ, RZ, R21 ;  /* 0x000000fffff57224 */ /* 0x000fe200078e0015 */
[----:B------:R-:W-:Y:S02]  /*9170*/  LEA.HI.X.SX32 R21, R240, R2, 0x2, P1 ;  /* 0x00000002f0157211 */ /* 0x000fe400008f16ff */
[----:B------:R-:W4:Y:S04]  /*9180*/  LDL.LU R239, [R1+0xb0] ;  /* 0x0000b00001ef7983 */ /* 0x000f280000300800 */
[----:B------:R1:W-:Y:S04]  /*9190*/  STL.64 [R1+0x58], R16 ;  /* 0x0000581001007387 */ /* 0x0003e80000100a00 */
[----:B------:R-:W2:Y:S01]  /*91a0*/  LDL.LU R240, [R1+0xc0] ;  /* 0x0000c00001f07983 */ /* 0x000ea20000300800 */
[----:B-1----:R-:W-:-:S03]  /*91b0*/  LEA R16, P6, R242, R0, 0x2 ;  /* 0x00000000f2107211 */ /* 0x002fc600078c10ff */
[----:B------:R1:W-:Y:S01]  /*91c0*/  STL.64 [R1+0x68], R20 ;  /* 0x0000681401007387 */ /* 0x0003e20000100a00 */
[----:B------:R-:W-:-:S05]  /*91d0*/  LEA.HI.X.SX32 R17, R242, R2, 0x2, P6 ;  /* 0x00000002f2117211 */ /* 0x000fca00030f16ff */
[----:B------:R1:W-:Y:S02]  /*91e0*/  STL.64 [R1+0x70], R16 ;  /* 0x0000701001007387 */ /* 0x0003e40000100a00 */
[----:B-1----:R-:W-:-:S04]  /*91f0*/  LEA R20, P1, R18, R0, 0x2 ;  /* 0x0000000012147211 */ /* 0x002fc800078210ff */
[----:B------:R-:W-:Y:S02]  /*9200*/  LEA.HI.X.SX32 R21, R18, R2, 0x2, P1 ;  /* 0x0000000212157211 */ /* 0x000fe400008f16ff */
[----:B------:R-:W-:-:S03]  /*9210*/  LEA R16, P6, R6, R0, 0x2 ;  /* 0x0000000006107211 */ /* 0x000fc600078c10ff */
[----:B------:R1:W-:Y:S01]  /*9220*/  STL.64 [R1+0x80], R20 ;  /* 0x0000801401007387 */ /* 0x0003e20000100a00 */
[----:B------:R-:W-:Y:S02]  /*9230*/  LEA.HI.X.SX32 R17, R6, R2, 0x2, P6 ;  /* 0x0000000206117211 */ /* 0x000fe400030f16ff */
[C---:B------:R-:W-:Y:S01]  /*9240*/  LEA R18, P1, R8.reuse, R0, 0x2 ;  /* 0x0000000008127211 */ /* 0x040fe200078210ff */
[----:B------:R-:W-:Y:S01]  /*9250*/  IMAD.MOV.U32 R244, RZ, RZ, R19 ;  /* 0x000000fffff47224 */ /* 0x000fe200078e0013 */
[----:B-1----:R1:W5:Y:S04]  /*9260*/  LDL.LU.64 R20, [R1+0x670] ;  /* 0x0006700001147983 */ /* 0x0023680000300a00 */
[----:B------:R-:W2:Y:S04]  /*9270*/  LDL.LU R242, [R1+0xd0] ;  /* 0x0000d00001f27983 */ /* 0x000ea80000300800 */
[----:B------:R-:W2:Y:S01]  /*9280*/  LDL.LU R6, [R1+0xe0] ;  /* 0x0000e00001067983 */ /* 0x000ea20000300800 */
[----:B------:R-:W-:-:S03]  /*9290*/  LEA.HI.X.SX32 R19, R8, R2, 0x2, P1 ;  /* 0x0000000208137211 */ /* 0x000fc600008f16ff */
[----:B------:R1:W-:Y:S01]  /*92a0*/  STL.64 [R1+0x78], R16 ;  /* 0x0000781001007387 */ /* 0x0003e20000100a00 */
[----:B------:R-:W-:Y:S02]  /*92b0*/  IMAD.MOV.U32 R252, RZ, RZ, R9 ;  /* 0x000000fffffc7224 */ /* 0x000fe400078e0009 */
[----:B------:R-:W-:Y:S01]  /*92c0*/  IMAD.MOV.U32 R9, RZ, RZ, R236 ;  /* 0x000000ffff097224 */ /* 0x000fe200078e00ec */
[----:B------:R1:W-:Y:S01]  /*92d0*/  STL.64 [R1+0x88], R18 ;  /* 0x0000881201007387 */ /* 0x0003e20000100a00 */
[-C--:B------:R-:W-:Y:S02]  /*92e0*/  LEA R8, P1, R249, R0.reuse, 0x2 ;  /* 0x00000000f9087211 */ /* 0x080fe400078210ff */
[----:B-1----:R-:W-:-:S04]  /*92f0*/  LEA R16, P6, R7, R0, 0x2 ;  /* 0x0000000007107211 */ /* 0x002fc800078c10ff */
[----:B------:R-:W-:Y:S01]  /*9300*/  LEA.HI.X.SX32 R17, R7, R2, 0x2, P6 ;  /* 0x0000000207117211 */ /* 0x000fe200030f16ff */
[----:B------:R1:W5:Y:S01]  /*9310*/  LDL.LU.64 R18, [R1+0x668] ;  /* 0x0006680001127983 */ /* 0x0003620000300a00 */
[----:B------:R-:W-:Y:S02]  /*9320*/  IMAD.MOV.U32 R247, RZ, RZ, R11 ;  /* 0x000000fffff77224 */ /* 0x000fe400078e000b */
[----:B------:R-:W-:Y:S01]  /*9330*/  IMAD.MOV.U32 R11, RZ, RZ, R9 ;  /* 0x000000ffff0b7224 */ /* 0x000fe200078e0009 */
[----:B------:R1:W-:Y:S04]  /*9340*/  STL.64 [R1+0x90], R16 ;  /* 0x0000901001007387 */ /* 0x0003e80000100a00 */
[----:B-1----:R1:W5:Y:S04]  /*9350*/  LDL.LU.64 R16, [R1+0x660] ;  /* 0x0006600001107983 */ /* 0x0023680000300a00 */
[----:B------:R-:W2:Y:S01]  /*9360*/  LDL.LU R7, [R1+0xf0] ;  /* 0x0000f00001077983 */ /* 0x000ea20000300800 */
[----:B---3--:R-:W-:Y:S01]  /*9370*/  IMAD R236, R10, UR16, RZ ;  /* 0x000000100aec7c24 */ /* 0x008fe2000f8e02ff */
[----:B------:R-:W-:-:S02]  /*9380*/  LEA R10, P6, R9, R0, 0x2 ;  /* 0x00000000090a7211 */ /* 0x000fc400078c10ff */
[-C--:B------:R-:W-:Y:S02]  /*9390*/  LEA.HI.X.SX32 R9, R249, R2.reuse, 0x2, P1 ;  /* 0x00000002f9097211 */ /* 0x080fe400008f16ff */
[----:B------:R-:W3:Y:S01]  /*93a0*/  LDL.LU R249, [R1+0x100] ;  /* 0x0001000001f97983 */ /* 0x000ee20000300800 */
[----:B------:R-:W-:-:S03]  /*93b0*/  LEA.HI.X.SX32 R11, R11, R2, 0x2, P6 ;  /* 0x000000020b0b7211 */ /* 0x000fc600030f16ff */
[----:B------:R1:W-:Y:S04]  /*93c0*/  STL.64 [R1+0x98], R8 ;  /* 0x0000980801007387 */ /* 0x0003e80000100a00 */
[----:B------:R1:W-:Y:S02]  /*93d0*/  STL.64 [R1+0xa0], R10 ;  /* 0x0000a00a01007387 */ /* 0x0003e40000100a00 */
[----:B-1----:R-:W-:-:S04]  /*93e0*/  LEA R8, P1, R14, R0, 0x2 ;  /* 0x000000000e087211 */ /* 0x002fc800078210ff */
[----:B------:R-:W-:Y:S01]  /*93f0*/  LEA.HI.X.SX32 R9, R14, R2, 0x2, P1 ;  /* 0x000000020e097211 */ /* 0x000fe200008f16ff */
[----:B------:R-:W-:Y:S01]  /*9400*/  IMAD.MOV.U32 R11, RZ, RZ, R245 ;  /* 0x000000ffff0b7224 */ /* 0x000fe200078e00f5 */
[C---:B------:R-:W-:Y:S01]  /*9410*/  LEA R10, P6, R15.reuse, R0, 0x2 ;  /* 0x000000000f0a7211 */ /* 0x040fe200078c10ff */
[----:B------:R1:W5:Y:S04]  /*9420*/  LDL.LU R14, [R1+0x658] ;  /* 0x00065800010e7983 */ /* 0x0003680000300800 */
[----:B------:R-:W2:Y:S04]  /*9430*/  LDL.LU R245, [R1+0x10c] ;  /* 0x00010c0001f57983 */ /* 0x000ea80000300800 */
[----:B------:R1:W-:Y:S02]  /*9440*/  STL.64 [R1+0xa8], R8 ;  /* 0x0000a80801007387 */ /* 0x0003e40000100a00 */
[----:B-1----:R-:W-:Y:S01]  /*9450*/  IMAD.MOV.U32 R9, RZ, RZ, R11 ;  /* 0x000000ffff097224 */ /* 0x002fe200078e000b */
[----:B------:R-:W-:-:S02]  /*9460*/  LEA.HI.X.SX32 R11, R15, R2, 0x2, P6 ;  /* 0x000000020f0b7211 */ /* 0x000fc400030f16ff */
[-C--:B------:R-:W-:Y:S01]  /*9470*/  LEA R8, P1, R251, R0.reuse, 0x2 ;  /* 0x00000000fb087211 */ /* 0x080fe200078210ff */
[----:B------:R1:W5:Y:S04]  /*9480*/  LDL.LU R15, [R1+0x654] ;  /* 0x00065400010f7983 */ /* 0x0003680000300800 */
[----:B------:R1:W-:Y:S02]  /*9490*/  STL.64 [R1+0xb0], R10 ;  /* 0x0000b00a01007387 */ /* 0x0003e40000100a00 */
[----:B-1----:R-:W-:Y:S01]  /*94a0*/  LEA R10, P6, R9, R0, 0x2 ;  /* 0x00000000090a7211 */ /* 0x002fe200078c10ff */
[----:B------:R-:W-:Y:S01]  /*94b0*/  IMAD.MOV.U32 R11, RZ, RZ, R9 ;  /* 0x000000ffff0b7224 */ /* 0x000fe200078e0009 */
[-C--:B------:R-:W-:Y:S02]  /*94c0*/  LEA.HI.X.SX32 R9, R251, R2.reuse, 0x2, P1 ;  /* 0x00000002fb097211 */ /* 0x080fe400008f16ff */
[----:B------:R-:W4:Y:S02]  /*94d0*/  LDL.LU R251, [R1+0x114] ;  /* 0x0001140001fb7983 */ /* 0x000f240000300800 */
[----:B------:R-:W-:-:S02]  /*94e0*/  LEA.HI.X.SX32 R11, R11, R2, 0x2, P6 ;  /* 0x000000020b0b7211 */ /* 0x000fc400030f16ff */
[----:B------:R1:W-:Y:S04]  /*94f0*/  STL.64 [R1+0xb8], R8 ;  /* 0x0000b80801007387 */ /* 0x0003e80000100a00 */
[----:B------:R1:W-:Y:S02]  /*9500*/  STL.64 [R1+0xc0], R10 ;  /* 0x0000c00a01007387 */ /* 0x0003e40000100a00 */
[----:B-1----:R-:W-:-:S04]  /*9510*/  LEA R8, P1, R12, R0, 0x2 ;  /* 0x000000000c087211 */ /* 0x002fc800078210ff */
[----:B------:R-:W-:Y:S01]  /*9520*/  LEA.HI.X.SX32 R9, R12, R2, 0x2, P1 ;  /* 0x000000020c097211 */ /* 0x000fe200008f16ff */
[----:B------:R-:W-:Y:S01]  /*9530*/  IMAD.MOV.U32 R11, RZ, RZ, R244 ;  /* 0x000000ffff0b7224 */ /* 0x000fe200078e00f4 */
[C---:B------:R-:W-:Y:S01]  /*9540*/  LEA R10, P6, R13.reuse, R0, 0x2 ;  /* 0x000000000d0a7211 */ /* 0x040fe200078c10ff */
[----:B------:R1:W5:Y:S04]  /*9550*/  LDL.LU R12, [R1+0x650] ;  /* 0x00065000010c7983 */ /* 0x0003680000300800 */
[----:B------:R-:W4:Y:S04]  /*9560*/  LDL.LU R244, [R1+0x124] ;  /* 0x0001240001f47983 */ /* 0x000f280000300800 */
[----:B------:R1:W-:Y:S02]  /*9570*/  STL.64 [R1+0xc8], R8 ;  /* 0x0000c80801007387 */ /* 0x0003e40000100a00 */
[----:B-1----:R-:W-:Y:S01]  /*9580*/  IMAD.MOV.U32 R9, RZ, RZ, R11 ;  /* 0x000000ffff097224 */ /* 0x002fe200078e000b */
[----:B------:R-:W-:-:S02]  /*9590*/  LEA.HI.X.SX32 R11, R13, R2, 0x2, P6 ;  /* 0x000000020d0b7211 */ /* 0x000fc400030f16ff */
[C---:B------:R-:W-:Y:S01]  /*95a0*/  LEA R8, P1, R248.reuse, R0, 0x2 ;  /* 0x00000000f8087211 */ /* 0x040fe200078210ff */
[----:B------:R1:W5:Y:S04]  /*95b0*/  LDL.LU R13, [R1+0x64c] ;  /* 0x00064c00010d7983 */ /* 0x0003680000300800 */
[----:B------:R1:W-:Y:S02]  /*95c0*/  STL.64 [R1+0xd0], R10 ;  /* 0x0000d00a01007387 */ /* 0x0003e40000100a00 */
[----:B-1----:R-:W-:Y:S01]  /*95d0*/  IMAD.MOV.U32 R11, RZ, RZ, R9 ;  /* 0x000000ffff0b7224 */ /* 0x002fe200078e0009 */
[----:B------:R-:W-:Y:S02]  /*95e0*/  LEA.HI.X.SX32 R9, R248, R2, 0x2, P1 ;  /* 0x00000002f8097211 */ /* 0x000fe400008f16ff */
[C---:B------:R-:W-:Y:S01]  /*95f0*/  LEA R10, P6, R3.reuse, R0, 0x2 ;  /* 0x00000000030a7211 */ /* 0x040fe200078c10ff */
[----:B------:R-:W4:Y:S04]  /*9600*/  LDL.LU R248, [R1+0x134] ;  /* 0x0001340001f87983 */ /* 0x000f280000300800 */
[----:B------:R1:W-:Y:S02]  /*9610*/  STL.64 [R1+0xd8], R8 ;  /* 0x0000d80801007387 */ /* 0x0003e40000100a00 */
[----:B-1----:R-:W-:Y:S01]  /*9620*/  IMAD.MOV.U32 R9, RZ, RZ, R11 ;  /* 0x000000ffff097224 */ /* 0x002fe200078e000b */
[----:B------:R-:W-:-:S02]  /*9630*/  LEA.HI.X.SX32 R11, R3, R2, 0x2, P6 ;  /* 0x00000002030b7211 */ /* 0x000fc400030f16ff */
[CC--:B------:R-:W-:Y:S01]  /*9640*/  LEA R8, P1, R252.reuse, R0.reuse, 0x2 ;  /* 0x00000000fc087211 */ /* 0x0c0fe200078210ff */
[----:B------:R-:W4:Y:S04]  /*9650*/  LDL.LU R3, [R1+0x648] ;  /* 0x0006480001037983 */ /* 0x000f280000300800 */
[----:B------:R1:W-:Y:S02]  /*9660*/  STL.64 [R1+0xe0], R10 ;  /* 0x0000e00a01007387 */ /* 0x0003e40000100a00 */
[----:B-1----:R-:W-:Y:S01]  /*9670*/  LEA R10, P6, R9, R0, 0x2 ;  /* 0x00000000090a7211 */ /* 0x002fe200078c10ff */
[----:B------:R-:W-:Y:S01]  /*9680*/  IMAD.MOV.U32 R11, RZ, RZ, R9 ;  /* 0x000000ffff0b7224 */ /* 0x000fe200078e0009 */
[----:B------:R-:W-:-:S05]  /*9690*/  LEA.HI.X.SX32 R9, R252, R2, 0x2, P1 ;  /* 0x00000002fc097211 */ /* 0x000fca00008f16ff */
[----:B------:R1:W-:Y:S01]  /*96a0*/  STL.64 [R1+0xe8], R8 ;  /* 0x0000e80801007387 */ /* 0x0003e20000100a00 */
[----:B------:R-:W-:Y:S02]  /*96b0*/  LEA.HI.X.SX32 R11, R11, R2, 0x2, P6 ;  /* 0x000000020b0b7211 */ /* 0x000fe400030f16ff */
[----:B-1----:R-:W-:-:S04]  /*96c0*/  LEA R8, P1, R247, R0, 0x2 ;  /* 0x00000000f7087211 */ /* 0x002fc800078210ff */
[----:B------:R-:W-:Y:S01]  /*96d0*/  LEA.HI.X.SX32 R9, R247, R2, 0x2, P1 ;  /* 0x00000002f7097211 */ /* 0x000fe200008f16ff */
[----:B---3--:R-:W-:Y:S02]  /*96e0*/  IMAD R252, R249, UR16, RZ ;  /* 0x00000010f9fc7c24 */ /* 0x008fe4000f8e02ff */
[----:B------:R-:W3:Y:S04]  /*96f0*/  LDL.LU R249, [R1+0x144] ;  /* 0x0001440001f97983 */ /* 0x000ee80000300800 */
[----:B------:R1:W-:Y:S04]  /*9700*/  STL.64 [R1+0xf0], R10 ;  /* 0x0000f00a01007387 */ /* 0x0003e80000100a00 */
[----:B------:R2:W-:Y:S01]  /*9710*/  STL.64 [R1+0xf8], R8 ;  /* 0x0000f80801007387 */ /* 0x0005e20000100a00 */
[----:B-1----:R-:W-:-:S04]  /*9720*/  LEA R10, P6, R250, R0, 0x2 ;  /* 0x00000000fa0a7211 */ /* 0x002fc800078c10ff */
[----:B------:R-:W-:Y:S02]  /*9730*/  LEA.HI.X.SX32 R11, R250, R2, 0x2, P6 ;  /* 0x00000002fa0b7211 */ /* 0x000fe400030f16ff */
[----:B------:R-:W3:Y:S01]  /*9740*/  LDL.LU R250, [R1+0x154] ;  /* 0x0001540001fa7983 */ /* 0x000ee20000300800 */
[----:B--2---:R-:W-:-:S03]  /*9750*/  LEA R8, P1, R237, R0, 0x2 ;  /* 0x00000000ed087211 */ /* 0x004fc600078210ff */
[----:B------:R1:W-:Y:S01]  /*9760*/  STL.64 [R1+0x100], R10 ;  /* 0x0001000a01007387 */ /* 0x0003e20000100a00 */
[----:B------:R-:W-:Y:S01]  /*9770*/  LEA.HI.X.SX32 R9, R237, R2, 0x2, P1 ;  /* 0x00000002ed097211 */ /* 0x000fe200008f16ff */
[----:B------:R-:W-:-:S04]  /*9780*/  IMAD R241, R241, UR16, RZ ;  /* 0x00000010f1f17c24 */ /* 0x000fc8000f8e02ff */
[----:B------:R2:W-:Y:S01]  /*9790*/  STL.64 [R1+0x108], R8 ;  /* 0x0001080801007387 */ /* 0x0005e20000100a00 */
[----:B-1----:R-:W-:-:S04]  /*97a0*/  LEA R10, P6, R235, R0, 0x2 ;  /* 0x00000000eb0a7211 */ /* 0x002fc800078c10ff */
[----:B------:R-:W-:Y:S02]  /*97b0*/  LEA.HI.X.SX32 R11, R235, R2, 0x2, P6 ;  /* 0x00000002eb0b7211 */ /* 0x000fe400030f16ff */
[C---:B--2---:R-:W-:Y:S01]  /*97c0*/  LEA R8, P1, R238.reuse, R0, 0x2 ;  /* 0x00000000ee087211 */ /* 0x044fe200078210ff */
[----:B------:R-:W-:Y:S02]  /*97d0*/  IMAD R243, R243, UR16, RZ ;  /* 0x00000010f3f37c24 */ /* 0x000fe4000f8e02ff */
[----:B------:R1:W-:Y:S01]  /*97e0*/  STL.64 [R1+0x110], R10 ;  /* 0x0001100a01007387 */ /* 0x0003e20000100a00 */
[----:B------:R-:W-:Y:S01]  /*97f0*/  LEA.HI.X.SX32 R9, R238, R2, 0x2, P1 ;  /* 0x00000002ee097211 */ /* 0x000fe200008f16ff */
[----:B------:R-:W-:Y:S02]  /*9800*/  IMAD R247, R245, UR16, RZ ;  /* 0x00000010f5f77c24 */ /* 0x000fe4000f8e02ff */
[----:B------:R-:W-:Y:S01]  /*9810*/  IMAD R246, R246, UR16, RZ ;  /* 0x00000010f6f67c24 */ /* 0x000fe2000f8e02ff */
[----:B-1----:R-:W-:Y:S01]  /*9820*/  LEA R10, P6, R241, R0, 0x2 ;  /* 0x00000000f10a7211 */ /* 0x002fe200078c10ff */
[----:B----4-:R-:W-:-:S02]  /*9830*/  IMAD R245, R251, UR16, RZ ;  /* 0x00000010fbf57c24 */ /* 0x010fc4000f8e02ff */
[----:B------:R-:W2:Y:S01]  /*9840*/  LDL.LU R251, [R1+0x174] ;  /* 0x0001740001fb7983 */ /* 0x000ea20000300800 */
[----:B------:R-:W-:-:S03]  /*9850*/  LEA.HI.X.SX32 R11, R241, R2, 0x2, P6 ;  /* 0x00000002f10b7211 */ /* 0x000fc600030f16ff */
[----:B------:R1:W-:Y:S01]  /*9860*/  STL.64 [R1+0x118], R8 ;  /* 0x0001180801007387 */ /* 0x0003e20000100a00 */
[----:B------:R-:W-:-:S03]  /*9870*/  IMAD R234, R234, UR16, RZ ;  /* 0x00000010eaea7c24 */ /* 0x000fc6000f8e02ff */
[----:B------:R4:W-:Y:S01]  /*9880*/  STL.64 [R1+0x120], R10 ;  /* 0x0001200a01007387 */ /* 0x0009e20000100a00 */
[----:B------:R-:W-:Y:S01]  /*9890*/  IMAD R6, R6, UR16, RZ ;  /* 0x0000001006067c24 */ /* 0x000fe2000f8e02ff */
[----:B-1----:R-:W-:-:S04]  /*98a0*/  LEA R8, P1, R243, R0, 0x2 ;  /* 0x00000000f3087211 */ /* 0x002fc800078210ff */
[----:B------:R-:W-:Y:S02]  /*98b0*/  LEA.HI.X.SX32 R9, R243, R2, 0x2, P1 ;  /* 0x00000002f3097211 */ /* 0x000fe400008f16ff */
[C---:B----4-:R-:W-:Y:S01]  /*98c0*/  LEA R10, P6, R246.reuse, R0, 0x2 ;  /* 0x00000000f60a7211 */ /* 0x050fe200078c10ff */
[----:B------:R-:W-:Y:S02]  /*98d0*/  IMAD R7, R7, UR16, RZ ;  /* 0x0000001007077c24 */ /* 0x000fe4000f8e02ff */
[----:B------:R1:W-:Y:S01]  /*98e0*/  STL.64 [R1+0x128], R8 ;  /* 0x0001280801007387 */ /* 0x0003e20000100a00 */
[----:B------:R-:W-:Y:S01]  /*98f0*/  LEA.HI.X.SX32 R11, R246, R2, 0x2, P6 ;  /* 0x00000002f60b7211 */ /* 0x000fe200030f16ff */
[----:B------:R-:W-:Y:S01]  /*9900*/  IMAD.MOV.U32 R246, RZ, RZ, R6 ;  /* 0x000000fffff67224 */ /* 0x000fe200078e0006 */
[-C--:B------:R-:W-:Y:S01]  /*9910*/  LEA R6, P6, R236, R0.reuse, 0x2 ;  /* 0x00000000ec067211 */ /* 0x080fe200078c10ff */
[----:B------:R-:W-:Y:S02]  /*9920*/  IMAD.MOV.U32 R241, RZ, RZ, R7 ;  /* 0x000000fffff17224 */ /* 0x000fe400078e0007 */
[----:B------:R4:W-:Y:S01]  /*9930*/  STL.64 [R1+0x130], R10 ;  /* 0x0001300a01007387 */ /* 0x0009e20000100a00 */
[----:B-1----:R-:W-:Y:S01]  /*9940*/  LEA R8, P1, R234, R0, 0x2 ;  /* 0x00000000ea087211 */ /* 0x002fe200078210ff */
[----:B------:R-:W-:Y:S01]  /*9950*/  IMAD R239, R239, UR16, RZ ;  /* 0x00000010efef7c24 */ /* 0x000fe2000f8e02ff */
[----:B------:R-:W-:-:S02]  /*9960*/  LEA.HI.X.SX32 R7, R236, R2, 0x2, P6 ;  /* 0x00000002ec077211 */ /* 0x000fc400030f16ff */
[----:B------:R-:W-:Y:S01]  /*9970*/  LEA.HI.X.SX32 R9, R234, R2, 0x2, P1 ;  /* 0x00000002ea097211 */ /* 0x000fe200008f16ff */
[----:B------:R-:W-:Y:S01]  /*9980*/  IMAD R240, R240, UR16, RZ ;  /* 0x00000010f0f07c24 */ /* 0x000fe2000f8e02ff */
[----:B----4-:R1:W5:Y:S04]  /*9990*/  LDL.LU.64 R10, [R1+0x640] ;  /* 0x00064000010a7983 */ /* 0x0103680000300a00 */
[----:B------:R-:W4:Y:S01]  /*99a0*/  LDL.LU R234, [R1+0x170] ;  /* 0x0001700001ea7983 */ /* 0x000f220000300800 */
[----:B------:R-:W-:-:S03]  /*99b0*/  IMAD R238, R248, UR16, RZ ;  /* 0x00000010f8ee7c24 */ /* 0x000fc6000f8e02ff */
[----:B------:R-:W2:Y:S04]  /*99c0*/  LDL.LU R248, [R1+0x184] ;  /* 0x0001840001f87983 */ /* 0x000ea80000300800 */
[----:B------:R1:W-:Y:S04]  /*99d0*/  STL.64 [R1+0x138], R8 ;  /* 0x0001380801007387 */ /* 0x0003e80000100a00 */
[----:B------:R-:W2:Y:S04]  /*99e0*/  LDL.LU R236, [R1+0x180] ;  /* 0x0001800001ec7983 */ /* 0x000ea80000300800 */
[----:B------:R1:W-:Y:S02]  /*99f0*/  STL.64 [R1+0x140], R6 ;  /* 0x0001400601007387 */ /* 0x0003e40000100a00 */
[----:B-1----:R-:W-:-:S04]  /*9a00*/  LEA R8, P1, R239, R0, 0x2 ;  /* 0x00000000ef087211 */ /* 0x002fc800078210ff */
[----:B------:R-:W-:Y:S02]  /*9a10*/  LEA.HI.X.SX32 R9, R239, R2, 0x2, P1 ;  /* 0x00000002ef097211 */ /* 0x000fe400008f16ff */
[----:B------:R-:W-:-:S04]  /*9a20*/  LEA R6, P6, R240, R0, 0x2 ;  /* 0x00000000f0067211 */ /* 0x000fc800078c10ff */
[----:B------:R-:W-:Y:S01]  /*9a30*/  LEA.HI.X.SX32 R7, R240, R2, 0x2, P6 ;  /* 0x00000002f0077211 */ /* 0x000fe200030f16ff */
[----:B------:R-:W-:Y:S02]  /*9a40*/  IMAD R242, R242, UR16, RZ ;  /* 0x00000010f2f27c24 */ /* 0x000fe4000f8e02ff */
[----:B---3--:R-:W-:Y:S02]  /*9a50*/  IMAD R237, R249, UR16, RZ ;  /* 0x00000010f9ed7c24 */ /* 0x008fe4000f8e02ff */
[----:B------:R-:W3:Y:S04]  /*9a60*/  LDL.LU R249, [R1+0x190] ;  /* 0x0001900001f97983 */ /* 0x000ee80000300800 */
[----:B------:R-:W-:Y:S04]  /*9a70*/  STL.64 [R1+0x148], R8 ;  /* 0x0001480801007387 */ /* 0x000fe80000100a00 */
[----:B------:R1:W-:Y:S04]  /*9a80*/  STL.64 [R1+0x150], R6 ;  /* 0x0001500601007387 */ /* 0x0003e80000100a00 */
[----:B-1----:R-:W3:Y:S01]  /*9a90*/  LDL.LU R7, [R1+0x638] ;  /* 0x0006380001077983 */ /* 0x002ee20000300800 */
[----:B------:R-:W-:-:S02]  /*9aa0*/  LEA R8, P1, R242, R0, 0x2 ;  /* 0x00000000f2087211 */ /* 0x000fc400078210ff */
[----:B------:R-:W-:Y:S02]  /*9ab0*/  LEA R6, P6, R246, R0, 0x2 ;  /* 0x00000000f6067211 */ /* 0x000fe400078c10ff */
[----:B------:R-:W-:Y:S01]  /*9ac0*/  LEA.HI.X.SX32 R9, R242, R2, 0x2, P1 ;  /* 0x00000002f2097211 */ /* 0x000fe200008f16ff */
[----:B------:R-:W-:-:S04]  /*9ad0*/  IMAD R235, R250, UR16, RZ ;  /* 0x00000010faeb7c24 */ /* 0x000fc8000f8e02ff */
[----:B------:R1:W-:Y:S04]  /*9ae0*/  STL.64 [R1+0x158], R8 ;  /* 0x0001580801007387 */ /* 0x0003e80000100a00 */
[----:B-1----:R1:W5:Y:S04]  /*9af0*/  LDL.LU.64 R8, [R1+0x630] ;  /* 0x0006300001087983 */ /* 0x0023680000300a00 */
[----:B------:R1:W-:Y:S04]  /*9b00*/  STL [R1+0x160], R6 ;  /* 0x0001600601007387 */ /* 0x0003e80000100800 */
[----:B------:R-:W3:Y:S01]  /*9b10*/  LDL.LU R250, [R1+0x194] ;  /* 0x0001940001fa7983 */ /* 0x000ee20000300800 */
[----:B------:R-:W-:Y:S01]  /*9b20*/  IMAD.MOV.U32 R242, RZ, RZ, R6 ;  /* 0x000000fffff27224 */ /* 0x000fe200078e0006 */
[----:B-1----:R-:W-:Y:S01]  /*9b30*/  LEA R6, P1, R241, R0, 0x2 ;  /* 0x00000000f1067211 */ /* 0x002fe200078210ff */
[----:B------:R-:W-:-:S02]  /*9b40*/  IMAD R244, R244, UR16, RZ ;  /* 0x00000010f4f47c24 */ /* 0x000fc4000f8e02ff */
[----:B----4-:R-:W-:Y:S02]  /*9b50*/  IMAD R234, R234, UR16, RZ ;  /* 0x00000010eaea7c24 */ /* 0x010fe4000f8e02ff */
[----:B--2---:R-:W-:Y:S02]  /*9b60*/  IMAD R239, R248, UR16, RZ ;  /* 0x00000010f8ef7c24 */ /* 0x004fe4000f8e02ff */
[----:B------:R-:W-:Y:S02]  /*9b70*/  IMAD R240, R236, UR16, RZ ;  /* 0x00000010ecf07c24 */ /* 0x000fe4000f8e02ff */
[----:B---3--:R-:W-:Y:S01]  /*9b80*/  IMAD.MOV.U32 R243, RZ, RZ, R7 ;  /* 0x000000fffff37224 */ /* 0x008fe200078e0007 */
[----:B------:R-:W-:Y:S02]  /*9b90*/  LEA.HI.X.SX32 R243, R246, R2, 0x2, P6 ;  /* 0x00000002f6f37211 */ /* 0x000fe400030f16ff */
[----:B------:R-:W-:Y:S02]  /*9ba0*/  LEA R242, P6, R252, R0, 0x2 ;  /* 0x00000000fcf27211 */ /* 0x000fe400078c10ff */
[----:B------:R-:W-:Y:S01]  /*9bb0*/  LEA.HI.X.SX32 R7, R241, R2, 0x2, P1 ;  /* 0x00000002f1077211 */ /* 0x000fe200008f16ff */
[----:B------:R1:W-:Y:S01]  /*9bc0*/  STL [R1+0x164], R243 ;  /* 0x000164f301007387 */ /* 0x0003e20000100800 */
[----:B------:R-:W-:-:S03]  /*9bd0*/  IMAD R241, R251, UR16, RZ ;  /* 0x00000010fbf17c24 */ /* 0x000fc6000f8e02ff */
[----:B------:R2:W-:Y:S01]  /*9be0*/  STL.64 [R1+0x168], R6 ;  /* 0x0001680601007387 */ /* 0x0005e20000100a00 */
[----:B-1----:R-:W-:-:S05]  /*9bf0*/  LEA.HI.X.SX32 R243, R252, R2, 0x2, P6 ;  /* 0x00000002fcf37211 */ /* 0x002fca00030f16ff */
[----:B------:R1:W-:Y:S01]  /*9c00*/  STL.64 [R1+0x170], R242 ;  /* 0x000170f201007387 */ /* 0x0003e20000100a00 */
[----:B--2---:R-:W-:-:S03]  /*9c10*/  LEA R6, P1, R247, R0, 0x2 ;  /* 0x00000000f7067211 */ /* 0x004fc600078210ff */
[----:B------:R-:W2:Y:S04]  /*9c20*/  LDL.LU R246, [R1+0x1d4] ;  /* 0x0001d40001f67983 */ /* 0x000ea80000300800 */
[----:B------:R-:W3:Y:S01]  /*9c30*/  LDL.LU R251, [R1+0x1d8] ;  /* 0x0001d80001fb7983 */ /* 0x000ee20000300800 */
[----:B------:R-:W-:Y:S02]  /*9c40*/  LEA.HI.X.SX32 R7, R247, R2, 0x2, P1 ;  /* 0x00000002f7077211 */ /* 0x000fe400008f16ff */
[----:B-1----:R-:W-:-:S04]  /*9c50*/  LEA R242, P6, R245, R0, 0x2 ;  /* 0x00000000f5f27211 */ /* 0x002fc800078c10ff */
[----:B------:R-:W-:Y:S01]  /*9c60*/  LEA.HI.X.SX32 R243, R245, R2, 0x2, P6 ;  /* 0x00000002f5f37211 */ /* 0x000fe200030f16ff */
[----:B------:R1:W-:Y:S04]  /*9c70*/  STL.64 [R1+0x178], R6 ;  /* 0x0001780601007387 */ /* 0x0003e80000100a00 */
[----:B------:R4:W-:Y:S01]  /*9c80*/  STL.64 [R1+0x188], R242 ;  /* 0x000188f201007387 */ /* 0x0009e20000100a00 */
[-C--:B-1----:R-:W-:Y:S02]  /*9c90*/  LEA R6, P1, R244, R0.reuse, 0x2 ;  /* 0x00000000f4067211 */ /* 0x082fe400078210ff */
[----:B----4-:R-:W-:Y:S02]  /*9ca0*/  LEA R242, P6, R238, R0, 0x2 ;  /* 0x00000000eef27211 */ /* 0x010fe400078c10ff */
[----:B------:R-:W-:-:S02]  /*9cb0*/  LEA.HI.X.SX32 R7, R244, R2, 0x2, P1 ;  /* 0x00000002f4077211 */ /* 0x000fc400008f16ff */
[----:B------:R-:W-:-:S03]  /*9cc0*/  LEA.HI.X.SX32 R243, R238, R2, 0x2, P6 ;  /* 0x00000002eef37211 */ /* 0x000fc600030f16ff */
[----:B------:R1:W-:Y:S04]  /*9cd0*/  STL.64 [R1+0x198], R6 ;  /* 0x0001980601007387 */ /* 0x0003e80000100a00 */
[----:B------:R-:W4:Y:S04]  /*9ce0*/  LDL.LU R248, [R1+0x1fc] ;  /* 0x0001fc0001f87983 */ /* 0x000f280000300800 */
[----:B------:R1:W-:Y:S02]  /*9cf0*/  STL.64 [R1+0x1a0], R242 ;  /* 0x0001a0f201007387 */ /* 0x0003e40000100a00 */
[----:B-1----:R-:W-:-:S04]  /*9d00*/  LEA R6, P1, R237, R0, 0x2 ;  /* 0x00000000ed067211 */ /* 0x002fc800078210ff */
[----:B------:R-:W-:Y:S02]  /*9d10*/  LEA.HI.X.SX32 R7, R237, R2, 0x2, P1 ;  /* 0x00000002ed077211 */ /* 0x000fe400008f16ff */
[----:B------:R-:W-:-:S03]  /*9d20*/  LEA R242, P6, R235, R0, 0x2 ;  /* 0x00000000ebf27211 */ /* 0x000fc600078c10ff */
[----:B------:R1:W-:Y:S01]  /*9d30*/  STL.64 [R1+0x1a8], R6 ;  /* 0x0001a80601007387 */ /* 0x0003e20000100a00 */
[----:B------:R-:W-:Y:S01]  /*9d40*/  LEA.HI.X.SX32 R243, R235, R2, 0x2, P6 ;  /* 0x00000002ebf37211 */ /* 0x000fe200030f16ff */
[----:B------:R-:W-:Y:S02]  /*9d50*/  IMAD R236, R249, UR16, RZ ;  /* 0x00000010f9ec7c24 */ /* 0x000fe4000f8e02ff */
[----:B------:R-:W4:Y:S04]  /*9d60*/  LDL.LU R249, [R1+0x204] ;  /* 0x0002040001f97983 */ /* 0x000f280000300800 */
[----:B------:R1:W-:Y:S02]  /*9d70*/  STL.64 [R1+0x1b0], R242 ;  /* 0x0001b0f201007387 */ /* 0x0003e40000100a00 */
[----:B-1----:R-:W-:-:S04]  /*9d80*/  LEA R6, P1, R234, R0, 0x2 ;  /* 0x00000000ea067211 */ /* 0x002fc800078210ff */
[----:B------:R-:W-:Y:S02]  /*9d90*/  LEA.HI.X.SX32 R7, R234, R2, 0x2, P1 ;  /* 0x00000002ea077211 */ /* 0x000fe400008f16ff */
[----:B------:R-:W-:-:S04]  /*9da0*/  LEA R242, P6, R241, R0, 0x2 ;  /* 0x00000000f1f27211 */ /* 0x000fc800078c10ff */
[----:B------:R-:W-:Y:S01]  /*9db0*/  LEA.HI.X.SX32 R243, R241, R2, 0x2, P6 ;  /* 0x00000002f1f37211 */ /* 0x000fe200030f16ff */
[----:B------:R1:W-:Y:S04]  /*9dc0*/  STL.64 [R1+0x1b8], R6 ;  /* 0x0001b80601007387 */ /* 0x0003e80000100a00 */
[----:B------:R1:W-:Y:S02]  /*9dd0*/  STL.64 [R1+0x1c0], R242 ;  /* 0x0001c0f201007387 */ /* 0x0003e40000100a00 */
[C---:B-1----:R-:W-:Y:S02]  /*9de0*/  LEA R6, P1, R240.reuse, R0, 0x2 ;  /* 0x00000000f0067211 */ /* 0x042fe400078210ff */
[----:B------:R-:W4:Y:S02]  /*9df0*/  LDL.LU R243, [R1+0x20c] ;  /* 0x00020c0001f37983 */ /* 0x000f240000300800 */
[----:B------:R-:W-:Y:S01]  /*9e00*/  LEA.HI.X.SX32 R7, R240, R2, 0x2, P1 ;  /* 0x00000002f0077211 */ /* 0x000fe200008f16ff */
[----:B------:R-:W-:-:S04]  /*9e10*/  IMAD R235, R250, UR16, RZ ;  /* 0x00000010faeb7c24 */ /* 0x000fc8000f8e02ff */
[----:B------:R1:W-:Y:S04]  /*9e20*/  STL.64 [R1+0x1c8], R6 ;  /* 0x0001c80601007387 */ /* 0x0003e80000100a00 */
[----:B-1----:R1:W5:Y:S04]  /*9e30*/  LDL.LU.64 R6, [R1+0x628] ;  /* 0x0006280001067983 */ /* 0x0023680000300a00 */
[----:B------:R-:W4:Y:S01]  /*9e40*/  LDL.LU R250, [R1+0x21c] ;  /* 0x00021c0001fa7983 */ /* 0x000f220000300800 */
[-C--:B------:R-:W-:Y:S02]  /*9e50*/  LEA R244, P6, R239, R0.reuse, 0x2 ;  /* 0x00000000eff47211 */ /* 0x080fe400078c10ff */
[----:B------:R-:W-:-:S02]  /*9e60*/  LEA R240, P1, R236, R0, 0x2 ;  /* 0x00000000ecf07211 */ /* 0x000fc400078210ff */
[-C--:B------:R-:W-:Y:S02]  /*9e70*/  LEA.HI.X.SX32 R245, R239, R2.reuse, 0x2, P6 ;  /* 0x00000002eff57211 */ /* 0x080fe400030f16ff */
[----:B------:R-:W-:-:S03]  /*9e80*/  LEA.HI.X.SX32 R241, R236, R2, 0x2, P1 ;  /* 0x00000002ecf17211 */ /* 0x000fc600008f16ff */
[----:B------:R1:W-:Y:S04]  /*9e90*/  STL.64 [R1+0x1e0], R244 ;  /* 0x0001e0f401007387 */ /* 0x0003e80000100a00 */
[----:B------:R1:W-:Y:S04]  /*9ea0*/  STL.64 [R1+0x1e8], R240 ;  /* 0x0001e8f001007387 */ /* 0x0003e80000100a00 */
[----:B------:R-:W4:Y:S01]  /*9eb0*/  LDL.LU R252, [R1+0x224] ;  /* 0x0002240001fc7983 */ /* 0x000f220000300800 */
[----:B------:R-:W-:Y:S01]  /*9ec0*/  IMAD.U32 R242, RZ, RZ, UR4 ;  /* 0x00000004fff27e24 */ /* 0x000fe2000f8e00ff */
[----:B------:R-:W-:-:S03]  /*9ed0*/  UIMAD UR12, UR4, 0x39, URZ ;  /* 0x00000039040c78a4 */ /* 0x000fc6000f8e02ff */
[----:B------:R-:W-:Y:S01]  /*9ee0*/  IMAD R242, R242, 0xe4, RZ ;  /* 0x000000e4f2f27824 */ /* 0x000fe200078e02ff */
[----:B-1----:R-:W-:-:S04]  /*9ef0*/  LEA R244, P6, R235, R0, 0x2 ;  /* 0x00000000ebf47211 */ /* 0x002fc800078c10ff */
[----:B------:R-:W-:Y:S02]  /*9f00*/  IADD3 R234, P1, PT, R242, R4, RZ ;  /* 0x00000004f2ea7210 */ /* 0x000fe40007f3e0ff */
[----:B------:R-:W-:Y:S01]  /*9f10*/  LEA.HI.X.SX32 R245, R235, R2, 0x2, P6 ;  /* 0x00000002ebf57211 */ /* 0x000fe200030f16ff */
[----:B------:R-:W-:-:S04]  /*9f20*/  IMAD.U32 R237, RZ, RZ, UR70 ;  /* 0x00000046ffed7e24 */ /* 0x000fc8000f8e00ff */
[----:B------:R1:W-:Y:S01]  /*9f30*/  STL.64 [R1+0x1f0], R244 ;  /* 0x0001f0f401007387 */ /* 0x0003e20000100a00 */
[----:B------:R-:W-:Y:S02]  /*9f40*/  IMAD.U32 R239, RZ, RZ, UR71 ;  /* 0x00000047ffef7e24 */ /* 0x000fe4000f8e00ff */
[----:B------:R-:W-:Y:S02]  /*9f50*/  IMAD.U32 R241, RZ, RZ, UR17 ;  /* 0x00000011fff17e24 */ /* 0x000fe4000f8e00ff */
[----:B------:R-:W-:Y:S02]  /*9f60*/  IMAD R3, R3, UR16, RZ ;  /* 0x0000001003037c24 */ /* 0x000fe4000f8e02ff */
[----:B--2---:R-:W-:Y:S02]  /*9f70*/  IMAD R238, R246, UR16, RZ ;  /* 0x00000010f6ee7c24 */ /* 0x004fe4000f8e02ff */
[----:B---3--:R-:W-:Y:S02]  /*9f80*/  IMAD R240, R251, UR16, RZ ;  /* 0x00000010fbf07c24 */ /* 0x008fe4000f8e02ff */
[----:B------:R-:W-:-:S02]  /*9f90*/  IMAD.U32 R251, RZ, RZ, UR4 ;  /* 0x00000004fffb7e24 */ /* 0x000fc4000f8e00ff */
[----:B------:R-:W-:Y:S02]  /*9fa0*/  IMAD.U32 R246, RZ, RZ, UR12 ;  /* 0x0000000cfff67e24 */ /* 0x000fe4000f8e00ff */
[----:B------:R-:W-:-:S03]  /*9fb0*/  IMAD R251, R251, 0xe8, RZ ;  /* 0x000000e8fbfb7824 */ /* 0x000fc600078e02ff */
[----:B------:R-:W-:Y:S02]  /*9fc0*/  LEA.HI.X.SX32 R235, R246, R5, 0x2, P1 ;  /* 0x00000005f6eb7211 */ /* 0x000fe400008f16ff */
[----:B------:R-:W-:Y:S01]  /*9fd0*/  IADD3 R236, P1, PT, R251, R4, RZ ;  /* 0x00000004fbec7210 */ /* 0x000fe20007f3e0ff */
[----:B------:R-:W-:Y:S01]  /*9fe0*/  IMAD.U32 R251, RZ, RZ, UR4 ;  /* 0x00000004fffb7e24 */ /* 0x000fe2000f8e00ff */
[----:B-1----:R-:W-:-:S03]  /*9ff0*/  LEA R244, P6, R238, R0, 0x2 ;  /* 0x00000000eef47211 */ /* 0x002fc600078c10ff */
[----:B------:R-:W-:Y:S01]  /*a000*/  IMAD R251, R251, 0xec, RZ ;  /* 0x000000ecfbfb7824 */ /* 0x000fe200078e02ff */
[----:B------:R-:W-:Y:S02]  /*a010*/  LEA.HI.X.SX32 R245, R238, R2, 0x2, P6 ;  /* 0x00000002eef57211 */ /* 0x000fe400030f16ff */
[----:B------:R-:W-:Y:S02]  /*a020*/  LEA.HI.X.SX32 R237, R237, R5, 0x2, P1 ;  /* 0x00000005eded7211 */ /* 0x000fe400008f16ff */
[----:B------:R-:W-:Y:S01]  /*a030*/  IADD3 R238, P1, PT, R251, R4, RZ ;  /* 0x00000004fbee7210 */ /* 0x000fe20007f3e0ff */
[----:B------:R-:W-:Y:S01]  /*a040*/  IMAD.U32 R251, RZ, RZ, UR4 ;  /* 0x00000004fffb7e24 */ /* 0x000fe2000f8e00ff */
[----:B------:R-:W-:-:S03]  /*a050*/  LEA R246, P6, R240, R0, 0x2 ;  /* 0x00000000f0f67211 */ /* 0x000fc600078c10ff */
[----:B------:R-:W-:Y:S01]  /*a060*/  IMAD R251, R251, 0xf0, RZ ;  /* 0x000000f0fbfb7824 */ /* 0x000fe200078e02ff */
[----:B------:R-:W-:Y:S02]  /*a070*/  LEA.HI.X.SX32 R247, R240, R2, 0x2, P6 ;  /* 0x00000002f0f77211 */ /* 0x000fe400030f16ff */
[----:B------:R-:W-:Y:S02]  /*a080*/  LEA.HI.X.SX32 R239, R239, R5, 0x2, P1 ;  /* 0x00000005efef7211 */ /* 0x000fe400008f16ff */
[----:B------:R-:W-:Y:S01]  /*a090*/  IADD3 R240, P1, PT, R251, R4, RZ ;  /* 0x00000004fbf07210 */ /* 0x000fe20007f3e0ff */
[----:B------:R-:W-:Y:S02]  /*a0a0*/  IMAD.U32 R251, RZ, RZ, UR4 ;  /* 0x00000004fffb7e24 */ /* 0x000fe4000f8e00ff */
[----:B----4-:R-:W-:Y:S02]  /*a0b0*/  IMAD R242, R248, UR16, RZ ;  /* 0x00000010f8f27c24 */ /* 0x010fe4000f8e02ff */
[----:B------:R-:W-:Y:S01]  /*a0c0*/  IMAD R251, R251, 0xf4, RZ ;  /* 0x000000f4fbfb7824 */ /* 0x000fe200078e02ff */
[----:B------:R1:W-:Y:S02]  /*a0d0*/  STL.64 [R1+0x1f8], R244 ;  /* 0x0001f8f401007387 */ /* 0x0003e40000100a00 */
[----:B------:R-:W-:-:S02]  /*a0e0*/  LEA R248, P6, R242, R0, 0x2 ;  /* 0x00000000f2f87211 */ /* 0x000fc400078c10ff */
[----:B------:R-:W-:Y:S01]  /*a0f0*/  LEA.HI.X.SX32 R241, R241, R5, 0x2, P1 ;  /* 0x00000005f1f17211 */ /* 0x000fe200008f16ff */
[----:B------:R-:W-:Y:S01]  /*a100*/  STL.64 [R1+0x200], R246 ;  /* 0x000200f601007387 */ /* 0x000fe20000100a00 */
[----:B-1----:R-:W-:Y:S01]  /*a110*/  IMAD R244, R249, UR16, RZ ;  /* 0x00000010f9f47c24 */ /* 0x002fe2000f8e02ff */
[----:B------:R-:W-:Y:S02]  /*a120*/  LEA.HI.X.SX32 R249, R242, R2, 0x2, P6 ;  /* 0x00000002f2f97211 */ /* 0x000fe400030f16ff */
[----:B------:R-:W-:Y:S01]  /*a130*/  IADD3 R242, P1, PT, R251, R4, RZ ;  /* 0x00000004fbf27210 */ /* 0x000fe20007f3e0ff */
[----:B------:R-:W-:Y:S02]  /*a140*/  IMAD.U32 R251, RZ, RZ, UR4 ;  /* 0x00000004fffb7e24 */ /* 0x000fe4000f8e00ff */
[----:B------:R1:W-:Y:S02]  /*a150*/  STL.64 [R1+0x210], R248 ;  /* 0x000210f801007387 */ /* 0x0003e40000100a00 */
[----:B------:R-:W-:Y:S01]  /*a160*/  IMAD R251, R251, 0xf8, RZ ;  /* 0x000000f8fbfb7824 */ /* 0x000fe200078e02ff */
[----:B-1----:R-:W-:-:S04]  /*a170*/  LEA R248, P6, R244, R0, 0x2 ;  /* 0x00000000f4f87211 */ /* 0x002fc800078c10ff */
[----:B------:R-:W-:Y:S01]  /*a180*/  LEA.HI.X.SX32 R249, R244, R2, 0x2, P6 ;  /* 0x00000002f4f97211 */ /* 0x000fe200030f16ff */
[----:B------:R-:W-:Y:S02]  /*a190*/  IMAD.U32 R245, RZ, RZ, UR73 ;  /* 0x00000049fff57e24 */ /* 0x000fe4000f8e00ff */
[----:B------:R-:W-:Y:S02]  /*a1a0*/  IMAD R246, R243, UR16, RZ ;  /* 0x00000010f3f67c24 */ /* 0x000fe4000f8e02ff */
[----:B------:R-:W-:-:S05]  /*a1b0*/  IMAD.U32 R243, RZ, RZ, UR72 ;  /* 0x00000048fff37e24 */ /* 0x000fca000f8e00ff */
[-C--:B------:R-:W-:Y:S02]  /*a1c0*/  LEA.HI.X.SX32 R243, R243, R5.reuse, 0x2, P1 ;  /* 0x00000005f3f37211 */ /* 0x080fe400008f16ff */
[----:B------:R-:W-:Y:S01]  /*a1d0*/  IADD3 R244, P1, PT, R251, R4, RZ ;  /* 0x00000004fbf47210 */ /* 0x000fe20007f3e0ff */
[----:B------:R-:W-:Y:S01]  /*a1e0*/  IMAD.U32 R251, RZ, RZ, UR4 ;  /* 0x00000004fffb7e24 */ /* 0x000fe2000f8e00ff */
[----:B------:R1:W-:Y:S03]  /*a1f0*/  STL.64 [R1+0x218], R248 ;  /* 0x000218f801007387 */ /* 0x0003e60000100a00 */
[----:B------:R-:W-:Y:S01]  /*a200*/  IMAD R251, R251, 0xfc, RZ ;  /* 0x000000fcfbfb7824 */ /* 0x000fe200078e02ff */
[----:B------:R-:W-:Y:S01]  /*a210*/  LEA.HI.X.SX32 R245, R245, R5, 0x2, P1 ;  /* 0x00000005f5f57211 */ /* 0x000fe200008f16ff */
[----:B------:R-:W-:Y:S01]  /*a220*/  IMAD R250, R250, UR16, RZ ;  /* 0x00000010fafa7c24 */ /* 0x000fe2000f8e02ff */
[----:B-1----:R-:W-:-:S03]  /*a230*/  LEA R248, P6, R246, R0, 0x2 ;  /* 0x00000000f6f87211 */ /* 0x002fc600078c10ff */
[----:B------:R-:W-:Y:S01]  /*a240*/  IMAD.MOV.U32 R247, RZ, RZ, R250 ;  /* 0x000000fffff77224 */ /* 0x000fe200078e00fa */
[----:B------:R-:W-:Y:S02]  /*a250*/  LEA.HI.X.SX32 R249, R246, R2, 0x2, P6 ;  /* 0x00000002f6f97211 */ /* 0x000fe400030f16ff */
[----:B------:R-:W-:Y:S01]  /*a260*/  IADD3 R246, P1, PT, R251, R4, RZ ;  /* 0x00000004fbf67210 */ /* 0x000fe20007f3e0ff */
[----:B------:R-:W-:Y:S01]  /*a270*/  IMAD.MOV.U32 R251, RZ, RZ, R247 ;  /* 0x000000fffffb7224 */ /* 0x000fe200078e00f7 */
[----:B------:R-:W-:Y:S01]  /*a280*/  LEA R250, P6, R247, R0, 0x2 ;  /* 0x00000000f7fa7211 */ /* 0x000fe200078c10ff */
[----:B------:R1:W-:Y:S03]  /*a290*/  STL.64 [R1+0x230], R248 ;  /* 0x000230f801007387 */ /* 0x0003e60000100a00 */
[----:B------:R-:W-:Y:S01]  /*a2a0*/  LEA.HI.X.SX32 R251, R251, R2, 0x2, P6 ;  /* 0x00000002fbfb7211 */ /* 0x000fe200030f16ff */
[----:B-1----:R1:W5:Y:S04]  /*a2b0*/  LDL.LU.64 R248, [R1+0x620] ;  /* 0x0006200001f87983 */ /* 0x0023680000300a00 */
[----:B------:R2:W-:Y:S02]  /*a2c0*/  STL.64 [R1+0x238], R250 ;  /* 0x000238fa01007387 */ /* 0x0005e40000100a00 */
[----:B--2---:R-:W2:Y:S01]  /*a2d0*/  S2R R251, SR_TID.X ;  /* 0x0000000000fb7919 */ /* 0x004ea20000002100 */
[----:B------:R-:W-:-:S02]  /*a2e0*/  IMAD R252, R252, UR16, RZ ;  /* 0x00000010fcfc7c24 */ /* 0x000fc4000f8e02ff */
[----:B------:R-:W-:-:S03]  /*a2f0*/  IMAD.U32 R247, RZ, RZ, UR74 ;  /* 0x0000004afff77e24 */ /* 0x000fc6000f8e00ff */
[----:B------:R-:W-:Y:S02]  /*a300*/  LEA R250, P6, R252, R0, 0x2 ;  /* 0x00000000fcfa7211 */ /* 0x000fe400078c10ff */
[----:B------:R-:W-:Y:S02]  /*a310*/  LEA.HI.X.SX32 R247, R247, R5, 0x2, P1 ;  /* 0x00000005f7f77211 */ /* 0x000fe400008f16ff */
[----:B--2---:R-:W-:-:S04]  /*a320*/  LOP3.LUT R251, R251, 0x7f, RZ, 0xc0, !PT ;  /* 0x0000007ffbfb7812 */ /* 0x004fc800078ec0ff */
[----:B------:R-:W-:Y:S02]  /*a330*/  ISETP.NE.U32.AND P1, PT, R251, RZ, PT ;  /* 0x000000fffb00720c */ /* 0x000fe40003f25070 */
[----:B------:R-:W-:Y:S02]  /*a340*/  LEA.HI.X.SX32 R251, R252, R2, 0x2, P6 ;  /* 0x00000002fcfb7211 */ /* 0x000fe400030f16ff */
[----:B------:R-:W2:Y:S04]  /*a350*/  LDL.LU R252, [R1+0x244] ;  /* 0x0002440001fc7983 */ /* 0x000ea80000300800 */
[----:B------:R3:W-:Y:S02]  /*a360*/  STL.64 [R1+0x248], R250 ;  /* 0x000248fa01007387 */ /* 0x0007e40000100a00 */
[----:B---3--:R-:W-:-:S04]  /*a370*/  LEA R250, P6, R3, R0, 0x2 ;  /* 0x0000000003fa7211 */ /* 0x008fc800078c10ff */
[----:B------:R-:W-:Y:S02]  /*a380*/  LEA.HI.X.SX32 R251, R3, R2, 0x2, P6 ;  /* 0x0000000203fb7211 */ /* 0x000fe400030f16ff */
[----:B------:R1:W5:Y:S04]  /*a390*/  LDL.LU R3, [R1+0x618] ;  /* 0x0006180001037983 */ /* 0x0003680000300800 */
[----:B------:R3:W-:Y:S04]  /*a3a0*/  STL.64 [R1+0x240], R250 ;  /* 0x000240fa01007387 */ /* 0x0007e80000100a00 */
[----:B---3--:R1:W5:Y:S01]  /*a3b0*/  LDL.LU.64 R250, [R1+0x610] ;  /* 0x0006100001fa7983 */ /* 0x0083620000300a00 */
[----:B------:R-:W3:Y:S01]  /*a3c0*/  S2R R0, SR_TID.X ;  /* 0x0000000000007919 */ /* 0x000ee20000002100 */
[----:B------:R-:W-:-:S04]  /*a3d0*/  ULOP3.LUT UR7, UR7, 0x600000, URZ, 0xc0, !UPT ;  /* 0x0060000007077892 */ /* 0x000fc8000f8ec0ff */
[----:B------:R-:W-:Y:S01]  /*a3e0*/  UIADD3 UR12, UPT, UPT, UR11, UR7, URZ ;  /* 0x000000070b0c7290 */ /* 0x000fe2000fffe0ff */
[----:B---3--:R-:W-:-:S05]  /*a3f0*/  IMAD.SHL.U32 R0, R0, 0x400, RZ ;  /* 0x0000040000007824 */ /* 0x008fca00078e00ff */
[----:B--2---:R-:W-:Y:S01]  /*a400*/  LOP3.LUT R0, R252, 0x8000, R0, 0xf8, !PT ;  /* 0x00008000fc007812 */ /* 0x004fe200078ef800 */
[----:B-1----:R-:W-:Y:S06]  /*a410*/  BRA.U UP0, `(.L_x_5) ;  /* 0x0000000100187547 */ /* 0x002fec000b800000 */
[----:B------:R-:W-:Y:S01]  /*a420*/  ELECT P6, URZ, PT ;  /* 0x0000000000ff782f */ /* 0x000fe200038c0000 */
[----:B------:R-:W-:Y:S01]  /*a430*/  IMAD.MOV.U32 R2, RZ, RZ, 0x1 ;  /* 0x00000001ff027424 */ /* 0x000fe200078e00ff */
[----:B------:R-:W-:Y:S01]  /*a440*/  UMOV UR7, 0x40 ;  /* 0x0000004000077882 */ /* 0x000fe20000000000 */
[----:B------:R-:W-:Y:S01]  /*a450*/  UVIRTCOUNT.DEALLOC.SMPOOL 0x80 ;  /* 0x000000800000784c */ /* 0x000fe20000000000 */
[----:B------:R-:W-:-:S09]  /*a460*/  ULEA UR7, UR6, UR7, 0x18 ;  /* 0x0000000706077291 */ /* 0x000fd2000f8ec0ff */
[----:B------:R1:W-:Y:S03]  /*a470*/  @P6 STS.U8 [UR7], R2 ;  /* 0x00000002ff006988 */ /* 0x0003e60008000007 */
.L_x_5:
[----:B------:R2:W-:Y:S01]  /*a480*/  STL.64 [R1+0x750], R210 ;  /* 0x000750d201007387 */ /* 0x0005e20000100a00 */
[----:B-1----:R-:W1:Y:S03]  /*a490*/  LDC R2, c[0x0][0x3a0] ;  /* 0x0000e800ff027b82 */ /* 0x002e660000000800 */
[----:B--2---:R-:W2:Y:S04]  /*a4a0*/  LDL.LU.64 R210, [R1+0x10] ;  /* 0x0000100001d27983 */ /* 0x004ea80000300a00 */
[----:B------:R3:W-:Y:S04]  /*a4b0*/  STL.64 [R1+0x748], R218 ;  /* 0x000748da01007387 */ /* 0x0007e80000100a00 */
[----:B---3--:R-:W3:Y:S04]  /*a4c0*/  LDL.LU.64 R218, [R1+0x8] ;  /* 0x0000080001da7983 */ /* 0x008ee80000300a00 */
[----:B------:R4:W-:Y:S04]  /*a4d0*/  STL.64 [R1+0x740], R226 ;  /* 0x000740e201007387 */ /* 0x0009e80000100a00 */
[----:B----4-:R-:W4:Y:S01]  /*a4e0*/  LDL.LU.64 R226, [R1] ;  /* 0x0000000001e27983 */ /* 0x010f220000300a00 */
[----:B------:R-:W-:Y:S01]  /*a4f0*/  VOTEU.ALL UP1, P1 ;  /* 0x0000000000ff7886 */ /* 0x000fe20000820000 */
[----:B------:R-:W-:Y:S01]  /*a500*/  UMOV UR6, 0x1 ;  /* 0x0000000100067882 */ /* 0x000fe20000000000 */
[----:B-1----:R-:W-:Y:S01]  /*a510*/  VIADD R2, R2, 0xfffffffa ;  /* 0xfffffffa02027836 */ /* 0x002fe20000000000 */
[----:B------:R-:W-:Y:S01]  /*a520*/  STTM.x64 tmem[UR12], RZ ;  /* 0x000000ff000079ed */ /* 0x000fe2000834000c */
[----:B------:R-:W-:Y:S01]  /*a530*/  STTM.x64 tmem[UR12+0x40], RZ ;  /* 0x000040ff000079ed */ /* 0x000fe2000834000c */
[----:B------:R-:W-:Y:S01]  /*a540*/  STTM.x64 tmem[UR12+0x80], RZ ;  /* 0x000080ff000079ed */ /* 0x000fe2000834000c */
[----:B------:R-:W-:Y:S01]  /*a550*/  STTM.x64 tmem[UR12+0xc0], RZ ;  /* 0x0000c0ff000079ed */ /* 0x000fe2000834000c */
[----:B------:R-:W1:Y:S01]  /*a560*/  FENCE.VIEW.ASYNC.T ;  /* 0x00000000000073c6 */ /* 0x000e620000000200 */
[----:B------:R-:W1:Y:S01]  /*a570*/  S2R R252, SR_TID.X ;  /* 0x0000000000fc7919 */ /* 0x000e620000002100 */
[----:B------:R-:W-:-:S04]  /*a580*/  @!UP1 UIADD3 UR14, UPT, UPT, -UR6, 0x100000, URZ ;  /* 0x00100000060e9890 */ /* 0x000fc8000fffe1ff */
[----:B------:R-:W-:Y:S02]  /*a590*/  @!UP1 USHF.L.U32 UR15, UR14, 0xb, URZ ;  /* 0x0000000b0e0f9899 */ /* 0x000fe400080006ff */
[----:B------:R-:W-:Y:S01]  /*a5a0*/  @!UP1 USHF.L.U32 UR14, UR14, 0x1, URZ ;  /* 0x000000010e0e9899 */ /* 0x000fe200080006ff */
[----:B------:R-:W1:Y:S01]  /*a5b0*/  LDCU.64 UR28, c[0x0][0x358] ;  /* 0x00006b00ff1c77ac */ /* 0x000e620008000a00 */
[----:B------:R-:W-:-:S04]  /*a5c0*/  @!UP1 UIADD3 UR6, UPT, UPT, -UR6, 0x100000, URZ ;  /* 0x0010000006069890 */ /* 0x000fc8000fffe1ff */
[----:B------:R-:W-:Y:S02]  /*a5d0*/  @!UP1 USHF.L.U32 UR7, UR6, 0xb, URZ ;  /* 0x0000000b06079899 */ /* 0x000fe400080006ff */
[----:B------:R-:W-:Y:S01]  /*a5e0*/  @!UP1 USHF.L.U32 UR6, UR6, 0x1, URZ ;  /* 0x0000000106069899 */ /* 0x000fe200080006ff */
[----:B-1----:R-:W-:Y:S01]  /*a5f0*/  BAR.SYNC.DEFER_BLOCKING 0x0 ;  /* 0x0000000000007b1d */ /* 0x002fe20000010000 */
[----:B------:R-:W-:Y:S01]  /*a600*/  ISETP.GE.U32.AND P6, PT, R2, 0x7fffffbb, PT ;  /* 0x7fffffbb0200780c */ /* 0x000fe20003fc6070 */
[----:B------:R-:W-:-:S04]  /*a610*/  USHF.L.U32 UR4, UR4, 0x6, URZ ;  /* 0x0000000604047899 */ /* 0x000fc800080006ff */
[----:B------:R-:W-:Y:S02]  /*a620*/  VOTEU.ALL UP1, P1 ;  /* 0x0000000000ff7886 */ /* 0x000fe40000820000 */
[----:B------:R-:W1:Y:S01]  /*a630*/  LDC R2, c[0x0][0x3a0] ;  /* 0x0000e800ff027b82 */ /* 0x000e620000000800 */
[----:B------:R-:W-:Y:S01]  /*a640*/  VOTEU.ALL UP2, P1 ;  /* 0x0000000000ff7886 */ /* 0x000fe20000840000 */
[----:B------:R-:W1:Y:S02]  /*a650*/  FENCE.VIEW.ASYNC.S ;  /* 0x00000000000073c6 */ /* 0x000e640000000000 */
[----:B-1----:R-:W1:Y:S04]  /*a660*/  @!UP1 SYNCS.EXCH.64 URZ, [UR8], UR14 ;  /* 0x0000000e08ff95b2 */ /* 0x002e680008000100 */
[----:B-1----:R-:W-:Y:S01]  /*a670*/  BAR.SYNC.DEFER_BLOCKING 0x0 ;  /* 0x0000000000007b1d */ /* 0x002fe20000010000 */
[----:B------:R-:W-:Y:S01]  /*a680*/  LOP3.LUT R252, R252, 0x7f, RZ, 0xc0, !PT ;  /* 0x0000007ffcfc7812 */ /* 0x000fe200078ec0ff */
[----:B------:R-:W-:-:S03]  /*a690*/  VIADD R2, R2, 0xfffffff9 ;  /* 0xfffffff902027836 */ /* 0x000fc60000000000 */
[----:B------:R-:W-:Y:S01]  /*a6a0*/  LEA R252, R252, UR10, 0x8 ;  /* 0x0000000afcfc7c11 */ /* 0x000fe2000f8e40ff */
[----:B------:R1:W1:Y:S04]  /*a6b0*/  @!UP2 SYNCS.EXCH.64 URZ, [UR10+0x40008], UR6 ;  /* 0x040008060affa5b2 */ /* 0x0002680008000100 */
[----:B------:R-:W-:Y:S01]  /*a6c0*/  @!PT LDS RZ, [RZ] ;  /* 0x00000000fffff984 */ /* 0x000fe20000000800 */
[----:B------:R-:W-:Y:S01]  /*a6d0*/  @!PT LDS RZ, [RZ] ;  /* 0x00000000fffff984 */ /* 0x000fe20000000800 */
[----:B------:R-:W-:Y:S01]  /*a6e0*/  @!PT LDS RZ, [RZ] ;  /* 0x00000000fffff984 */ /* 0x000fe20000000800 */
[----:B-1----:R1:W-:Y:S01]  /*a6f0*/  LDGSTS.E [R252+0x30000], desc[UR28][R4.64], !P0 ;  /* 0x3000000004fc7fae */ /* 0x0023e2000c1a101c */
[----:B------:R-:W-:Y:S02]  /*a700*/  ISETP.GE.U32.AND P0, PT, R2, 0x7fffffba, PT ;  /* 0x7fffffba0200780c */ /* 0x000fe40003f06070 */
[----:B------:R-:W1:Y:S02]  /*a710*/  LDC R2, c[0x0][0x3a0] ;  /* 0x0000e800ff027b82 */ /* 0x000e640000000800 */
[----:B-1----:R-:W-:Y:S01]  /*a720*/  VIADD R2, R2, 0xfffffff8 ;  /* 0xfffffff802027836 */ /* 0x002fe20000000000 */
[----:B--2---:R-:W-:Y:S04]  /*a730*/  LDGSTS.E [R252+0x30004], desc[UR28][R210.64], !P2 ;  /* 0x30004000d2fc7fae */ /* 0x004fe8000d1a101c */
[----:B------:R-:W-:-:S02]  /*a740*/  ISETP.GE.U32.AND P2, PT, R2, 0x7fffffb9, PT ;  /* 0x7fffffb90200780c */ /* 0x000fc40003f46070 */
[----:B------:R-:W1:Y:S01]  /*a750*/  LDC R2, c[0x0][0x3a0] ;  /* 0x0000e800ff027b82 */ /* 0x000e620000000800 */
[----:B---3--:R-:W-:Y:S01]  /*a760*/  LDGSTS.E [R252+0x30008], desc[UR28][R218.64], !P3 ;  /* 0x30008000dafc7fae */ /* 0x008fe2000d9a101c */
[----:B-1----:R-:W-:-:S05]  /*a770*/  VIADD R2, R2, 0xfffffff7 ;  /* 0xfffffff702027836 */ /* 0x002fca0000000000 */
[----:B------:R-:W-:Y:S01]  /*a780*/  ISETP.GE.U32.AND P3, PT, R2, 0x7fffffb8, PT ;  /* 0x7fffffb80200780c */ /* 0x000fe20003f66070 */
[----:B----4-:R-:W-:Y:S01]  /*a790*/  LDGSTS.E [R252+0x3000c], desc[UR28][R226.64], !P4 ;  /* 0x3000c000e2fc7fae */ /* 0x010fe2000e1a101c */
[----:B------:R-:W1:Y:S03]  /*a7a0*/  LDC R2, c[0x0][0x3a0] ;  /* 0x0000e800ff027b82 */ /* 0x000e660000000800 */
[----:B-----5:R-:W-:Y:S04]  /*a7b0*/  LDGSTS.E [R252+0x30010], desc[UR28][R250.64], !P5 ;  /* 0x30010000fafc7fae */ /* 0x020fe8000e9a101c */
[----:B------:R-:W-:Y:S04]  /*a7c0*/  LDGSTS.E [R252+0x30014], desc[UR28][R248.64], !P6 ;  /* 0x30014000f8fc7fae */ /* 0x000fe8000f1a101c */
[----:B------:R-:W-:Y:S04]  /*a7d0*/  LDGSTS.E [R252+0x30018], desc[UR28][R6.64], !P0 ;  /* 0x3001800006fc7fae */ /* 0x000fe8000c1a101c */
[----:B------:R-:W-:Y:S04]  /*a7e0*/  LDGSTS.E [R252+0x3001c], desc[UR28][R8.64], !P2 ;  /* 0x3001c00008fc7fae */ /* 0x000fe8000d1a101c */
[----:B------:R-:W-:Y:S01]  /*a7f0*/  LDGSTS.E [R252+0x30020], desc[UR28][R10.64], !P3 ;  /* 0x300200000afc7fae */ /* 0x000fe2000d9a101c */
[----:B-1----:R-:W-:-:S05]  /*a800*/  VIADD R2, R2, 0xfffffff6 ;  /* 0xfffffff602027836 */ /* 0x002fca0000000000 */
[----:B------:R-:W-:Y:S02]  /*a810*/  ISETP.GE.U32.AND P4, PT, R2, 0x7fffffb7, PT ;  /* 0x7fffffb70200780c */ /* 0x000fe40003f86070 */
[----:B------:R-:W1:Y:S11]  /*a820*/  LDC R2, c[0x0][0x3a0] ;  /* 0x0000e800ff027b82 */ /* 0x000e760000000800 */
        /* <DEDUP_REMOVED lines=80> */
[----:B------:R2:W-:Y:S01]  /*ad30*/  LDGSTS.E [R252+0x30074], desc[UR28][R52.64], !P6 ;  /* 0x3007400034fc7fae */ /* 0x0005e2000f1a101c */
        /* <DEDUP_REMOVED lines=11> */
[----:B------:R-:W-:Y:S01]  /*adf0*/  LDGSTS.E [R252+0x30080], desc[UR28][R58.64], !P3 ;  /* 0x300800003afc7fae */ /* 0x000fe2000d9a101c */
[----:B-1----:R-:W-:-:S05]  /*ae00*/  VIADD R2, R2, 0xffffffde ;  /* 0xffffffde02027836 */ /* 0x002fca0000000000 */
[----:B------:R-:W-:Y:S02]  /*ae10*/  ISETP.GE.U32.AND P4, PT, R2, 0x7fffff9f, PT ;  /* 0x7fffff9f0200780c */ /* 0x000fe40003f86070 */
[----:B------:R-:W1:Y:S11]  /*ae20*/  LDC R2, c[0x0][0x3a0] ;  /* 0x0000e800ff027b82 */ /* 0x000e760000000800 */
[----:B------:R1:W-:Y:S02]  /*ae30*/  LDGSTS.E [R252+0x30084], desc[UR28][R60.64], !P4 ;  /* 0x300840003cfc7fae */ /* 0x0003e4000e1a101c */
        /* <DEDUP_REMOVED lines=117> */
[----:B------:R-:W-:Y:S01]  /*b590*/  ISETP.GE.U32.AND P4, PT, R2, 0x7fffff81, PT ;  /* 0x7fffff810200780c */ /* 0x000fe20003f86070 */
[----:B------:R-:W-:-:S04]  /*b5a0*/  IMAD.U32 R2, RZ, RZ, UR4 ;  /* 0x00000004ff027e24 */ /* 0x000fc8000f8e00ff */
[----:B------:R-:W-:-:S05]  /*b5b0*/  IMAD.WIDE R4, R2, 0x4, R4 ;  /* 0x0000000402047825 */ /* 0x000fca00078e0204 */
[----:B------:R1:W-:Y:S04]  /*b5c0*/  STL.64 [R1+0x360], R4 ;  /* 0x0003600401007387 */ /* 0x0003e80000100a00 */
[----:B------:R-:W-:Y:S01]  /*b5d0*/  LDGSTS.E [R252+0x300fc], desc[UR28][R246.64], !P4 ;  /* 0x300fc000f6fc7fae */ /* 0x000fe2000e1a101c */
[----:B--2---:R-:W-:-:S03]  /*b5e0*/  IMAD.WIDE R52, R2, 0x4, R52 ;  /* 0x0000000402347825 */ /* 0x004fc600078e0234 */
[----:B------:R-:W0:Y:S01]  /*b5f0*/  LDGDEPBAR ;  /* 0x00000000000079af */ /* 0x000e220000000000 */
[----:B-1----:R-:W-:-:S03]  /*b600*/  IMAD.WIDE R4, R2, 0x4, R210 ;  /* 0x0000000402047825 */ /* 0x002fc600078e02d2 */
[----:B------:R-:W2:Y:S04]  /*b610*/  LDL.LU.64 R210, [R1+0x750] ;  /* 0x0007500001d27983 */ /* 0x000ea80000300a00 */
[----:B------:R1:W-:Y:S02]  /*b620*/  STL.64 [R1+0x358], R4 ;  /* 0x0003580401007387 */ /* 0x0003e40000100a00 */
[C---:B-1----:R-:W-:Y:S02]  /*b630*/  IMAD.WIDE R4, R2.reuse, 0x4, R218 ;  /* 0x0000000402047825 */ /* 0x042fe400078e02da */
[----:B------:R-:W2:Y:S04]  /*b640*/  LDL.LU.64 R218, [R1+0x748] ;  /* 0x0007480001da7983 */ /* 0x000ea80000300a00 */
[----:B------:R1:W-:Y:S02]  /*b650*/  STL.64 [R1+0x350], R4 ;  /* 0x0003500401007387 */ /* 0x0003e40000100a00 */
[----:B-1----:R-:W-:-:S02]  /*b660*/  IMAD.WIDE R4, R2, 0x4, R226 ;  /* 0x0000000402047825 */ /* 0x002fc400078e02e2 */
[----:B------:R-:W2:Y:S02]  /*b670*/  LDL.LU.64 R226, [R1+0x740] ;  /* 0x0007400001e27983 */ /* 0x000ea40000300a00 */
[C---:B---3--:R-:W-:Y:S02]  /*b680*/  IMAD.WIDE R54, R2.reuse, 0x4, R54 ;  /* 0x0000000402367825 */ /* 0x048fe400078e0236 */
[----:B------:R1:W-:Y:S02]  /*b690*/  STL.64 [R1+0x348], R4 ;  /* 0x0003480401007387 */ /* 0x0003e40000100a00 */
[----:B----4-:R-:W-:-:S04]  /*b6a0*/  IMAD.WIDE R56, R2, 0x4, R56 ;  /* 0x0000000402387825 */ /* 0x010fc800078e0238 */
[----:B------:R-:W-:-:S04]  /*b6b0*/  IMAD.WIDE R60, R2, 0x4, R60 ;  /* 0x00000004023c7825 */ /* 0x000fc800078e023c */
[----:B------:R-:W-:-:S04]  /*b6c0*/  IMAD.WIDE R62, R2, 0x4, R62 ;  /* 0x00000004023e7825 */ /* 0x000fc800078e023e */
[----:B-1----:R-:W-:-:S04]  /*b6d0*/  IMAD.WIDE R4, R2, 0x4, R250 ;  /* 0x0000000402047825 */ /* 0x002fc800078e02fa */
[C---:B------:R-:W-:Y:S01]  /*b6e0*/  IMAD.WIDE R250, R2.reuse, 0x4, R248 ;  /* 0x0000000402fa7825 */ /* 0x040fe200078e02f8 */
[----:B------:R1:W-:Y:S03]  /*b6f0*/  STL.64 [R1+0x340], R4 ;  /* 0x0003400401007387 */ /* 0x0003e60000100a00 */
[C---:B------:R-:W-:Y:S01]  /*b700*/  IMAD.WIDE R248, R2.reuse, 0x4, R6 ;  /* 0x0000000402f87825 */ /* 0x040fe200078e0206 */
[----:B------:R-:W-:Y:S03]  /*b710*/  STL.64 [R1+0x338], R250 ;  /* 0x000338fa01007387 */ /* 0x000fe60000100a00 */
[C---:B------:R-:W-:Y:S01]  /*b720*/  IMAD.WIDE R6, R2.reuse, 0x4, R10 ;  /* 0x0000000402067825 */ /* 0x040fe200078e020a */
[----:B------:R3:W-:Y:S03]  /*b730*/  STL.64 [R1+0x330], R248 ;  /* 0x000330f801007387 */ /* 0x0007e60000100a00 */
[----:B------:R-:W-:-:S04]  /*b740*/  IMAD.WIDE R64, R2, 0x4, R64 ;  /* 0x0000000402407825 */ /* 0x000fc800078e0240 */
[----:B-1----:R-:W-:-:S04]  /*b750*/  IMAD.WIDE R4, R2, 0x4, R8 ;  /* 0x0000000402047825 */ /* 0x002fc800078e0208 */
[C---:B------:R-:W-:Y:S01]  /*b760*/  IMAD.WIDE R8, R2.reuse, 0x4, R12 ;  /* 0x0000000402087825 */ /* 0x040fe200078e020c */
[----:B------:R1:W-:Y:S03]  /*b770*/  STL.64 [R1+0x328], R4 ;  /* 0x0003280401007387 */ /* 0x0003e60000100a00 */
[C---:B---3--:R-:W-:Y:S01]  /*b780*/  IMAD.WIDE R248, R2.reuse, 0x4, R58 ;  /* 0x0000000402f87825 */ /* 0x048fe200078e023a */
[----:B------:R3:W-:Y:S03]  /*b790*/  STL.64 [R1+0x318], R6 ;  /* 0x0003180601007387 */ /* 0x0007e60000100a00 */
[C---:B------:R-:W-:Y:S01]  /*b7a0*/  IMAD.WIDE R66, R2.reuse, 0x4, R66 ;  /* 0x0000000402427825 */ /* 0x040fe200078e0242 */
[----:B------:R4:W-:Y:S03]  /*b7b0*/  STL.64 [R1+0x310], R8 ;  /* 0x0003100801007387 */ /* 0x0009e60000100a00 */
[----:B------:R-:W-:-:S04]  /*b7c0*/  IMAD.WIDE R250, R2, 0x4, R24 ;  /* 0x0000000402fa7825 */ /* 0x000fc800078e0218 */
[----:B-1----:R-:W-:-:S04]  /*b7d0*/  IMAD.WIDE R4, R2, 0x4, R14 ;  /* 0x0000000402047825 */ /* 0x002fc800078e020e */
[C---:B---3--:R-:W-:Y:S01]  /*b7e0*/  IMAD.WIDE R6, R2.reuse, 0x4, R16 ;  /* 0x0000000402067825 */ /* 0x048fe200078e0210 */
[----:B------:R1:W-:Y:S03]  /*b7f0*/  STL.64 [R1+0x308], R4 ;  /* 0x0003080401007387 */ /* 0x0003e60000100a00 */
[C---:B----4-:R-:W-:Y:S01]  /*b800*/  IMAD.WIDE R8, R2.reuse, 0x4, R18 ;  /* 0x0000000402087825 */ /* 0x050fe200078e0212 */
        /* <DEDUP_REMOVED lines=9> */
[----:B------:R-:W-:-:S04]  /*b8a0*/  IMAD.WIDE R28, R2, 0x4, R100 ;  /* 0x00000004021c7825 */ /* 0x000fc800078e0264 */
[----:B------:R-:W-:-:S04]  /*b8b0*/  IMAD.WIDE R22, R2, 0x4, R106 ;  /* 0x0000000402167825 */ /* 0x000fc800078e026a */
[----:B-1----:R-:W-:-:S04]  /*b8c0*/  IMAD.WIDE R4, R2, 0x4, R26 ;  /* 0x0000000402047825 */ /* 0x002fc800078e021a */
[C---:B---3--:R-:W-:Y:S01]  /*b8d0*/  IMAD.WIDE R6, R2.reuse, 0x4, R30 ;  /* 0x0000000402067825 */ /* 0x048fe200078e021e */
[----:B------:R1:W-:Y:S03]  /*b8e0*/  STL.64 [R1+0x3e0], R4 ;  /* 0x0003e00401007387 */ /* 0x0003e60000100a00 */
[C---:B------:R-:W-:Y:S01]  /*b8f0*/  IMAD.WIDE R30, R2.reuse, 0x4, R88 ;  /* 0x00000004021e7825 */ /* 0x040fe200078e0258 */
        /* <DEDUP_REMOVED lines=24> */
[----:B------:R-:W-:Y:S03]  /*ba80*/  STL.64 [R1+0x390], R8 ;  /* 0x0003900801007387 */ /* 0x000fe60000100a00 */
[C---:B------:R-:W-:Y:S01]  /*ba90*/  IMAD.WIDE R48, R2.reuse, 0x4, R70 ;  /* 0x0000000402307825 */ /* 0x040fe200078e0246 */
[----:B------:R-:W-:Y:S03]  /*baa0*/  STL.64 [R1+0x388], R6 ;  /* 0x0003880601007387 */ /* 0x000fe60000100a00 */
[----:B------:R-:W-:-:S04]  /*bab0*/  IMAD.WIDE R46, R2, 0x4, R72 ;  /* 0x00000004022e7825 */ /* 0x000fc800078e0248 */
[----:B-1----:R-:W-:-:S04]  /*bac0*/  IMAD.WIDE R4, R2, 0x4, R50 ;  /* 0x0000000402047825 */ /* 0x002fc800078e0232 */
[C---:B------:R-:W-:Y:S01]  /*bad0*/  IMAD.WIDE R50, R2.reuse, 0x4, R68 ;  /* 0x0000000402327825 */ /* 0x040fe200078e0244 */
[----:B------:R1:W-:Y:S03]  /*bae0*/  STL.64 [R1+0x380], R4 ;  /* 0x0003800401007387 */ /* 0x0003e60000100a00 */
[C---:B------:R-:W-:Y:S01]  /*baf0*/  IMAD.WIDE R44, R2.reuse, 0x4, R74 ;  /* 0x00000004022c7825 */ /* 0x040fe200078e024a */
[----:B------:R-:W-:Y:S03]  /*bb00*/  STL.64 [R1+0x718], R248 ;  /* 0x000718f801007387 */ /* 0x000fe60000100a00 */
[C---:B------:R-:W-:Y:S01]  /*bb10*/  IMAD.WIDE R38, R2.reuse, 0x4, R80 ;  /* 0x0000000402267825 */ /* 0x040fe200078e0250 */
[----:B------:R-:W-:Y:S03]  /*bb20*/  STL.64 [R1+0x378], R52 ;  /* 0x0003783401007387 */ /* 0x000fe60000100a00 */
[C---:B------:R-:W-:Y:S01]  /*bb30*/  IMAD.WIDE R32, R2.reuse, 0x4, R86 ;  /* 0x0000000402207825 */ /* 0x040fe200078e0256 */
[----:B------:R-:W-:Y:S03]  /*bb40*/  STL.64 [R1+0x720], R52 ;  /* 0x0007203401007387 */ /* 0x000fe60000100a00 */
[C---:B-1----:R-:W-:Y:S01]  /*bb50*/  IMAD.WIDE R4, R2.reuse, 0x4, R90 ;  /* 0x0000000402047825 */ /* 0x042fe200078e025a */
[----:B------:R-:W-:Y:S03]  /*bb60*/  STL.64 [R1+0x370], R54 ;  /* 0x0003703601007387 */ /* 0x000fe60000100a00 */
[C---:B------:R-:W-:Y:S01]  /*bb70*/  IMAD.WIDE R6, R2.reuse, 0x4, R92 ;  /* 0x0000000402067825 */ /* 0x040fe200078e025c */
[----:B------:R-:W-:Y:S03]  /*bb80*/  STL.64 [R1+0x728], R54 ;  /* 0x0007283601007387 */ /* 0x000fe60000100a00 */
[C---:B------:R-:W-:Y:S01]  /*bb90*/  IMAD.WIDE R16, R2.reuse, 0x4, R238 ;  /* 0x0000000402107825 */ /* 0x040fe200078e02ee */
[----:B------:R-:W-:Y:S03]  /*bba0*/  STL.64 [R1+0x368], R56 ;  /* 0x0003683801007387 */ /* 0x000fe60000100a00 */
[C---:B------:R-:W-:Y:S01]  /*bbb0*/  IMAD.WIDE R8, R2.reuse, 0x4, R246 ;  /* 0x0000000402087825 */ /* 0x040fe200078e02f6 */
[----:B------:R-:W-:Y:S04]  /*bbc0*/  STL.64 [R1+0x730], R56 ;  /* 0x0007303801007387 */ /* 0x000fe80000100a00 */
        /* <DEDUP_REMOVED lines=14> */
[----:B------:R1:W-:Y:S04]  /*bcb0*/  STL.64 [R1+0x458], R4 ;  /* 0x0004580401007387 */ /* 0x0003e80000100a00 */
[----:B------:R-:W-:Y:S04]  /*bcc0*/  STL.64 [R1+0x468], R32 ;  /* 0x0004682001007387 */ /* 0x000fe80000100a00 */
[----:B------:R3:W-:Y:S01]  /*bcd0*/  STL.64 [R1+0x450], R6 ;  /* 0x0004500601007387 */ /* 0x0007e20000100a00 */
[----:B-1----:R-:W-:-:S03]  /*bce0*/  IMAD.WIDE R4, R2, 0x4, R94 ;  /* 0x0000000402047825 */ /* 0x002fc600078e025e */
[----:B------:R-:W-:Y:S04]  /*bcf0*/  STL.64 [R1+0x460], R30 ;  /* 0x0004601e01007387 */ /* 0x000fe80000100a00 */
[----:B------:R1:W-:Y:S01]  /*bd00*/  STL.64 [R1+0x448], R4 ;  /* 0x0004480401007387 */ /* 0x0003e20000100a00 */
[----:B---3--:R-:W-:-:S05]  /*bd10*/  IMAD.WIDE R6, R2, 0x4, R96 ;  /* 0x0000000402067825 */ /* 0x008fca00078e0260 */
[----:B------:R3:W-:Y:S01]  /*bd20*/  STL.64 [R1+0x440], R6 ;  /* 0x0004400601007387 */ /* 0x0007e20000100a00 */
[----:B-1----:R-:W-:-:S05]  /*bd30*/  IMAD.WIDE R4, R2, 0x4, R98 ;  /* 0x0000000402047825 */ /* 0x002fca00078e0262 */
[----:B------:R1:W-:Y:S01]  /*bd40*/  STL.64 [R1+0x438], R4 ;  /* 0x0004380401007387 */ /* 0x0003e20000100a00 */
[----:B---3--:R-:W-:-:S03]  /*bd50*/  IMAD.WIDE R6, R2, 0x4, R242 ;  /* 0x0000000402067825 */ /* 0x008fc600078e02f2 */
[----:B------:R-:W-:Y:S04]  /*bd60*/  STL.64 [R1+0x430], R28 ;  /* 0x0004301c01007387 */ /* 0x000fe80000100a00 */
[----:B------:R-:W-:Y:S04]  /*bd70*/  STL.64 [R1+0x428], R26 ;  /* 0x0004281a01007387 */ /* 0x000fe80000100a00 */
[----:B------:R-:W-:Y:S01]  /*bd80*/  STL.64 [R1+0x420], R24 ;  /* 0x0004201801007387 */ /* 0x000fe20000100a00 */
[----:B-1----:R-:W-:-:S03]  /*bd90*/  IMAD.WIDE R4, R2, 0x4, R240 ;  /* 0x0000000402047825 */ /* 0x002fc600078e02f0 */
[----:B------:R-:W-:Y:S04]  /*bda0*/  STL.64 [R1+0x418], R22 ;  /* 0x0004181601007387 */ /* 0x000fe80000100a00 */
[----:B------:R-:W-:Y:S04]  /*bdb0*/  STL.64 [R1+0x410], R20 ;  /* 0x0004101401007387 */ /* 0x000fe80000100a00 */
[----:B------:R-:W-:Y:S04]  /*bdc0*/  STL.64 [R1+0x408], R18 ;  /* 0x0004081201007387 */ /* 0x000fe80000100a00 */
[----:B------:R-:W-:Y:S04]  /*bdd0*/  STL.64 [R1+0x400], R16 ;  /* 0x0004001001007387 */ /* 0x000fe80000100a00 */
[----:B------:R1:W-:Y:S04]  /*bde0*/  STL.64 [R1+0x3f8], R4 ;  /* 0x0003f80401007387 */ /* 0x0003e80000100a00 */
[----:B------:R3:W-:Y:S01]  /*bdf0*/  STL.64 [R1+0x3f0], R6 ;  /* 0x0003f00601007387 */ /* 0x0007e20000100a00 */
[----:B-1----:R-:W1:Y:S01]  /*be00*/  S2R R5, SR_TID.X ;  /* 0x0000000000057919 */ /* 0x002e620000002100 */
[----:B------:R-:W4:Y:S01]  /*be10*/  LDC R4, c[0x0][0x3a0] ;  /* 0x0000e800ff047b82 */ /* 0x000f220000000800 */
[----:B---3--:R-:W-:-:S05]  /*be20*/  IMAD.WIDE R6, R2, 0x4, R244 ;  /* 0x0000000402067825 */ /* 0x008fca00078e02f4 */
[----:B------:R3:W-:Y:S04]  /*be30*/  STL.64 [R1+0x3e8], R6 ;  /* 0x0003e80601007387 */ /* 0x0007e80000100a00 */
[----:B------:R1:W-:Y:S04]  /*be40*/  STL.64 [R1+0x2e0], R8 ;  /* 0x0002e00801007387 */ /* 0x0003e80000100a00 */
[----:B------:R-:W2:Y:S04]  /*be50*/  LDL.64 R68, [R1+0x18] ;  /* 0x0000180001447983 */ /* 0x000ea80000100a00 */
[----:B------:R-:W2:Y:S01]  /*be60*/  LDL.64 R60, [R1+0x38] ;  /* 0x00003800013c7983 */ /* 0x000ea20000100a00 */
[----:B---3--:R-:W3:Y:S03]  /*be70*/  LDC R7, c[0x0][0x3a0] ;  /* 0x0000e800ff077b82 */ /* 0x008ee60000000800 */
[----:B------:R-:W2:Y:S01]  /*be80*/  LDL.64 R56, [R1+0x58] ;  /* 0x0000580001387983 */ /* 0x000ea20000100a00 */
[----:B----4-:R-:W-:-:S03]  /*be90*/  VIADD R4, R4, 0xffffffc0 ;  /* 0xffffffc004047836 */ /* 0x010fc60000000000 */
[----:B------:R-:W4:Y:S01]  /*bea0*/  LDL.64 R54, [R1+0x78] ;  /* 0x0000780001367983 */ /* 0x000f220000100a00 */
[----:B-1----:R-:W-:-:S03]  /*beb0*/  LOP3.LUT R5, R5, 0x3f, RZ, 0xc0, !PT ;  /* 0x0000003f05057812 */ /* 0x002fc600078ec0ff */
[----:B------:R-:W4:Y:S01]  /*bec0*/  LDL.64 R52, [R1+0xa0] ;  /* 0x0000a00001347983 */ /* 0x000f220000100a00 */
[----:B------:R-:W-:-:S03]  /*bed0*/  ISETP.GE.AND P4, PT, R5, R4, PT ;  /* 0x000000040500720c */ /* 0x000fc60003f86270 */
[----:B------:R-:W4:Y:S04]  /*bee0*/  LDL.64 R248, [R1+0xc0] ;  /* 0x0000c00001f87983 */ /* 0x000f280000100a00 */
[----:B------:R-:W4:Y:S04]  /*bef0*/  LDL.64 R58, [R1+0xe0] ;  /* 0x0000e000013a7983 */ /* 0x000f280000100a00 */
[----:B------:R-:W4:Y:S01]  /*bf00*/  LDL.64 R14, [R1+0x100] ;  /* 0x00010000010e7983 */ /* 0x000f220000100a00 */
[----:B---3--:R-:W-:Y:S01]  /*bf10*/  VIADD R238, R7, 0x3f ;  /* 0x0000003f07ee7836 */ /* 0x008fe20000000000 */
[----:B------:R-:W-:-:S02]  /*bf20*/  ISETP.GE.AND P3, PT, R5, R7, PT ;  /* 0x000000070500720c */ /* 0x000fc40003f66270 */
[----:B------:R-:W3:Y:S02]  /*bf30*/  LDL.64 R12, [R1+0x120] ;  /* 0x00012000010c7983 */ /* 0x000ee40000100a00 */
[----:B------:R-:W-:Y:S02]  /*bf40*/  ISETP.GT.AND P0, PT, R238, 0x3f, PT ;  /* 0x0000003fee00780c */ /* 0x000fe40003f04270 */
[----:B------:R-:W3:Y:S04]  /*bf50*/  LDL.64 R10, [R1+0x140] ;  /* 0x00014000010a7983 */ /* 0x000ee80000100a00 */
[----:B------:R-:W3:Y:S04]  /*bf60*/  LDL.64 R8, [R1+0x160] ;  /* 0x0001600001087983 */ /* 0x000ee80000100a00 */
[----:B------:R-:W3:Y:S04]  /*bf70*/  LDL.LU.64 R106, [R1+0x188] ;  /* 0x00018800016a7983 */ /* 0x000ee80000300a00 */
[----:B------:R-:W3:Y:S04]  /*bf80*/  LDL.LU.64 R98, [R1+0x1b0] ;  /* 0x0001b00001627983 */ /* 0x000ee80000300a00 */
[----:B------:R-:W3:Y:S04]  /*bf90*/  LDL.LU.64 R90, [R1+0x1e0] ;  /* 0x0001e000015a7983 */ /* 0x000ee80000300a00 */
[----:B------:R-:W3:Y:S04]  /*bfa0*/  LDL.LU.64 R82, [R1+0x200] ;  /* 0x0002000001527983 */ /* 0x000ee80000300a00 */
[----:B------:R-:W3:Y:S01]  /*bfb0*/  LDL.LU.64 R74, [R1+0x238] ;  /* 0x00023800014a7983 */ /* 0x000ee20000300a00 */
[----:B------:R-:W-:-:S04]  /*bfc0*/  SEL R4, RZ, 0x4, !P0 ;  /* 0x00000004ff047807 */ /* 0x000fc80004000000 */
[----:B------:R-:W-:Y:S02]  /*bfd0*/  SEL R4, R4, RZ, !P3 ;  /* 0x000000ff04047207 */ /* 0x000fe40005800000 */
[----:B------:R-:W-:Y:S02]  /*bfe0*/  SEL R2, RZ, 0x4, P4 ;  /* 0x00000004ff027807 */ /* 0x000fe40002000000 */
[----:B------:R-:W-:Y:S01]  /*bff0*/  ISETP.NE.U32.AND P4, PT, R4, RZ, PT ;  /* 0x000000ff0400720c */ /* 0x000fe20003f85070 */
[----:B------:R-:W-:-:S12]  /*c000*/  VIADD R5, R0, UR10 ;  /* 0x0000000a00057c36 */ /* 0x000fd80008000000 */
[----:B------:R-:W-:Y:S04]  /*c010*/  LDGSTS.E [R5], desc[UR28][R108.64], P4 ;  /* 0x000000006c057fae */ /* 0x000fe8000a1a101c */
[----:B------:R-:W-:Y:S04]  /*c020*/  LDGSTS.E [R5+0x400], desc[UR28][R116.64], P4 ;  /* 0x0040000074057fae */ /* 0x000fe8000a1a101c */
        /* <DEDUP_REMOVED lines=14> */
[----:B------:R-:W-:Y:S04]  /*c110*/  STL [R1+0x60c], R238 ;  /* 0x00060cee01007387 */ /* 0x000fe80000100800 */
[----:B--2---:R1:W-:Y:S04]  /*c120*/  LDGSTS.E [R5+0x4000], desc[UR28][R68.64], P4 ;  /* 0x0400000044057fae */ /* 0x0043e8000a1a101c */
[----:B------:R-:W-:Y:S04]  /*c130*/  LDGSTS.E [R5+0x4400], desc[UR28][R60.64], P4 ;  /* 0x044000003c057fae */ /* 0x000fe8000a1a101c */
[----:B------:R-:W-:Y:S04]  /*c140*/  LDGSTS.E [R5+0x4800], desc[UR28][R56.64], P4 ;  /* 0x0480000038057fae */ /* 0x000fe8000a1a101c */
[----:B----4-:R-:W-:Y:S04]  /*c150*/  LDGSTS.E [R5+0x4c00], desc[UR28][R54.64], P4 ;  /* 0x04c0000036057fae */ /* 0x010fe8000a1a101c */
[----:B------:R-:W-:Y:S04]  /*c160*/  LDGSTS.E [R5+0x5000], desc[UR28][R52.64], P4 ;  /* 0x0500000034057fae */ /* 0x000fe8000a1a101c */
[----:B------:R-:W-:Y:S04]  /*c170*/  LDGSTS.E [R5+0x5400], desc[UR28][R248.64], P4 ;  /* 0x05400000f8057fae */ /* 0x000fe8000a1a101c */
[----:B------:R-:W-:Y:S04]  /*c180*/  LDGSTS.E [R5+0x5800], desc[UR28][R58.64], P4 ;  /* 0x058000003a057fae */ /* 0x000fe8000a1a101c */
[----:B------:R-:W-:Y:S04]  /*c190*/  LDGSTS.E [R5+0x5c00], desc[UR28][R14.64], P4 ;  /* 0x05c000000e057fae */ /* 0x000fe8000a1a101c */
[----:B---3--:R-:W-:Y:S04]  /*c1a0*/  LDGSTS.E [R5+0x6000], desc[UR28][R12.64], P4 ;  /* 0x060000000c057fae */ /* 0x008fe8000a1a101c */
[----:B------:R-:W-:Y:S04]  /*c1b0*/  LDGSTS.E [R5+0x6400], desc[UR28][R10.64], P4 ;  /* 0x064000000a057fae */ /* 0x000fe8000a1a101c */
[----:B------:R-:W-:Y:S04]  /*c1c0*/  LDGSTS.E [R5+0x6800], desc[UR28][R8.64], P4 ;  /* 0x0680000008057fae */ /* 0x000fe8000a1a101c */
[----:B------:R-:W-:Y:S04]  /*c1d0*/  STL.64 [R1+0x6c0], R106 ;  /* 0x0006c06a01007387 */ /* 0x000fe80000100a00 */
[----:B------:R-:W-:Y:S04]  /*c1e0*/  STL.64 [R1+0x6a8], R98 ;  /* 0x0006a86201007387 */ /* 0x000fe80000100a00 */
[----:B------:R-:W-:Y:S04]  /*c1f0*/  STL.64 [R1+0x6b0], R90 ;  /* 0x0006b05a01007387 */ /* 0x000fe80000100a00 */
[----:B------:R2:W-:Y:S04]  /*c200*/  STL.64 [R1+0x6b8], R82 ;  /* 0x0006b85201007387 */ /* 0x0005e80000100a00 */
[----:B------:R-:W3:Y:S04]  /*c210*/  LDL.64 R60, [R1+0x28] ;  /* 0x00002800013c7983 */ /* 0x000ee80000100a00 */
[----:B------:R-:W4:Y:S04]  /*c220*/  LDL.64 R56, [R1+0x48] ;  /* 0x0000480001387983 */ /* 0x000f280000100a00 */
[----:B------:R-:W4:Y:S04]  /*c230*/  LDL.64 R54, [R1+0x68] ;  /* 0x0000680001367983 */ /* 0x000f280000100a00 */
[----:B------:R-:W4:Y:S04]  /*c240*/  LDL.64 R52, [R1+0x88] ;  /* 0x0000880001347983 */ /* 0x000f280000100a00 */
[----:B------:R-:W4:Y:S04]  /*c250*/  LDL.64 R248, [R1+0xa8] ;  /* 0x0000a80001f87983 */ /* 0x000f280000100a00 */
[----:B------:R-:W-:Y:S04]  /*c260*/  LDGSTS.E [R5+0x6c00], desc[UR28][R106.64], P4 ;  /* 0x06c000006a057fae */ /* 0x000fe8000a1a101c */
[----:B------:R-:W4:Y:S04]  /*c270*/  LDL.64 R58, [R1+0xc8] ;  /* 0x0000c800013a7983 */ /* 0x000f280000100a00 */
[----:B------:R-:W-:Y:S04]  /*c280*/  LDGSTS.E [R5+0x7000], desc[UR28][R98.64], P4 ;  /* 0x0700000062057fae */ /* 0x000fe8000a1a101c */
[----:B------:R-:W4:Y:S04]  /*c290*/  LDL.64 R14, [R1+0xe8] ;  /* 0x0000e800010e7983 */ /* 0x000f280000100a00 */
[----:B------:R-:W-:Y:S04]  /*c2a0*/  LDGSTS.E [R5+0x7400], desc[UR28][R90.64], P4 ;  /* 0x074000005a057fae */ /* 0x000fe8000a1a101c */
[----:B------:R-:W4:Y:S04]  /*c2b0*/  LDL.64 R12, [R1+0x108] ;  /* 0x00010800010c7983 */ /* 0x000f280000100a00 */
[----:B------:R-:W4:Y:S04]  /*c2c0*/  LDL.64 R10, [R1+0x128] ;  /* 0x00012800010a7983 */ /* 0x000f280000100a00 */
[----:B------:R-:W4:Y:S04]  /*c2d0*/  LDL.64 R8, [R1+0x148] ;  /* 0x0001480001087983 */ /* 0x000f280000100a00 */
[----:B------:R-:W-:Y:S04]  /*c2e0*/  LDGSTS.E [R5+0x7800], desc[UR28][R82.64], P4 ;  /* 0x0780000052057fae */ /* 0x000fe8000a1a101c */
[----:B------:R-:W-:Y:S01]  /*c2f0*/  STL.64 [R1+0x6c8], R74 ;  /* 0x0006c84a01007387 */ /* 0x000fe20000100a00 */
[----:B------:R-:W-:-:S03]  /*c300*/  ISETP.GT.AND P2, PT, R238, 0x7f, PT ;  /* 0x0000007fee00780c */ /* 0x000fc60003f44270 */
[----:B------:R-:W-:Y:S04]  /*c310*/  LDGSTS.E [R5+0x7c00], desc[UR28][R74.64], P4 ;  /* 0x07c000004a057fae */ /* 0x000fe8000a1a101c */
[----:B--2---:R-:W2:Y:S04]  /*c320*/  LDL.LU.64 R82, [R1+0x168] ;  /* 0x0001680001527983 */ /* 0x004ea80000300a00 */
[----:B------:R-:W2:Y:S04]  /*c330*/  LDL.LU.64 R104, [R1+0x198] ;  /* 0x0001980001687983 */ /* 0x000ea80000300a00 */
[----:B------:R-:W2:Y:S04]  /*c340*/  LDL.LU.64 R96, [R1+0x1b8] ;  /* 0x0001b80001607983 */ /* 0x000ea80000300a00 */
[----:B------:R-:W2:Y:S04]  /*c350*/  LDL.LU.64 R88, [R1+0x1e8] ;  /* 0x0001e80001587983 */ /* 0x000ea80000300a00 */
[----:B------:R-:W2:Y:S04]  /*c360*/  LDL.LU.64 R80, [R1+0x210] ;  /* 0x0002100001507983 */ /* 0x000ea80000300a00 */
[----:B------:R-:W2:Y:S01]  /*c370*/  LDL.LU.64 R72, [R1+0x248] ;  /* 0x0002480001487983 */ /* 0x000ea20000300a00 */
[----:B------:R-:W-:-:S04]  /*c380*/  SEL R2, R2, RZ, P2 ;  /* 0x000000ff02027207 */ /* 0x000fc80001000000 */
[----:B------:R-:W-:Y:S01]  /*c390*/  ISETP.NE.U32.AND P2, PT, R2, RZ, PT ;  /* 0x000000ff0200720c */ /* 0x000fe20003f45070 */
[----:B------:R-:W-:-:S05]  /*c3a0*/  VIADD R2, R7, 0xffffffbf ;  /* 0xffffffbf07027836 */ /* 0x000fca0000000000 */
[----:B------:R-:W-:Y:S01]  /*c3b0*/  ISETP.GE.U32.AND P3, PT, R2, 0x7fffff80, PT ;  /* 0x7fffff800200780c */ /* 0x000fe20003f66070 */
[----:B------:R-:W-:-:S05]  /*c3c0*/  VIADD R2, R7, 0xffffffbe ;  /* 0xffffffbe07027836 */ /* 0x000fca0000000000 */
[----:B------:R-:W-:Y:S01]  /*c3d0*/  ISETP.GE.U32.AND P6, PT, R2, 0x7fffff7f, PT ;  /* 0x7fffff7f0200780c */ /* 0x000fe20003fc6070 */
[----:B------:R-:W-:-:S05]  /*c3e0*/  VIADD R2, R7, 0xffffffbd ;  /* 0xffffffbd07027836 */ /* 0x000fca0000000000 */
[----:B------:R-:W-:Y:S02]  /*c3f0*/  ISETP.GE.U32.AND P5, PT, R2, 0x7fffff7e, PT ;  /* 0x7fffff7e0200780c */ /* 0x000fe40003fa6070 */
[----:B------:R-:W-:-:S05]  /*c400*/  LOP3.LUT R2, R0, 0x20, RZ, 0x3c, !PT ;  /* 0x0000002000027812 */ /* 0x000fca00078e3cff */
[----:B-1----:R-:W-:-:S05]  /*c410*/  VIADD R69, R2, UR10 ;  /* 0x0000000a02457c36 */ /* 0x002fca0008000000 */
        /* <DEDUP_REMOVED lines=16> */
[----:B---3--:R-:W-:Y:S04]  /*c520*/  LDGSTS.E [R69+0x4100], desc[UR28][R60.64], P4 ;  /* 0x041000003c457fae */ /* 0x008fe8000a1a101c */
[----:B----4-:R-:W-:Y:S04]  /*c530*/  LDGSTS.E [R69+0x4500], desc[UR28][R56.64], P4 ;  /* 0x0450000038457fae */ /* 0x010fe8000a1a101c */
        /* <DEDUP_REMOVED lines=8> */
[----:B--2---:R-:W-:Y:S04]  /*c5c0*/  STL.64 [R1+0x6e0], R82 ;  /* 0x0006e05201007387 */ /* 0x004fe80000100a00 */
[----:B------:R-:W-:Y:S04]  /*c5d0*/  LDGSTS.E [R69+0x6900], desc[UR28][R82.64], P4 ;  /* 0x0690000052457fae */ /* 0x000fe8000a1a101c */
[----:B------:R-:W-:Y:S04]  /*c5e0*/  STL.64 [R1+0x6d0], R104 ;  /* 0x0006d06801007387 */ /* 0x000fe80000100a00 */
[----:B------:R-:W-:Y:S04]  /*c5f0*/  LDGSTS.E [R69+0x6d00], desc[UR28][R104.64], P4 ;  /* 0x06d0000068457fae */ /* 0x000fe8000a1a101c */
[----:B------:R1:W-:Y:S04]  /*c600*/  STL.64 [R1+0x6d8], R96 ;  /* 0x0006d86001007387 */ /* 0x0003e80000100a00 */
[----:B------:R-:W-:Y:S04]  /*c610*/  LDGSTS.E [R69+0x7100], desc[UR28][R96.64], P4 ;  /* 0x0710000060457fae */ /* 0x000fe8000a1a101c */
[----:B------:R-:W2:Y:S04]  /*c620*/  LDL.64 R248, [R1+0x30] ;  /* 0x0000300001f87983 */ /* 0x000ea80000100a00 */
[----:B------:R-:W3:Y:S04]  /*c630*/  LDL.64 R58, [R1+0x50] ;  /* 0x00005000013a7983 */ /* 0x000ee80000100a00 */
[----:B------:R-:W4:Y:S04]  /*c640*/  LDL.64 R14, [R1+0x70] ;  /* 0x00007000010e7983 */ /* 0x000f280000100a00 */
[----:B------:R-:W4:Y:S04]  /*c650*/  LDL.64 R12, [R1+0x90] ;  /* 0x00009000010c7983 */ /* 0x000f280000100a00 */
[----:B------:R-:W4:Y:S04]  /*c660*/  LDL.64 R10, [R1+0xb0] ;  /* 0x0000b000010a7983 */ /* 0x000f280000100a00 */
[----:B------:R-:W4:Y:S04]  /*c670*/  LDL.64 R8, [R1+0xd0] ;  /* 0x0000d00001087983 */ /* 0x000f280000100a00 */
[----:B-1----:R-:W4:Y:S04]  /*c680*/  LDL.LU.64 R96, [R1+0x130] ;  /* 0x0001300001607983 */ /* 0x002f280000300a00 */
[----:B------:R-:W4:Y:S04]  /*c690*/  LDL.LU.64 R74, [R1+0x150] ;  /* 0x00015000014a7983 */ /* 0x000f280000300a00 */
[----:B------:R-:W4:Y:S04]  /*c6a0*/  LDL.LU.64 R90, [R1+0x170] ;  /* 0x00017000015a7983 */ /* 0x000f280000300a00 */
[----:B------:R-:W4:Y:S04]  /*c6b0*/  LDL.LU.64 R102, [R1+0x1a0] ;  /* 0x0001a00001667983 */ /* 0x000f280000300a00 */
[----:B------:R-:W4:Y:S04]  /*c6c0*/  LDL.LU.64 R94, [R1+0x1c0] ;  /* 0x0001c000015e7983 */ /* 0x000f280000300a00 */
[----:B------:R-:W4:Y:S04]  /*c6d0*/  LDL.LU.64 R86, [R1+0x1f0] ;  /* 0x0001f00001567983 */ /* 0x000f280000300a00 */
[----:B------:R-:W4:Y:S04]  /*c6e0*/  LDL.LU.64 R78, [R1+0x218] ;  /* 0x00021800014e7983 */ /* 0x000f280000300a00 */
[----:B------:R-:W4:Y:S04]  /*c6f0*/  LDL.LU.64 R70, [R1+0x240] ;  /* 0x0002400001467983 */ /* 0x000f280000300a00 */
[----:B------:R-:W-:Y:S04]  /*c700*/  LDGSTS.E [R69+0x7500], desc[UR28][R88.64], P4 ;  /* 0x0750000058457fae */ /* 0x000fe8000a1a101c */
[----:B------:R1:W-:Y:S04]  /*c710*/  STL.64 [R1+0x6e8], R88 ;  /* 0x0006e85801007387 */ /* 0x0003e80000100a00 */
[----:B------:R-:W-:Y:S04]  /*c720*/  LDGSTS.E [R69+0x7900], desc[UR28][R80.64], P4 ;  /* 0x0790000050457fae */ /* 0x000fe8000a1a101c */
[----:B------:R-:W-:Y:S04]  /*c730*/  LDGSTS.E [R69+0x7d00], desc[UR28][R72.64], P4 ;  /* 0x07d0000048457fae */ /* 0x000fe8000a1a101c */
[----:B-1----:R-:W4:Y:S04]  /*c740*/  LDL.LU.64 R88, [R1+0x110] ;  /* 0x0001100001587983 */ /* 0x002f280000300a00 */
[----:B------:R-:W-:Y:S04]  /*c750*/  STL.64 [R1+0x6f0], R80 ;  /* 0x0006f05001007387 */ /* 0x000fe80000100a00 */
[----:B------:R1:W-:Y:S04]  /*c760*/  STL.64 [R1+0x6f8], R72 ;  /* 0x0006f84801007387 */ /* 0x0003e80000100a00 */
[----:B-1----:R-:W4:Y:S01]  /*c770*/  LDL.LU.64 R72, [R1+0xf0] ;  /* 0x0000f00001487983 */ /* 0x002f220000300a00 */
[----:B------:R-:W-:-:S05]  /*c780*/  LOP3.LUT R2, R0, 0x40, RZ, 0x3c, !PT ;  /* 0x0000004000027812 */ /* 0x000fca00078e3cff */
[----:B------:R-:W-:-:S05]  /*c790*/  VIADD R68, R2, UR10 ;  /* 0x0000000a02447c36 */ /* 0x000fca0008000000 */
        /* <DEDUP_REMOVED lines=16> */
[----:B--2---:R-:W-:Y:S04]  /*c8a0*/  LDGSTS.E [R68+0x4200], desc[UR28][R248.64], P4 ;  /* 0x04200000f8447fae */ /* 0x004fe8000a1a101c */
[----:B---3--:R-:W-:Y:S04]  /*c8b0*/  LDGSTS.E [R68+0x4600], desc[UR28][R58.64], P4 ;  /* 0x046000003a447fae */ /* 0x008fe8000a1a101c */
[----:B----4-:R-:W-:Y:S04]  /*c8c0*/  LDGSTS.E [R68+0x4a00], desc[UR28][R14.64], P4 ;  /* 0x04a000000e447fae */ /* 0x010fe8000a1a101c */
[----:B------:R-:W-:Y:S04]  /*c8d0*/  LDGSTS.E [R68+0x4e00], desc[UR28][R12.64], P4 ;  /* 0x04e000000c447fae */ /* 0x000fe8000a1a101c */
[----:B------:R-:W-:Y:S04]  /*c8e0*/  LDGSTS.E [R68+0x5200], desc[UR28][R10.64], P4 ;  /* 0x052000000a447fae */ /* 0x000fe8000a1a101c */
[----:B------:R-:W-:Y:S04]  /*c8f0*/  LDGSTS.E [R68+0x5600], desc[UR28][R8.64], P4 ;  /* 0x0560000008447fae */ /* 0x000fe8000a1a101c */
[----:B------:R1:W-:Y:S04]  /*c900*/  STL.64 [R1+0x710], R72 ;  /* 0x0007104801007387 */ /* 0x0003e80000100a00 */
[----:B------:R2:W-:Y:S04]  /*c910*/  STL.64 [R1+0x708], R88 ;  /* 0x0007085801007387 */ /* 0x0005e80000100a00 */
[----:B------:R3:W-:Y:S04]  /*c920*/  STL.64 [R1+0x700], R96 ;  /* 0x0007006001007387 */ /* 0x0007e80000100a00 */
[----:B------:R-:W4:Y:S04]  /*c930*/  LDL.64 R60, [R1+0x258] ;  /* 0x00025800013c7983 */ /* 0x000f280000100a00 */
[----:B------:R-:W4:Y:S04]  /*c940*/  LDL.64 R58, [R1+0x358] ;  /* 0x00035800013a7983 */ /* 0x000f280000100a00 */
[----:B------:R-:W4:Y:S04]  /*c950*/  LDL.64 R56, [R1+0x350] ;  /* 0x0003500001387983 */ /* 0x000f280000100a00 */
[----:B------:R-:W4:Y:S04]  /*c960*/  LDL.64 R54, [R1+0x348] ;  /* 0x0003480001367983 */ /* 0x000f280000100a00 */
[----:B------:R-:W4:Y:S04]  /*c970*/  LDL.64 R52, [R1+0x340] ;  /* 0x0003400001347983 */ /* 0x000f280000100a00 */
[----:B------:R-:W4:Y:S04]  /*c980*/  LDL.64 R248, [R1+0x338] ;  /* 0x0003380001f87983 */ /* 0x000f280000100a00 */
[----:B------:R-:W4:Y:S04]  /*c990*/  LDL.LU.64 R14, [R1+0x20] ;  /* 0x00002000010e7983 */ /* 0x000f280000300a00 */
[----:B------:R-:W4:Y:S04]  /*c9a0*/  LDL.LU.64 R12, [R1+0x40] ;  /* 0x00004000010c7983 */ /* 0x000f280000300a00 */
[----:B------:R-:W4:Y:S04]  /*c9b0*/  LDL.LU.64 R10, [R1+0x60] ;  /* 0x00006000010a7983 */ /* 0x000f280000300a00 */
[----:B------:R-:W-:Y:S04]  /*c9c0*/  LDGSTS.E [R68+0x5a00], desc[UR28][R72.64], P4 ;  /* 0x05a0000048447fae */ /* 0x000fe8000a1a101c */
[----:B------:R-:W4:Y:S04]  /*c9d0*/  LDL.LU.64 R8, [R1+0x80] ;  /* 0x0000800001087983 */ /* 0x000f280000300a00 */
[----:B------:R-:W-:Y:S04]  /*c9e0*/  LDGSTS.E [R68+0x5e00], desc[UR28][R88.64], P4 ;  /* 0x05e0000058447fae */ /* 0x000fe8000a1a101c */
[----:B-1----:R-:W4:Y:S04]  /*c9f0*/  LDL.LU.64 R72, [R1+0x98] ;  /* 0x0000980001487983 */ /* 0x002f280000300a00 */
[----:B------:R-:W-:Y:S04]  /*ca00*/  LDGSTS.E [R68+0x6200], desc[UR28][R96.64], P4 ;  /* 0x0620000060447fae */ /* 0x000fe8000a1a101c */
[----:B--2---:R-:W2:Y:S01]  /*ca10*/  LDL.LU.64 R88, [R1+0xb8] ;  /* 0x0000b80001587983 */ /* 0x004ea20000300a00 */
[----:B------:R-:W-:-:S03]  /*ca20*/  LOP3.LUT R2, R0, 0x60, RZ, 0x3c, !PT ;  /* 0x0000006000027812 */ /* 0x000fc600078e3cff */
[----:B------:R-:W-:Y:S04]  /*ca30*/  LDGSTS.E [R68+0x6600], desc[UR28][R74.64], P4 ;  /* 0x066000004a447fae */ /* 0x000fe8000a1a101c */
[----:B---3--:R-:W3:Y:S04]  /*ca40*/  LDL.LU.64 R96, [R1+0xd8] ;  /* 0x0000d80001607983 */ /* 0x008ee80000300a00 */
[----:B------:R-:W3:Y:S04]  /*ca50*/  LDL.LU.64 R80, [R1+0xf8] ;  /* 0x0000f80001507983 */ /* 0x000ee80000300a00 */
        /* <DEDUP_REMOVED lines=8> */
[----:B------:R-:W3:Y:S01]  /*cae0*/  LDL.64 R234, [R1+0x360] ;  /* 0x0003600001ea7983 */ /* 0x000ee20000100a00 */
[----:B------:R-:W-:-:S03]  /*caf0*/  VIADD R2, R2, UR10 ;  /* 0x0000000a02027c36 */ /* 0x000fc60008000000 */
        /* <DEDUP_REMOVED lines=21> */
[----:B------:R-:W3:Y:S04]  /*cc50*/  LDL.64 R236, [R1+0x458] ;  /* 0x0004580001ec7983 */ /* 0x000ee80000100a00 */
[----:B------:R-:W3:Y:S04]  /*cc60*/  LDL.64 R240, [R1+0x450] ;  /* 0x0004500001f07983 */ /* 0x000ee80000100a00 */
[----:B------:R-:W3:Y:S04]  /*cc70*/  LDL.64 R242, [R1+0x448] ;  /* 0x0004480001f27983 */ /* 0x000ee80000100a00 */
[----:B------:R-:W3:Y:S04]  /*cc80*/  LDL.64 R244, [R1+0x440] ;  /* 0x0004400001f47983 */ /* 0x000ee80000100a00 */
[----:B------:R-:W3:Y:S04]  /*cc90*/  LDL.64 R246, [R1+0x438] ;  /* 0x0004380001f67983 */ /* 0x000ee80000100a00 */
[----:B------:R1:W-:Y:S04]  /*cca0*/  STL.64 [R1+0x670], R68 ;  /* 0x0006704401007387 */ /* 0x0003e80000100a00 */
[----:B------:R-:W3:Y:S04]  /*ccb0*/  LDL.64 R238, [R1+0x318] ;  /* 0x0003180001ee7983 */ /* 0x000ee80000100a00 */
[----:B-1----:R-:W3:Y:S01]  /*ccc0*/  LDL.64 R68, [R1+0x328] ;  /* 0x0003280001447983 */ /* 0x002ee20000100a00 */
[----:B------:R-:W-:-:S03]  /*ccd0*/  VIADD R4, R7, 0xffffffbc ;  /* 0xffffffbc07047836 */ /* 0x000fc60000000000 */
[----:B----4-:R-:W-:Y:S04]  /*cce0*/  LDGSTS.E [R2+0x3f00], desc[UR28][R14.64], P4 ;  /* 0x03f000000e027fae */ /* 0x010fe8000a1a101c */
[----:B------:R-:W-:Y:S04]  /*ccf0*/  LDGSTS.E [R2+0x4300], desc[UR28][R12.64], P4 ;  /* 0x043000000c027fae */ /* 0x000fe8000a1a101c */
[----:B------:R-:W-:Y:S04]  /*cd00*/  LDGSTS.E [R2+0x4700], desc[UR28][R10.64], P4 ;  /* 0x047000000a027fae */ /* 0x000fe8000a1a101c */
[----:B------:R-:W-:Y:S04]  /*cd10*/  LDGSTS.E [R2+0x4b00], desc[UR28][R8.64], P4 ;  /* 0x04b0000008027fae */ /* 0x000fe8000a1a101c */
[----:B------:R-:W-:Y:S04]  /*cd20*/  LDGSTS.E [R2+0x4f00], desc[UR28][R72.64], P4 ;  /* 0x04f0000048027fae */ /* 0x000fe8000a1a101c */
[----:B--2---:R-:W-:Y:S04]  /*cd30*/  LDGSTS.E [R2+0x5300], desc[UR28][R88.64], P4 ;  /* 0x0530000058027fae */ /* 0x004fe8000a1a101c */
[----:B---3--:R-:W-:Y:S04]  /*cd40*/  LDGSTS.E [R2+0x5700], desc[UR28][R96.64], P4 ;  /* 0x0570000060027fae */ /* 0x008fe8000a1a101c */
        /* <DEDUP_REMOVED lines=10> */
[----:B------:R-:W0:Y:S01]  /*cdf0*/  LDGDEPBAR ;  /* 0x00000000000079af */ /* 0x000e220000000000 */
[----:B------:R-:W-:Y:S06]  /*ce00*/  BAR.SYNC.DEFER_BLOCKING 0x0 ;  /* 0x0000000000007b1d */ /* 0x000fec0000010000 */
[----:B------:R-:W2:Y:S04]  /*ce10*/  LDL.64 R60, [R1+0x310] ;  /* 0x00031000013c7983 */ /* 0x000ea80000100a00 */
[----:B------:R1:W-:Y:S04]  /*ce20*/  STL.64 [R1+0x610], R2 ;  /* 0x0006100201007387 */ /* 0x0003e80000100a00 */
[----:B-1----:R-:W3:Y:S01]  /*ce30*/  LDL.64 R2, [R1+0x330] ;  /* 0x0003300001027983 */ /* 0x002ee20000100a00 */
[----:B------:R-:W-:Y:S01]  /*ce40*/  ISETP.GE.U32.AND P4, PT, R4, 0x7fffff7d, PT ;  /* 0x7fffff7d0400780c */ /* 0x000fe20003f86070 */
[----:B------:R-:W-:-:S02]  /*ce50*/  VIADD R4, R7, 0xffffffbb ;  /* 0xffffffbb07047836 */ /* 0x000fc40000000000 */
[----:B------:R-:W-:Y:S01]  /*ce60*/  @!PT LDS RZ, [RZ] ;  /* 0x00000000fffff984 */ /* 0x000fe20000000800 */
[----:B------:R-:W-:Y:S01]  /*ce70*/  @!PT LDS RZ, [RZ] ;  /* 0x00000000fffff984 */ /* 0x000fe20000000800 */
[----:B------:R-:W-:Y:S01]  /*ce80*/  @!PT LDS RZ, [RZ] ;  /* 0x00000000fffff984 */ /* 0x000fe20000000800 */
[----:B------:R-:W-:Y:S03]  /*ce90*/  LDGSTS.E [R252+0x38000], desc[UR28][R234.64], !P3 ;  /* 0x38000000eafc7fae */ /* 0x000fe6000d9a101c */
[----:B------:R-:W-:Y:S01]  /*cea0*/  ISETP.GE.U32.AND P3, PT, R4, 0x7fffff7c, PT ;  /* 0x7fffff7c0400780c */ /* 0x000fe20003f66070 */
[----:B------:R1:W-:Y:S04]  /*ceb0*/  STL.64 [R1+0x618], R234 ;  /* 0x000618ea01007387 */ /* 0x0003e80000100a00 */
[----:B------:R-:W-:Y:S01]  /*cec0*/  LDGSTS.E [R252+0x38004], desc[UR28][R58.64], !P6 ;  /* 0x380040003afc7fae */ /* 0x000fe2000f1a101c */
[----:B------:R-:W-:-:S03]  /*ced0*/  VIADD R4, R7, 0xffffffba ;  /* 0xffffffba07047836 */ /* 0x000fc60000000000 */
[----:B------:R-:W-:Y:S04]  /*cee0*/  LDGSTS.E [R252+0x38008], desc[UR28][R56.64], !P5 ;  /* 0x3800800038fc7fae */ /* 0x000fe8000e9a101c */
[----:B------:R-:W-:Y:S04]  /*cef0*/  LDGSTS.E [R252+0x3800c], desc[UR28][R54.64], !P4 ;  /* 0x3800c00036fc7fae */ /* 0x000fe8000e1a101c */
[----:B------:R-:W4:Y:S04]  /*cf00*/  LDL.64 R58, [R1+0x308] ;  /* 0x00030800013a7983 */ /* 0x000f280000100a00 */
[----:B------:R-:W4:Y:S04]  /*cf10*/  LDL.64 R56, [R1+0x300] ;  /* 0x0003000001387983 */ /* 0x000f280000100a00 */
[----:B------:R-:W4:Y:S04]  /*cf20*/  LDL.64 R54, [R1+0x2f8] ;  /* 0x0002f80001367983 */ /* 0x000f280000100a00 */
[----:B------:R-:W-:Y:S01]  /*cf30*/  LDGSTS.E [R252+0x38010], desc[UR28][R52.64], !P3 ;  /* 0x3801000034fc7fae */ /* 0x000fe2000d9a101c */
[----:B------:R-:W-:-:S03]  /*cf40*/  ISETP.GE.U32.AND P6, PT, R4, 0x7fffff7b, PT ;  /* 0x7fffff7b0400780c */ /* 0x000fc60003fc6070 */
[----:B-1----:R-:W4:Y:S04]  /*cf50*/  LDL.64 R234, [R1+0x3a0] ;  /* 0x0003a00001ea7983 */ /* 0x002f280000100a00 */
[----:B------:R-:W4:Y:S06]  /*cf60*/  LDL.64 R52, [R1+0x2f0] ;  /* 0x0002f00001347983 */ /* 0x000f2c0000100a00 */
[----:B------:R-:W-:Y:S04]  /*cf70*/  LDGSTS.E [R252+0x38014], desc[UR28][R248.64], !P6 ;  /* 0x38014000f8fc7fae */ /* 0x000fe8000f1a101c */
[----:B------:R-:W4:Y:S01]  /*cf80*/  LDL.64 R248, [R1+0x2e8] ;  /* 0x0002e80001f87983 */ /* 0x000f220000100a00 */
[----:B------:R-:W-:-:S05]  /*cf90*/  VIADD R4, R7, 0xffffffb9 ;  /* 0xffffffb907047836 */ /* 0x000fca0000000000 */
[----:B------:R-:W-:Y:S01]  /*cfa0*/  ISETP.GE.U32.AND P5, PT, R4, 0x7fffff7a, PT ;  /* 0x7fffff7a0400780c */ /* 0x000fe20003fa6070 */
[----:B------:R-:W-:-:S05]  /*cfb0*/  VIADD R4, R7, 0xffffffb8 ;  /* 0xffffffb807047836 */ /* 0x000fca0000000000 */
[----:B------:R-:W-:Y:S01]  /*cfc0*/  ISETP.GE.U32.AND P4, PT, R4, 0x7fffff79, PT ;  /* 0x7fffff790400780c */ /* 0x000fe20003f86070 */
[----:B------:R-:W-:-:S05]  /*cfd0*/  VIADD R4, R7, 0xffffffb7 ;  /* 0xffffffb707047836 */ /* 0x000fca0000000000 */
[----:B------:R-:W-:Y:S01]  /*cfe0*/  ISETP.GE.U32.AND P3, PT, R4, 0x7fffff78, PT ;  /* 0x7fffff780400780c */ /* 0x000fe20003f66070 */
[----:B------:R-:W-:-:S05]  /*cff0*/  VIADD R4, R7, 0xffffffb6 ;  /* 0xffffffb607047836 */ /* 0x000fca0000000000 */
[----:B------:R-:W-:Y:S01]  /*d000*/  ISETP.GE.U32.AND P6, PT, R4, 0x7fffff77, PT ;  /* 0x7fffff770400780c */ /* 0x000fe20003fc6070 */
[C---:B------:R-:W-:Y:S01]  /*d010*/  VIADD R4, R7.reuse, 0xffffffb5 ;  /* 0xffffffb507047836 */ /* 0x040fe20000000000 */
[----:B---3--:R-:W-:Y:S04]  /*d020*/  LDGSTS.E [R252+0x38018], desc[UR28][R2.64], !P5 ;  /* 0x3801800002fc7fae */ /* 0x008fe8000e9a101c */
[----:B------:R-:W-:Y:S01]  /*d030*/  ISETP.GE.U32.AND P5, PT, R4, 0x7fffff76, PT ;  /* 0x7fffff760400780c */ /* 0x000fe20003fa6070 */
[C---:B------:R-:W-:Y:S01]  /*d040*/  VIADD R4, R7.reuse, 0xffffffb4 ;  /* 0xffffffb407047836 */ /* 0x040fe20000000000 */
[----:B------:R-:W-:Y:S04]  /*d050*/  LDGSTS.E [R252+0x3801c], desc[UR28][R68.64], !P4 ;  /* 0x3801c00044fc7fae */ /* 0x000fe8000e1a101c */
[----:B------:R-:W-:Y:S01]  /*d060*/  ISETP.GE.U32.AND P4, PT, R4, 0x7fffff75, PT ;  /* 0x7fffff750400780c */ /* 0x000fe20003f86070 */
[C---:B------:R-:W-:Y:S01]  /*d070*/  VIADD R4, R7.reuse, 0xffffffb3 ;  /* 0xffffffb307047836 */ /* 0x040fe20000000000 */
[----:B------:R-:W-:Y:S04]  /*d080*/  LDGSTS.E [R252+0x38020], desc[UR28][R238.64], !P3 ;  /* 0x38020000eefc7fae */ /* 0x000fe8000d9a101c */
[----:B------:R-:W-:Y:S01]  /*d090*/  ISETP.GE.U32.AND P3, PT, R4, 0x7fffff74, PT ;  /* 0x7fffff740400780c */ /* 0x000fe20003f66070 */
[----:B------:R-:W-:Y:S01]  /*d0a0*/  VIADD R4, R7, 0xffffffb2 ;  /* 0xffffffb207047836 */ /* 0x000fe20000000000 */
[----:B--2---:R-:W-:Y:S04]  /*d0b0*/  LDGSTS.E [R252+0x38024], desc[UR28][R60.64], !P6 ;  /* 0x380240003cfc7fae */ /* 0x004fe8000f1a101c */
[----:B------:R-:W2:Y:S04]  /*d0c0*/  LDL.64 R2, [R1+0x398] ;  /* 0x0003980001027983 */ /* 0x000ea80000100a00 */
[----:B------:R-:W3:Y:S01]  /*d0d0*/  LDL.64 R238, [R1+0x3e0] ;  /* 0x0003e00001ee7983 */ /* 0x000ee20000100a00 */
[----:B------:R-:W-:-:S03]  /*d0e0*/  ISETP.GE.U32.AND P6, PT, R4, 0x7fffff73, PT ;  /* 0x7fffff730400780c */ /* 0x000fc60003fc6070 */
[----:B----4-:R-:W-:Y:S01]  /*d0f0*/  LDGSTS.E [R252+0x38028], desc[UR28][R58.64], !P5 ;  /* 0x380280003afc7fae */ /* 0x010fe2000e9a101c */
[----:B------:R-:W-:-:S03]  /*d100*/  VIADD R4, R7, 0xffffffb1 ;  /* 0xffffffb107047836 */ /* 0x000fc60000000000 */
[----:B------:R-:W-:Y:S04]  /*d110*/  LDGSTS.E [R252+0x3802c], desc[UR28][R56.64], !P4 ;  /* 0x3802c00038fc7fae */ /* 0x000fe8000e1a101c */
[----:B------:R-:W4:Y:S04]  /*d120*/  LDL.64 R60, [R1+0x3d0] ;  /* 0x0003d000013c7983 */ /* 0x000f280000100a00 */
[----:B------:R-:W2:Y:S04]  /*d130*/  LDL.64 R58, [R1+0x3d8] ;  /* 0x0003d800013a7983 */ /* 0x000ea80000100a00 */
[----:B------:R-:W-:Y:S04]  /*d140*/  LDGSTS.E [R252+0x38030], desc[UR28][R54.64], !P3 ;  /* 0x3803000036fc7fae */ /* 0x000fe8000d9a101c */
[----:B------:R-:W4:Y:S04]  /*d150*/  LDL.64 R56, [R1+0x3c8] ;  /* 0x0003c80001387983 */ /* 0x000f280000100a00 */
[----:B------:R-:W-:Y:S04]  /*d160*/  LDGSTS.E [R252+0x38034], desc[UR28][R52.64], !P6 ;  /* 0x3803400034fc7fae */ /* 0x000fe8000f1a101c */
[----:B------:R-:W4:Y:S01]  /*d170*/  LDL.64 R54, [R1+0x3c0] ;  /* 0x0003c00001367983 */ /* 0x000f220000100a00 */
[----:B------:R-:W-:-:S03]  /*d180*/  ISETP.GE.U32.AND P5, PT, R4, 0x7fffff72, PT ;  /* 0x7fffff720400780c */ /* 0x000fc60003fa6070 */
[----:B------:R-:W4:Y:S10]  /*d190*/  LDL.64 R52, [R1+0x3b8] ;  /* 0x0003b80001347983 */ /* 0x000f340000100a00 */
[----:B------:R-:W-:Y:S04]  /*d1a0*/  LDGSTS.E [R252+0x38038], desc[UR28][R248.64], !P5 ;  /* 0x38038000f8fc7fae */ /* 0x000fe8000e9a101c */
[----:B------:R-:W4:Y:S01]  /*d1b0*/  LDL.64 R248, [R1+0x3b0] ;  /* 0x0003b00001f87983 */ /* 0x000f220000100a00 */
[----:B------:R-:W-:-:S05]  /*d1c0*/  VIADD R4, R7, 0xffffffb0 ;  /* 0xffffffb007047836 */ /* 0x000fca0000000000 */
[----:B------:R-:W-:Y:S01]  /*d1d0*/  ISETP.GE.U32.AND P4, PT, R4, 0x7fffff71, PT ;  /* 0x7fffff710400780c */ /* 0x000fe20003f86070 */
[----:B------:R-:W-:-:S05]  /*d1e0*/  VIADD R4, R7, 0xffffffaf ;  /* 0xffffffaf07047836 */ /* 0x000fca0000000000 */
[----:B------:R-:W-:Y:S01]  /*d1f0*/  ISETP.GE.U32.AND P3, PT, R4, 0x7fffff70, PT ;  /* 0x7fffff700400780c */ /* 0x000fe20003f66070 */
[C---:B------:R-:W-:Y:S01]  /*d200*/  VIADD R4, R7.reuse, 0xffffffae ;  /* 0xffffffae07047836 */ /* 0x040fe20000000000 */
[----:B------:R1:W-:Y:S04]  /*d210*/  STL.64 [R1+0x620], R250 ;  /* 0x000620fa01007387 */ /* 0x0003e80000100a00 */
[----:B------:R-:W-:Y:S01]  /*d220*/  ISETP.GE.U32.AND P6, PT, R4, 0x7fffff6f, PT ;  /* 0x7fffff6f0400780c */ /* 0x000fe20003fc6070 */
[C---:B------:R-:W-:Y:S01]  /*d230*/  VIADD R4, R7.reuse, 0xffffffad ;  /* 0xffffffad07047836 */ /* 0x040fe20000000000 */
[----:B------:R-:W-:Y:S04]  /*d240*/  LDGSTS.E [R252+0x3803c], desc[UR28][R250.64], !P4 ;  /* 0x3803c000fafc7fae */ /* 0x000fe8000e1a101c */
[----:B------:R-:W-:Y:S01]  /*d250*/  ISETP.GE.U32.AND P5, PT, R4, 0x7fffff6e, PT ;  /* 0x7fffff6e0400780c */ /* 0x000fe20003fa6070 */
[C---:B------:R-:W-:Y:S01]  /*d260*/  VIADD R4, R7.reuse, 0xffffffac ;  /* 0xffffffac07047836 */ /* 0x040fe20000000000 */
[----:B------:R-:W4:Y:S04]  /*d270*/  LDL.64 R68, [R1+0x390] ;  /* 0x0003900001447983 */ /* 0x000f280000100a00 */
[----:B-1----:R-:W4:Y:S01]  /*d280*/  LDL.64 R250, [R1+0x3a8] ;  /* 0x0003a80001fa7983 */ /* 0x002f220000100a00 */
[----:B------:R-:W-:Y:S01]  /*d290*/  ISETP.GE.U32.AND P4, PT, R4, 0x7fffff6d, PT ;  /* 0x7fffff6d0400780c */ /* 0x000fe20003f86070 */
[----:B------:R-:W-:-:S02]  /*d2a0*/  VIADD R4, R7, 0xffffffab ;  /* 0xffffffab07047836 */ /* 0x000fc40000000000 */
[----:B---3--:R-:W-:Y:S03]  /*d2b0*/  LDGSTS.E [R252+0x38040], desc[UR28][R238.64], !P3 ;  /* 0x38040000eefc7fae */ /* 0x008fe6000d9a101c */
[----:B------:R-:W-:Y:S01]  /*d2c0*/  ISETP.GE.U32.AND P3, PT, R4, 0x7fffff6c, PT ;  /* 0x7fffff6c0400780c */ /* 0x000fe20003f66070 */
[----:B------:R-:W-:Y:S01]  /*d2d0*/  VIADD R4, R7, 0xffffffaa ;  /* 0xffffffaa07047836 */ /* 0x000fe20000000000 */
[----:B------:R-:W3:Y:S04]  /*d2e0*/  LDL.64 R238, [R1+0x388] ;  /* 0x0003880001ee7983 */ /* 0x000ee80000100a00 */
[----:B--2---:R-:W-:Y:S01]  /*d2f0*/  LDGSTS.E [R252+0x38044], desc[UR28][R58.64], !P6 ;  /* 0x380440003afc7fae */ /* 0x004fe2000f1a101c */
[----:B------:R-:W-:-:S03]  /*d300*/  ISETP.GE.U32.AND P6, PT, R4, 0x7fffff6b, PT ;  /* 0x7fffff6b0400780c */ /* 0x000fc60003fc6070 */
[----:B----4-:R-:W-:Y:S01]  /*d310*/  LDGSTS.E [R252+0x38048], desc[UR28][R60.64], !P5 ;  /* 0x380480003cfc7fae */ /* 0x010fe2000e9a101c */
[----:B------:R-:W-:-:S03]  /*d320*/  VIADD R4, R7, 0xffffffa9 ;  /* 0xffffffa907047836 */ /* 0x000fc60000000000 */
[----:B------:R-:W-:Y:S04]  /*d330*/  LDGSTS.E [R252+0x3804c], desc[UR28][R56.64], !P4 ;  /* 0x3804c00038fc7fae */ /* 0x000fe8000e1a101c */
[----:B------:R-:W2:Y:S04]  /*d340*/  LDL.64 R58, [R1+0x380] ;  /* 0x00038000013a7983 */ /* 0x000ea80000100a00 */
[----:B------:R-:W4:Y:S04]  /*d350*/  LDL.LU.64 R60, [R1+0x738] ;  /* 0x00073800013c7983 */ /* 0x000f280000300a00 */
[----:B------:R-:W4:Y:S04]  /*d360*/  LDL.LU.64 R56, [R1+0x730] ;  /* 0x0007300001387983 */ /* 0x000f280000300a00 */
[----:B------:R-:W-:Y:S04]  /*d370*/  LDGSTS.E [R252+0x38050], desc[UR28][R54.64], !P3 ;  /* 0x3805000036fc7fae */ /* 0x000fe8000d9a101c */
[----:B------:R-:W-:Y:S01]  /*d380*/  LDGSTS.E [R252+0x38054], desc[UR28][R52.64], !P6 ;  /* 0x3805400034fc7fae */ /* 0x000fe2000f1a101c */
[----:B------:R-:W-:-:S03]  /*d390*/  ISETP.GE.U32.AND P5, PT, R4, 0x7fffff6a, PT ;  /* 0x7fffff6a0400780c */ /* 0x000fc60003fa6070 */
[----:B------:R-:W4:Y:S04]  /*d3a0*/  LDL.LU.64 R54, [R1+0x728] ;  /* 0x0007280001367983 */ /* 0x000f280000300a00 */
[----:B------:R-:W4:Y:S06]  /*d3b0*/  LDL.LU.64 R52, [R1+0x720] ;  /* 0x0007200001347983 */ /* 0x000f2c0000300a00 */
[----:B------:R-:W-:Y:S04]  /*d3c0*/  LDGSTS.E [R252+0x38058], desc[UR28][R248.64], !P5 ;  /* 0x38058000f8fc7fae */ /* 0x000fe8000e9a101c */
[----:B------:R-:W4:Y:S01]  /*d3d0*/  LDL.LU.64 R248, [R1+0x718] ;  /* 0x0007180001f87983 */ /* 0x000f220000300a00 */
[----:B------:R-:W-:-:S05]  /*d3e0*/  VIADD R4, R7, 0xffffffa8 ;  /* 0xffffffa807047836 */ /* 0x000fca0000000000 */
[----:B------:R-:W-:Y:S01]  /*d3f0*/  ISETP.GE.U32.AND P4, PT, R4, 0x7fffff69, PT ;  /* 0x7fffff690400780c */ /* 0x000fe20003f86070 */
[----:B------:R-:W-:-:S05]  /*d400*/  VIADD R4, R7, 0xffffffa7 ;  /* 0xffffffa707047836 */ /* 0x000fca0000000000 */
[----:B------:R-:W-:Y:S01]  /*d410*/  ISETP.GE.U32.AND P3, PT, R4, 0x7fffff68, PT ;  /* 0x7fffff680400780c */ /* 0x000fe20003f66070 */
[----:B------:R-:W-:-:S05]  /*d420*/  VIADD R4, R7, 0xffffffa6 ;  /* 0xffffffa607047836 */ /* 0x000fca0000000000 */
[----:B------:R-:W-:Y:S01]  /*d430*/  ISETP.GE.U32.AND P6, PT, R4, 0x7fffff67, PT ;  /* 0x7fffff670400780c */ /* 0x000fe20003fc6070 */
[C---:B------:R-:W-:Y:S01]  /*d440*/  VIADD R4, R7.reuse, 0xffffffa5 ;  /* 0xffffffa507047836 */ /* 0x040fe20000000000 */
[----:B------:R-:W-:Y:S04]  /*d450*/  LDGSTS.E [R252+0x3805c], desc[UR28][R250.64], !P4 ;  /* 0x3805c000fafc7fae */ /* 0x000fe8000e1a101c */
[----:B------:R-:W-:Y:S01]  /*d460*/  ISETP.GE.U32.AND P5, PT, R4, 0x7fffff66, PT ;  /* 0x7fffff660400780c */ /* 0x000fe20003fa6070 */
[C---:B------:R-:W-:Y:S01]  /*d470*/  VIADD R4, R7.reuse, 0xffffffa4 ;  /* 0xffffffa407047836 */ /* 0x040fe20000000000 */
[----:B------:R-:W-:Y:S04]  /*d480*/  LDGSTS.E [R252+0x38060], desc[UR28][R234.64], !P3 ;  /* 0x38060000eafc7fae */ /* 0x000fe8000d9a101c */
[----:B------:R-:W-:Y:S01]  /*d490*/  ISETP.GE.U32.AND P4, PT, R4, 0x7fffff65, PT ;  /* 0x7fffff650400780c */ /* 0x000fe20003f86070 */
[C---:B------:R-:W-:Y:S01]  /*d4a0*/  VIADD R4, R7.reuse, 0xffffffa3 ;  /* 0xffffffa307047836 */ /* 0x040fe20000000000 */
[----:B------:R1:W-:Y:S04]  /*d4b0*/  LDGSTS.E [R252+0x38064], desc[UR28][R2.64], !P6 ;  /* 0x3806400002fc7fae */ /* 0x0003e8000f1a101c */
[----:B------:R-:W-:Y:S01]  /*d4c0*/  ISETP.GE.U32.AND P3, PT, R4, 0x7fffff64, PT ;  /* 0x7fffff640400780c */ /* 0x000fe20003f66070 */
[C---:B------:R-:W-:Y:S01]  /*d4d0*/  VIADD R4, R7.reuse, 0xffffffa2 ;  /* 0xffffffa207047836 */ /* 0x040fe20000000000 */
[----:B------:R-:W-:Y:S04]  /*d4e0*/  LDGSTS.E [R252+0x38068], desc[UR28][R68.64], !P5 ;  /* 0x3806800044fc7fae */ /* 0x000fe8000e9a101c */
[----:B------:R-:W-:Y:S01]  /*d4f0*/  ISETP.GE.U32.AND P6, PT, R4, 0x7fffff63, PT ;  /* 0x7fffff630400780c */ /* 0x000fe20003fc6070 */
[----:B------:R-:W-:-:S05]  /*d500*/  VIADD R4, R7, 0xffffffa1 ;  /* 0xffffffa107047836 */ /* 0x000fca0000000000 */
[----:B------:R-:W-:Y:S01]  /*d510*/  ISETP.GE.U32.AND P5, PT, R4, 0x7fffff62, PT ;  /* 0x7fffff620400780c */ /* 0x000fe20003fa6070 */
[C---:B------:R-:W-:Y:S01]  /*d520*/  VIADD R4, R7.reuse, 0xffffffa0 ;  /* 0xffffffa007047836 */ /* 0x040fe20000000000 */
[----:B------:R-:W-:Y:S01]  /*d530*/  USHF.L.U32 UR6, UR5, 0x6, URZ ;  /* 0x0000000605067899 */ /* 0x000fe200080006ff */
[----:B-1----:R-:W-:-:S05]  /*d540*/  VIADD R2, R7, 0xffffff80 ;  /* 0xffffff8007027836 */ /* 0x002fca0000000000 */
[----:B------:R-:W-:Y:S01]  /*d550*/  IMAD.U32 R5, RZ, RZ, UR6 ;  /* 0x00000006ff057e24 */ /* 0x000fe2000f8e00ff */
[----:B---3--:R-:W-:Y:S01]  /*d560*/  LDGSTS.E [R252+0x3806c], desc[UR28][R238.64], !P4 ;  /* 0x3806c000eefc7fae */ /* 0x008fe2000e1a101c */
[----:B------:R-:W-:Y:S01]  /*d570*/  ISETP.GE.U32.AND P4, PT, R4, 0x7fffff61, PT ;  /* 0x7fffff610400780c */ /* 0x000fe20003f86070 */
[C---:B------:R-:W-:Y:S02]  /*d580*/  VIADD R4, R7.reuse, 0xffffff9f ;  /* 0xffffff9f07047836 */ /* 0x040fe40000000000 */
[----:B--2---:R-:W-:Y:S03]  /*d590*/  LDGSTS.E [R252+0x38070], desc[UR28][R58.64], !P3 ;  /* 0x380700003afc7fae */ /* 0x004fe6000d9a101c */
[----:B------:R-:W-:Y:S01]  /*d5a0*/  ISETP.GE.U32.AND P3, PT, R4, 0x7fffff60, PT ;  /* 0x7fffff600400780c */ /* 0x000fe20003f66070 */
[C---:B------:R-:W-:Y:S01]  /*d5b0*/  VIADD R4, R7.reuse, 0xffffff9e ;  /* 0xffffff9e07047836 */ /* 0x040fe20000000000 */
[----:B----4-:R-:W-:Y:S04]  /*d5c0*/  LDGSTS.E [R252+0x38074], desc[UR28][R52.64], !P6 ;  /* 0x3807400034fc7fae */ /* 0x010fe8000f1a101c */
        /* <DEDUP_REMOVED lines=82> */
[----:B------:R-:W-:Y:S01]  /*daf0*/  STL.64 [R1+0x628], R248 ;  /* 0x000628f801007387 */ /* 0x000fe20000100a00 */
[----:B------:R-:W-:-:S03]  /*db00*/  VIADD R4, R7, 0xffffff82 ;  /* 0xffffff8207047836 */ /* 0x000fc60000000000 */
[----:B------:R-:W-:Y:S04]  /*db10*/  STL.64 [R1+0x630], R236 ;  /* 0x000630ec01007387 */ /* 0x000fe80000100a00 */
[----:B------:R-:W-:Y:S04]  /*db20*/  STL.64 [R1+0x638], R240 ;  /* 0x000638f001007387 */ /* 0x000fe80000100a00 */
[----:B------:R-:W-:Y:S04]  /*db30*/  STL.64 [R1+0x640], R242 ;  /* 0x000640f201007387 */ /* 0x000fe80000100a00 */
[----:B------:R-:W-:Y:S04]  /*db40*/  STL.64 [R1+0x648], R244 ;  /* 0x000648f401007387 */ /* 0x000fe80000100a00 */
[----:B------:R-:W-:Y:S01]  /*db50*/  LDGSTS.E [R252+0x380e4], desc[UR28][R20.64], !P6 ;  /* 0x380e400014fc7fae */ /* 0x000fe2000f1a101c */
[----:B------:R-:W-:Y:S01]  /*db60*/  ISETP.GE.U32.AND P6, PT, R4, 0x7fffff43, PT ;  /* 0x7fffff430400780c */ /* 0x000fe20003fc6070 */
[----:B------:R-:W-:-:S02]  /*db70*/  VIADD R4, R7, 0xffffff81 ;  /* 0xffffff8107047836 */ /* 0x000fc40000000000 */
[----:B------:R-:W-:Y:S04]  /*db80*/  STL.64 [R1+0x650], R246 ;  /* 0x000650f601007387 */ /* 0x000fe80000100a00 */
[----:B------:R-:W-:Y:S04]  /*db90*/  LDGSTS.E [R252+0x380e8], desc[UR28][R18.64], !P5 ;  /* 0x380e800012fc7fae */ /* 0x000fe8000e9a101c */
[----:B------:R1:W-:Y:S04]  /*dba0*/  STL [R1+0x658], R7 ;  /* 0x0006580701007387 */ /* 0x0003e80000100800 */
[----:B------:R2:W-:Y:S01]  /*dbb0*/  LDGSTS.E [R252+0x380ec], desc[UR28][R16.64], !P4 ;  /* 0x380ec00010fc7fae */ /* 0x0005e2000e1a101c */
[----:B------:R-:W-:Y:S01]  /*dbc0*/  ISETP.GE.U32.AND P4, PT, R2, 0x7fffff41, PT ;  /* 0x7fffff410200780c */ /* 0x000fe20003f86070 */
[----:B------:R-:W-:-:S04]  /*dbd0*/  IMAD.WIDE R2, R5, 0x4, R110 ;  /* 0x0000000405027825 */ /* 0x000fc800078e026e */
[----:B-1----:R-:W-:-:S04]  /*dbe0*/  IMAD.WIDE R6, R5, 0x4, R108 ;  /* 0x0000000405067825 */ /* 0x002fc800078e026c */
[C---:B------:R-:W-:Y:S01]  /*dbf0*/  IMAD.WIDE R250, R5.reuse, 0x4, R112 ;  /* 0x0000000405fa7825 */ /* 0x040fe200078e0270 */
[----:B------:R1:W-:Y:S04]  /*dc00*/  STL.64 [R1+0x2d8], R6 ;  /* 0x0002d80601007387 */ /* 0x0003e80000100a00 */
[----:B------:R2:W-:Y:S01]  /*dc10*/  STL.64 [R1+0x530], R2 ;  /* 0x0005300201007387 */ /* 0x0005e20000100a00 */
[----:B------:R-:W-:-:S03]  /*dc20*/  IMAD.WIDE R44, R5, 0x4, R114 ;  /* 0x00000004052c7825 */ /* 0x000fc600078e0272 */
[----:B------:R-:W-:Y:S01]  /*dc30*/  STL.64 [R1+0x5a0], R250 ;  /* 0x0005a0fa01007387 */ /* 0x000fe20000100a00 */
[----:B-1----:R-:W-:-:S04]  /*dc40*/  IMAD.WIDE R6, R5, 0x4, R116 ;  /* 0x0000000405067825 */ /* 0x002fc800078e0274 */
[C---:B--2---:R-:W-:Y:S01]  /*dc50*/  IMAD.WIDE R2, R5.reuse, 0x4, R118 ;  /* 0x0000000405027825 */ /* 0x044fe200078e0276 */
[----:B------:R-:W-:Y:S03]  /*dc60*/  STL.64 [R1+0x2d0], R6 ;  /* 0x0002d00601007387 */ /* 0x000fe60000100a00 */
[C---:B------:R-:W-:Y:S01]  /*dc70*/  IMAD.WIDE R234, R5.reuse, 0x4, R120 ;  /* 0x0000000405ea7825 */ /* 0x040fe200078e0278 */
[----:B------:R-:W-:Y:S04]  /*dc80*/  STL.64 [R1+0x660], R250 ;  /* 0x000660fa01007387 */ /* 0x000fe80000100a00 */
[----:B------:R1:W-:Y:S01]  /*dc90*/  STL.64 [R1+0x528], R2 ;  /* 0x0005280201007387 */ /* 0x0003e20000100a00 */
[----:B------:R-:W-:-:S03]  /*dca0*/  IMAD.WIDE R42, R5, 0x4, R122 ;  /* 0x00000004052a7825 */ /* 0x000fc600078e027a */
[----:B------:R-:W-:Y:S04]  /*dcb0*/  STL.64 [R1+0x5f0], R44 ;  /* 0x0005f02c01007387 */ /* 0x000fe80000100a00 */
[----:B------:R2:W-:Y:S01]  /*dcc0*/  STL.64 [R1+0x668], R44 ;  /* 0x0006682c01007387 */ /* 0x0005e20000100a00 */
[----:B-1----:R-:W-:-:S03]  /*dcd0*/  IMAD.WIDE R2, R5, 0x4, R124 ;  /* 0x0000000405027825 */ /* 0x002fc600078e027c */
[----:B------:R-:W-:Y:S04]  /*dce0*/  STL.64 [R1+0x590], R234 ;  /* 0x000590ea01007387 */ /* 0x000fe80000100a00 */
[----:B------:R-:W-:Y:S01]  /*dcf0*/  STL.64 [R1+0x678], R234 ;  /* 0x000678ea01007387 */ /* 0x000fe20000100a00 */
[----:B--2---:R-:W-:-:S03]  /*dd00*/  IMAD.WIDE R44, R5, 0x4, R126 ;  /* 0x00000004052c7825 */ /* 0x004fc600078e027e */
[----:B------:R1:W-:Y:S01]  /*dd10*/  STL.64 [R1+0x2c8], R2 ;  /* 0x0002c80201007387 */ /* 0x0003e20000100a00 */
[----:B------:R-:W-:-:S03]  /*dd20*/  IMAD.WIDE R6, R5, 0x4, R132 ;  /* 0x0000000405067825 */ /* 0x000fc600078e0284 */
[----:B------:R-:W-:Y:S01]  /*dd30*/  STL.64 [R1+0x5e8], R42 ;  /* 0x0005e82a01007387 */ /* 0x000fe20000100a00 */
[----:B---3--:R-:W-:-:S03]  /*dd40*/  IMAD.WIDE R40, R5, 0x4, R130 ;  /* 0x0000000405287825 */ /* 0x008fc600078e0282 */
[----:B------:R-:W-:Y:S01]  /*dd50*/  STL.64 [R1+0x680], R42 ;  /* 0x0006802a01007387 */ /* 0x000fe20000100a00 */
[----:B-1----:R-:W-:-:S03]  /*dd60*/  IMAD.WIDE R2, R5, 0x4, R128 ;  /* 0x0000000405027825 */ /* 0x002fc600078e0280 */
[----:B------:R-:W-:Y:S01]  /*dd70*/  STL.64 [R1+0x510], R44 ;  /* 0x0005102c01007387 */ /* 0x000fe20000100a00 */
[----:B------:R-:W-:-:S03]  /*dd80*/  IMAD.WIDE R250, R5, 0x4, R134 ;  /* 0x0000000405fa7825 */ /* 0x000fc600078e0286 */
[----:B------:R-:W-:Y:S04]  /*dd90*/  STL.64 [R1+0x688], R44 ;  /* 0x0006882c01007387 */ /* 0x000fe80000100a00 */
[----:B------:R-:W-:Y:S04]  /*dda0*/  STL.64 [R1+0x580], R2 ;  /* 0x0005800201007387 */ /* 0x000fe80000100a00 */
[----:B------:R1:W-:Y:S04]  /*ddb0*/  STL.64 [R1+0x690], R2 ;  /* 0x0006900201007387 */ /* 0x0003e80000100a00 */
[----:B------:R2:W-:Y:S01]  /*ddc0*/  STL.64 [R1+0x2b8], R6 ;  /* 0x0002b80601007387 */ /* 0x0005e20000100a00 */
[----:B------:R-:W-:-:S03]  /*ddd0*/  IMAD.WIDE R238, R5, 0x4, R136 ;  /* 0x0000000405ee7825 */ /* 0x000fc600078e0288 */
[----:B------:R-:W-:Y:S01]  /*dde0*/  STL.64 [R1+0x5e0], R40 ;  /* 0x0005e02801007387 */ /* 0x000fe20000100a00 */
[----:B----4-:R-:W-:-:S03]  /*ddf0*/  IMAD.WIDE R38, R5, 0x4, R138 ;  /* 0x0000000405267825 */ /* 0x010fc600078e028a */
[----:B------:R-:W-:Y:S01]  /*de00*/  STL.64 [R1+0x698], R40 ;  /* 0x0006982801007387 */ /* 0x000fe20000100a00 */
[----:B-1----:R-:W-:-:S03]  /*de10*/  IMAD.WIDE R2, R5, 0x4, R140 ;  /* 0x0000000405027825 */ /* 0x002fc600078e028c */
[----:B------:R-:W-:Y:S01]  /*de20*/  STL.64 [R1+0x4f8], R250 ;  /* 0x0004f8fa01007387 */ /* 0x000fe20000100a00 */
[----:B--2---:R-:W-:-:S03]  /*de30*/  IMAD.WIDE R6, R5, 0x4, R142 ;  /* 0x0000000405067825 */ /* 0x004fc600078e028e */
[----:B------:R1:W-:Y:S01]  /*de40*/  STL.64 [R1+0x6a0], R250 ;  /* 0x0006a0fa01007387 */ /* 0x0003e20000100a00 */
[----:B------:R-:W-:-:S03]  /*de50*/  IMAD.WIDE R66, R5, 0x4, R144 ;  /* 0x0000000405427825 */ /* 0x000fc600078e0290 */
[----:B------:R-:W2:Y:S01]  /*de60*/  LDL.LU.64 R124, [R1+0x18] ;  /* 0x00001800017c7983 */ /* 0x000ea20000300a00 */
[----:B------:R-:W-:-:S03]  /*de70*/  IMAD.WIDE R36, R5, 0x4, R146 ;  /* 0x0000000405247825 */ /* 0x000fc600078e0292 */
[----:B------:R-:W3:Y:S01]  /*de80*/  LDL.LU.64 R122, [R1+0x28] ;  /* 0x00002800017a7983 */ /* 0x000ee20000300a00 */
[----:B------:R-:W-:-:S03]  /*de90*/  IMAD.WIDE R246, R5, 0x4, R150 ;  /* 0x0000000405f67825 */ /* 0x000fc600078e0296 */
[----:B------:R4:W-:Y:S01]  /*dea0*/  STL.64 [R1+0x2b0], R2 ;  /* 0x0002b00201007387 */ /* 0x0009e20000100a00 */
[----:B-1----:R-:W-:-:S03]  /*deb0*/  IMAD.WIDE R250, R5, 0x4, R148 ;  /* 0x0000000405fa7825 */ /* 0x002fc600078e0294 */
[----:B------:R-:W3:Y:S01]  /*dec0*/  LDL.LU.64 R120, [R1+0x30] ;  /* 0x0000300001787983 */ /* 0x000ee20000300a00 */
[----:B------:R-:W-:-:S03]  /*ded0*/  IMAD.WIDE R64, R5, 0x4, R152 ;  /* 0x0000000405407825 */ /* 0x000fc600078e0298 */
[----:B------:R-:W-:Y:S01]  /*dee0*/  STL.64 [R1+0x570], R238 ;  /* 0x000570ee01007387 */ /* 0x000fe20000100a00 */
        /* <DEDUP_REMOVED lines=8> */
[----:B----4-:R-:W-:-:S03]  /*df70*/  IMAD.WIDE R2, R5, 0x4, R164 ;  /* 0x0000000405027825 */ /* 0x010fc600078e02a4 */
        /* <DEDUP_REMOVED lines=46> */
[----:B------:R-:W-:Y:S04]  /*e260*/  STL.64 [R1+0x1d8], R68 ;  /* 0x0001d84401007387 */ /* 0x000fe80000100a00 */
[----:B------:R-:W-:Y:S01]  /*e270*/  STL.64 [R1+0x598], R24 ;  /* 0x0005981801007387 */ /* 0x000fe20000100a00 */
[----:B------:R-:W-:-:S03]  /*e280*/  IMAD.WIDE R16, R5, 0x4, R214 ;  /* 0x0000000405107825 */ /* 0x000fc600078e02d6 */
[----:B------:R-:W-:Y:S04]  /*e290*/  STL.64 [R1+0x228], R198 ;  /* 0x000228c601007387 */ /* 0x000fe80000100a00 */
[----:B------:R-:W-:Y:S04]  /*e2a0*/  STL.64 [R1+0x4d8], R52 ;  /* 0x0004d83401007387 */ /* 0x000fe80000100a00 */
[----:B------:R-:W-:Y:S04]  /*e2b0*/  STL.64 [R1+0x10], R204 ;  /* 0x000010cc01007387 */ /* 0x000fe80000100a00 */
[----:B------:R-:W-:Y:S04]  /*e2c0*/  STL.64 [R1+0x588], R22 ;  /* 0x0005881601007387 */ /* 0x000fe80000100a00 */
[----:B------:R-:W-:Y:S04]  /*e2d0*/  STL.64 [R1+0x1d0], R206 ;  /* 0x0001d0ce01007387 */ /* 0x000fe80000100a00 */
[----:B------:R-:W-:Y:S04]  /*e2e0*/  STL.64 [R1+0x270], R50 ;  /* 0x0002703201007387 */ /* 0x000fe80000100a00 */
[----:B------:R-:W4:Y:S04]  /*e2f0*/  LDL.LU.64 R118, [R1+0x38] ;  /* 0x0000380001767983 */ /* 0x000f280000300a00 */
[----:B------:R-:W4:Y:S04]  /*e300*/  LDL.LU.64 R116, [R1+0x48] ;  /* 0x0000480001747983 */ /* 0x000f280000300a00 */
[----:B------:R1:W-:Y:S04]  /*e310*/  STL.64 [R1+0x180], R16 ;  /* 0x0001801001007387 */ /* 0x0003e80000100a00 */
[----:B------:R-:W4:Y:S04]  /*e320*/  LDL.LU.64 R114, [R1+0x50] ;  /* 0x0000500001727983 */ /* 0x000f280000300a00 */
[----:B------:R-:W4:Y:S04]  /*e330*/  LDL.LU.64 R112, [R1+0x58] ;  /* 0x0000580001707983 */ /* 0x000f280000300a00 */
[----:B------:R-:W4:Y:S04]  /*e340*/  LDL.LU.64 R110, [R1+0x68] ;  /* 0x00006800016e7983 */ /* 0x000f280000300a00 */
[----:B------:R-:W4:Y:S01]  /*e350*/  LDL.LU.64 R108, [R1+0x70] ;  /* 0x00007000016c7983 */ /* 0x000f220000300a00 */
[----:B------:R-:W-:-:S04]  /*e360*/  IMAD.WIDE R212, R5, 0x4, R212 ;  /* 0x0000000405d47825 */ /* 0x000fc800078e02d4 */
[C---:B------:R-:W-:Y:S01]  /*e370*/  IMAD.WIDE R20, R5.reuse, 0x4, R210 ;  /* 0x0000000405147825 */ /* 0x040fe200078e02d2 */
[----:B------:R1:W-:Y:S03]  /*e380*/  STL.64 [R1+0x8], R212 ;  /* 0x000008d401007387 */ /* 0x0003e60000100a00 */
[C---:B------:R-:W-:Y:S01]  /*e390*/  IMAD.WIDE R48, R5.reuse, 0x4, R216 ;  /* 0x0000000405307825 */ /* 0x040fe200078e02d8 */
[----:B------:R1:W-:Y:S03]  /*e3a0*/  STL.64 [R1+0x578], R20 ;  /* 0x0005781401007387 */ /* 0x0003e60000100a00 */
[C---:B------:R-:W-:Y:S01]  /*e3b0*/  IMAD.WIDE R196, R5.reuse, 0x4, R220 ;  /* 0x0000000405c47825 */ /* 0x040fe200078e02dc */
[----:B------:R2:W-:Y:S03]  /*e3c0*/  STL.64 [R1+0x220], R48 ;  /* 0x0002203001007387 */ /* 0x0005e60000100a00 */
[C---:B------:R-:W-:Y:S01]  /*e3d0*/  IMAD.WIDE R18, R5.reuse, 0x4, R218 ;  /* 0x0000000405127825 */ /* 0x040fe200078e02da */
[----:B------:R2:W-:Y:S03]  /*e3e0*/  STL.64 [R1], R196 ;  /* 0x000000c401007387 */ /* 0x0005e60000100a00 */
[C---:B------:R-:W-:Y:S01]  /*e3f0*/  IMAD.WIDE R46, R5.reuse, 0x4, R224 ;  /* 0x00000004052e7825 */ /* 0x040fe200078e02e0 */
[----:B------:R2:W-:Y:S03]  /*e400*/  STL.64 [R1+0x560], R18 ;  /* 0x0005601201007387 */ /* 0x0005e60000100a00 */
[C---:B-1----:R-:W-:Y:S01]  /*e410*/  IMAD.WIDE R16, R5.reuse, 0x4, R226 ;  /* 0x0000000405107825 */ /* 0x042fe200078e02e2 */
[----:B------:R1:W-:Y:S04]  /*e420*/  STL.64 [R1+0x190], R46 ;  /* 0x0001902e01007387 */ /* 0x0003e80000100a00 */
[----:B------:R1:W-:Y:S01]  /*e430*/  STL.64 [R1+0x550], R16 ;  /* 0x0005501001007387 */ /* 0x0003e20000100a00 */
[----:B------:R-:W-:-:S03]  /*e440*/  IMAD.WIDE R14, R5, 0x4, R14 ;  /* 0x00000004050e7825 */ /* 0x000fc600078e020e */
[----:B------:R-:W4:Y:S04]  /*e450*/  LDL.LU.64 R142, [R1+0x78] ;  /* 0x00007800018e7983 */ /* 0x000f280000300a00 */
[----:B------:R-:W4:Y:S04]  /*e460*/  LDL.LU.64 R140, [R1+0x88] ;  /* 0x00008800018c7983 */ /* 0x000f280000300a00 */
[----:B------:R-:W4:Y:S04]  /*e470*/  LDL.LU.64 R138, [R1+0x90] ;  /* 0x00009000018a7983 */ /* 0x000f280000300a00 */
[----:B------:R-:W4:Y:S04]  /*e480*/  LDL.LU.64 R136, [R1+0xa0] ;  /* 0x0000a00001887983 */ /* 0x000f280000300a00 */
[----:B------:R-:W4:Y:S04]  /*e490*/  LDL.LU.64 R134, [R1+0xa8] ;  /* 0x0000a80001867983 */ /* 0x000f280000300a00 */
[----:B------:R-:W4:Y:S01]  /*e4a0*/  LDL.LU.64 R132, [R1+0xb0] ;  /* 0x0000b00001847983 */ /* 0x000f220000300a00 */
[----:B------:R-:W-:-:S03]  /*e4b0*/  IMAD.WIDE R12, R5, 0x4, R12 ;  /* 0x00000004050c7825 */ /* 0x000fc600078e020c */
[----:B------:R1:W-:Y:S04]  /*e4c0*/  STL.64 [R1+0x540], R14 ;  /* 0x0005400e01007387 */ /* 0x0003e80000100a00 */
[----:B------:R-:W4:Y:S04]  /*e4d0*/  LDL.LU.64 R130, [R1+0xc0] ;  /* 0x0000c00001827983 */ /* 0x000f280000300a00 */
[----:B------:R-:W4:Y:S04]  /*e4e0*/  LDL.LU.64 R128, [R1+0xc8] ;  /* 0x0000c80001807983 */ /* 0x000f280000300a00 */
[----:B------:R-:W4:Y:S01]  /*e4f0*/  LDL.LU.64 R126, [R1+0xd0] ;  /* 0x0000d000017e7983 */ /* 0x000f220000300a00 */
[----:B------:R-:W-:-:S04]  /*e500*/  IMAD.WIDE R10, R5, 0x4, R10 ;  /* 0x00000004050a7825 */ /* 0x000fc800078e020a */
[----:B------:R-:W-:-:S04]  /*e510*/  IMAD.WIDE R8, R5, 0x4, R8 ;  /* 0x0000000405087825 */ /* 0x000fc800078e0208 */
[----:B------:R-:W-:-:S04]  /*e520*/  IMAD.WIDE R164, R5, 0x4, R72 ;  /* 0x0000000405a47825 */ /* 0x000fc800078e0248 */
[----:B------:R-:W-:-:S04]  /*e530*/  IMAD.WIDE R156, R5, 0x4, R88 ;  /* 0x00000004059c7825 */ /* 0x000fc800078e0258 */
[C---:B--2---:R-:W-:Y:S02]  /*e540*/  IMAD.WIDE R188, R5.reuse, 0x4, R124 ;  /* 0x0000000405bc7825 */ /* 0x044fe400078e027c */
[----:B------:R-:W2:Y:S02]  /*e550*/  LDL.LU.64 R124, [R1+0xe0] ;  /* 0x0000e000017c7983 */ /* 0x000ea40000300a00 */
[C---:B---3--:R-:W-:Y:S02]  /*e560*/  IMAD.WIDE R186, R5.reuse, 0x4, R122 ;  /* 0x0000000405ba7825 */ /* 0x048fe400078e027a */
[----:B------:R-:W3:Y:S02]  /*e570*/  LDL.LU.64 R122, [R1+0xe8] ;  /* 0x0000e800017a7983 */ /* 0x000ee40000300a00 */
[C---:B------:R-:W-:Y:S02]  /*e580*/  IMAD.WIDE R184, R5.reuse, 0x4, R120 ;  /* 0x0000000405b87825 */ /* 0x040fe400078e0278 */
[----:B------:R-:W2:Y:S02]  /*e590*/  LDL.LU.64 R120, [R1+0x100] ;  /* 0x0001000001787983 */ /* 0x000ea40000300a00 */
[----:B----4-:R-:W-:-:S02]  /*e5a0*/  IMAD.WIDE R182, R5, 0x4, R118 ;  /* 0x0000000405b67825 */ /* 0x010fc400078e0276 */
[----:B------:R-:W4:Y:S02]  /*e5b0*/  LDL.LU.64 R118, [R1+0x108] ;  /* 0x0001080001767983 */ /* 0x000f240000300a00 */
[C---:B------:R-:W-:Y:S02]  /*e5c0*/  IMAD.WIDE R180, R5.reuse, 0x4, R116 ;  /* 0x0000000405b47825 */ /* 0x040fe400078e0274 */
[----:B------:R1:W-:Y:S04]  /*e5d0*/  STL.64 [R1+0x518], R12 ;  /* 0x0005180c01007387 */ /* 0x0003e80000100a00 */
[----:B------:R-:W2:Y:S01]  /*e5e0*/  LDL.LU.64 R116, [R1+0x120] ;  /* 0x0001200001747983 */ /* 0x000ea20000300a00 */
[----:B------:R-:W-:-:S03]  /*e5f0*/  IMAD.WIDE R178, R5, 0x4, R114 ;  /* 0x0000000405b27825 */ /* 0x000fc600078e0272 */
[----:B------:R-:W2:Y:S01]  /*e600*/  LDL.LU.64 R114, [R1+0x128] ;  /* 0x0001280001727983 */ /* 0x000ea20000300a00 */
[----:B------:R-:W-:-:S03]  /*e610*/  IMAD.WIDE R176, R5, 0x4, R112 ;  /* 0x0000000405b07825 */ /* 0x000fc600078e0270 */
[----:B------:R-:W2:Y:S01]  /*e620*/  LDL.LU.64 R112, [R1+0x140] ;  /* 0x0001400001707983 */ /* 0x000ea20000300a00 */
[----:B------:R-:W-:-:S03]  /*e630*/  IMAD.WIDE R174, R5, 0x4, R110 ;  /* 0x0000000405ae7825 */ /* 0x000fc600078e026e */
[----:B------:R-:W2:Y:S01]  /*e640*/  LDL.LU.64 R110, [R1+0x148] ;  /* 0x00014800016e7983 */ /* 0x000ea20000300a00 */
[----:B------:R-:W-:-:S03]  /*e650*/  IMAD.WIDE R172, R5, 0x4, R108 ;  /* 0x0000000405ac7825 */ /* 0x000fc600078e026c */
[----:B------:R-:W2:Y:S04]  /*e660*/  LDL.LU.64 R108, [R1+0x160] ;  /* 0x00016000016c7983 */ /* 0x000ea80000300a00 */
[----:B------:R1:W-:Y:S04]  /*e670*/  STL.64 [R1+0x500], R10 ;  /* 0x0005000a01007387 */ /* 0x0003e80000100a00 */
[----:B------:R1:W-:Y:S04]  /*e680*/  STL.64 [R1+0x4e8], R8 ;  /* 0x0004e80801007387 */ /* 0x0003e80000100a00 */
[----:B------:R-:W2:Y:S04]  /*e690*/  LDL.LU.64 R72, [R1+0x710] ;  /* 0x0007100001487983 */ /* 0x000ea80000300a00 */
[----:B------:R-:W3:Y:S01]  /*e6a0*/  LDL.LU.64 R88, [R1+0x708] ;  /* 0x0007080001587983 */ /* 0x000ee20000300a00 */
[----:B------:R-:W-:-:S03]  /*e6b0*/  IMAD.WIDE R148, R5, 0x4, R96 ;  /* 0x0000000405947825 */ /* 0x000fc600078e0260 */
[----:B------:R-:W4:Y:S01]  /*e6c0*/  LDL.LU.64 R96, [R1+0x700] ;  /* 0x0007000001607983 */ /* 0x000f220000300a00 */
[----:B------:R-:W-:-:S04]  /*e6d0*/  IMAD.WIDE R170, R5, 0x4, R142 ;  /* 0x0000000405aa7825 */ /* 0x000fc800078e028e */
[----:B------:R-:W-:-:S04]  /*e6e0*/  IMAD.WIDE R168, R5, 0x4, R140 ;  /* 0x0000000405a87825 */ /* 0x000fc800078e028c */
[----:B------:R-:W-:-:S04]  /*e6f0*/  IMAD.WIDE R140, R5, 0x4, R80 ;  /* 0x00000004058c7825 */ /* 0x000fc800078e0250 */
[----:B------:R-:W-:-:S04]  /*e700*/  IMAD.WIDE R160, R5, 0x4, R134 ;  /* 0x0000000405a07825 */ /* 0x000fc800078e0286 */
[----:B------:R-:W-:-:S04]  /*e710*/  IMAD.WIDE R158, R5, 0x4, R132 ;  /* 0x00000004059e7825 */ /* 0x000fc800078e0284 */
[----:B------:R-:W-:-:S04]  /*e720*/  IMAD.WIDE R132, R5, 0x4, R82 ;  /* 0x0000000405847825 */ /* 0x000fc800078e0252 */
[C---:B--2---:R-:W-:Y:S02]  /*e730*/  IMAD.WIDE R142, R5.reuse, 0x4, R72 ;  /* 0x00000004058e7825 */ /* 0x044fe400078e0248 */
[----:B------:R-:W2:Y:S02]  /*e740*/  LDL.LU.64 R72, [R1+0x6f8] ;  /* 0x0006f80001487983 */ /* 0x000ea40000300a00 */
[C---:B---3--:R-:W-:Y:S02]  /*e750*/  IMAD.WIDE R134, R5.reuse, 0x4, R88 ;  /* 0x0000000405867825 */ /* 0x048fe400078e0258 */
[----:B------:R-:W3:Y:S04]  /*e760*/  LDL.LU.64 R80, [R1+0x6f0] ;  /* 0x0006f00001507983 */ /* 0x000ee80000300a00 */
[----:B------:R-:W2:Y:S04]  /*e770*/  LDL.LU.64 R88, [R1+0x6e8] ;  /* 0x0006e80001587983 */ /* 0x000ea80000300a00 */
[----:B------:R-:W2:Y:S01]  /*e780*/  LDL.LU.64 R82, [R1+0x6e0] ;  /* 0x0006e00001527983 */ /* 0x000ea20000300a00 */
[----:B------:R-:W-:-:S04]  /*e790*/  IMAD.WIDE R150, R5, 0x4, R126 ;  /* 0x0000000405967825 */ /* 0x000fc800078e027e */
[----:B------:R-:W-:-:S04]  /*e7a0*/  IMAD.WIDE R162, R5, 0x4, R136 ;  /* 0x0000000405a27825 */ /* 0x000fc800078e0288 */
[----:B------:R-:W-:-:S04]  /*e7b0*/  IMAD.WIDE R146, R5, 0x4, R124 ;  /* 0x0000000405927825 */ /* 0x000fc800078e027c */
[C---:B----4-:R-:W-:Y:S02]  /*e7c0*/  IMAD.WIDE R126, R5.reuse, 0x4, R96 ;  /* 0x00000004057e7825 */ /* 0x050fe400078e0260 */
[----:B------:R-:W4:Y:S02]  /*e7d0*/  LDL.LU.64 R96, [R1+0x6d8] ;  /* 0x0006d80001607983 */ /* 0x000f240000300a00 */
[----:B------:R-:W-:-:S04]  /*e7e0*/  IMAD.WIDE R154, R5, 0x4, R130 ;  /* 0x00000004059a7825 */ /* 0x000fc800078e0282 */
[----:B------:R-:W-:-:S04]  /*e7f0*/  IMAD.WIDE R136, R5, 0x4, R118 ;  /* 0x0000000405887825 */ /* 0x000fc800078e0276 */
[C---:B------:R-:W-:Y:S02]  /*e800*/  IMAD.WIDE R124, R5.reuse, 0x4, R104 ;  /* 0x00000004057c7825 */ /* 0x040fe400078e0268 */
[----:B------:R-:W3:Y:S02]  /*e810*/  LDL.LU.64 R104, [R1+0x6d0] ;  /* 0x0006d00001687983 */ /* 0x000ee40000300a00 */
        /* <DEDUP_REMOVED lines=10> */
[----:B------:R-:W-:-:S04]  /*e8c0*/  IMAD.WIDE R120, R5, 0x4, R110 ;  /* 0x0000000405787825 */ /* 0x000fc800078e026e */
[----:B------:R-:W-:-:S04]  /*e8d0*/  IMAD.WIDE R128, R5, 0x4, R114 ;  /* 0x0000000405807825 */ /* 0x000fc800078e0272 */
[----:B------:R-:W-:-:S04]  /*e8e0*/  IMAD.WIDE R110, R5, 0x4, R90 ;  /* 0x00000004056e7825 */ /* 0x000fc800078e025a */
[----:B------:R-:W-:-:S04]  /*e8f0*/  IMAD.WIDE R114, R5, 0x4, R108 ;  /* 0x0000000405727825 */ /* 0x000fc800078e026c */
[----:B------:R-:W-:-:S04]  /*e900*/  IMAD.WIDE R108, R5, 0x4, R98 ;  /* 0x00000004056c7825 */ /* 0x000fc800078e0262 */
[----:B--2---:R-:W-:Y:S02]  /*e910*/  IMAD.WIDE R112, R5, 0x4, R82 ;  /* 0x0000000405707825 */ /* 0x004fe400078e0252 */
[----:B------:R-:W2:Y:S04]  /*e920*/  LDL.LU.64 R82, [R1+0x6b8] ;  /* 0x0006b80001527983 */ /* 0x000ea80000300a00 */
[----:B------:R-:W2:Y:S04]  /*e930*/  LDL.LU.64 R190, [R1+0x258] ;  /* 0x0002580001be7983 */ /* 0x000ea80000300a00 */
[----:B------:R-:W2:Y:S04]  /*e940*/  LDL.LU.64 R90, [R1+0x6b0] ;  /* 0x0006b000015a7983 */ /* 0x000ea80000300a00 */
[----:B------:R-:W2:Y:S04]  /*e950*/  LDL.64 R218, [R1+0x3f8] ;  /* 0x0003f80001da7983 */ /* 0x000ea80000100a00 */
[----:B------:R-:W3:Y:S04]  /*e960*/  LDL.64 R216, [R1+0x3f0] ;  /* 0x0003f00001d87983 */ /* 0x000ee80000100a00 */
[----:B------:R-:W4:Y:S04]  /*e970*/  LDL.LU.64 R98, [R1+0x6a8] ;  /* 0x0006a80001627983 */ /* 0x000f280000300a00 */
[----:B------:R-:W4:Y:S04]  /*e980*/  LDL.64 R214, [R1+0x3e8] ;  /* 0x0003e80001d67983 */ /* 0x000f280000100a00 */
[----:B------:R-:W4:Y:S04]  /*e990*/  LDL.64 R210, [R1+0x2e0] ;  /* 0x0002e00001d27983 */ /* 0x000f280000100a00 */
[----:B------:R-:W4:Y:S04]  /*e9a0*/  LDL.64 R208, [R1+0x2d8] ;  /* 0x0002d80001d07983 */ /* 0x000f280000100a00 */
[----:B------:R-:W4:Y:S04]  /*e9b0*/  LDL.64 R194, [R1+0x2d0] ;  /* 0x0002d00001c27983 */ /* 0x000f280000100a00 */
[----:B------:R-:W4:Y:S04]  /*e9c0*/  LDL.64 R192, [R1+0x2c8] ;  /* 0x0002c80001c07983 */ /* 0x000f280000100a00 */
[----:B------:R-:W4:Y:S04]  /*e9d0*/  LDL.64 R202, [R1+0x2b8] ;  /* 0x0002b80001ca7983 */ /* 0x000f280000100a00 */
[----:B------:R-:W4:Y:S01]  /*e9e0*/  LDL.64 R200, [R1+0x2b0] ;  /* 0x0002b00001c87983 */ /* 0x000f220000100a00 */
[----:B------:R-:W-:Y:S01]  /*e9f0*/  ISETP.GE.U32.AND P5, PT, R4, 0x7fffff42, PT ;  /* 0x7fffff420400780c */ /* 0x000fe20003fa6070 */
[----:B------:R-:W-:-:S02]  /*ea00*/  VIADD R4, R0, UR10 ;  /* 0x0000000a00047c36 */ /* 0x000fc40008000000 */
[----:B------:R-:W4:Y:S04]  /*ea10*/  LDL.64 R226, [R1+0x180] ;  /* 0x0001800001e27983 */ /* 0x000f280000100a00 */
[----:B--2---:R-:W-:Y:S04]  /*ea20*/  LDGSTS.E [R252+0x380f0], desc[UR28][R218.64], !P3 ;  /* 0x380f0000dafc7fae */ /* 0x004fe8000d9a101c */
[----:B---3--:R-:W-:Y:S04]  /*ea30*/  LDGSTS.E [R252+0x380f4], desc[UR28][R216.64], !P6 ;  /* 0x380f4000d8fc7fae */ /* 0x008fe8000f1a101c */
[----:B----4-:R-:W-:Y:S04]  /*ea40*/  LDGSTS.E [R252+0x380f8], desc[UR28][R214.64], !P5 ;  /* 0x380f8000d6fc7fae */ /* 0x010fe8000e9a101c */
[----:B------:R-:W-:Y:S04]  /*ea50*/  LDGSTS.E [R252+0x380fc], desc[UR28][R210.64], !P4 ;  /* 0x380fc000d2fc7fae */ /* 0x000fe8000e1a101c */
[----:B------:R-:W0:Y:S04]  /*ea60*/  LDGDEPBAR ;  /* 0x00000000000079af */ /* 0x000e280000000000 */
[----:B------:R-:W-:Y:S04]  /*ea70*/  LDGSTS.E [R4+0x10000], desc[UR28][R208.64], P2 ;  /* 0x10000000d0047fae */ /* 0x000fe800091a101c */
[----:B------:R-:W-:Y:S04]  /*ea80*/  LDGSTS.E [R4+0x10400], desc[UR28][R194.64], P2 ;  /* 0x10400000c2047fae */ /* 0x000fe800091a101c */
[----:B------:R-:W-:Y:S04]  /*ea90*/  LDGSTS.E [R4+0x10800], desc[UR28][R192.64], P2 ;  /* 0x10800000c0047fae */ /* 0x000fe800091a101c */
[----:B------:R-:W-:Y:S04]  /*eaa0*/  LDGSTS.E [R4+0x10c00], desc[UR28][R202.64], P2 ;  /* 0x10c00000ca047fae */ /* 0x000fe800091a101c */
[----:B------:R-:W-:Y:S04]  /*eab0*/  LDGSTS.E [R4+0x11000], desc[UR28][R200.64], P2 ;  /* 0x11000000c8047fae */ /* 0x000fe800091a101c */
[----:B------:R-:W2:Y:S04]  /*eac0*/  LDL.64 R194, [R1+0x530] ;  /* 0x0005300001c27983 */ /* 0x000ea80000100a00 */
[----:B------:R-:W3:Y:S04]  /*ead0*/  LDL.64 R192, [R1+0x528] ;  /* 0x0005280001c07983 */ /* 0x000ee80000100a00 */
[----:B------:R-:W-:Y:S04]  /*eae0*/  LDGSTS.E [R4+0x11400], desc[UR28][R250.64], P2 ;  /* 0x11400000fa047fae */ /* 0x000fe800091a101c */
[----:B------:R-:W-:Y:S04]  /*eaf0*/  LDGSTS.E [R4+0x11800], desc[UR28][R40.64], P2 ;  /* 0x1180000028047fae */ /* 0x000fe800091a101c */
[----:B------:R-:W-:Y:S04]  /*eb00*/  LDGSTS.E [R4+0x11c00], desc[UR28][R2.64], P2 ;  /* 0x11c0000002047fae */ /* 0x000fe800091a101c */
[----:B------:R-:W4:Y:S04]  /*eb10*/  LDL.LU.64 R250, [R1+0x6a0] ;  /* 0x0006a00001fa7983 */ /* 0x000f280000300a00 */
[----:B------:R-:W2:Y:S04]  /*eb20*/  LDL.LU.64 R40, [R1+0x698] ;  /* 0x0006980001287983 */ /* 0x000ea80000300a00 */
[----:B------:R-:W2:Y:S04]  /*eb30*/  LDL.LU.64 R2, [R1+0x690] ;  /* 0x0006900001027983 */ /* 0x000ea80000300a00 */
[----:B------:R-:W-:Y:S04]  /*eb40*/  LDGSTS.E [R4+0x12000], desc[UR28][R44.64], P2 ;  /* 0x120000002c047fae */ /* 0x000fe800091a101c */
[----:B------:R-:W-:Y:S04]  /*eb50*/  LDGSTS.E [R4+0x12400], desc[UR28][R42.64], P2 ;  /* 0x124000002a047fae */ /* 0x000fe800091a101c */
[----:B------:R-:W-:Y:S04]  /*eb60*/  LDGSTS.E [R4+0x12800], desc[UR28][R234.64], P2 ;  /* 0x12800000ea047fae */ /* 0x000fe800091a101c */
[----:B------:R-:W2:Y:S04]  /*eb70*/  LDL.LU.64 R44, [R1+0x688] ;  /* 0x00068800012c7983 */ /* 0x000ea80000300a00 */
[----:B------:R-:W2:Y:S04]  /*eb80*/  LDL.LU.64 R42, [R1+0x680] ;  /* 0x00068000012a7983 */ /* 0x000ea80000300a00 */
[----:B------:R-:W2:Y:S04]  /*eb90*/  LDL.LU.64 R234, [R1+0x678] ;  /* 0x0006780001ea7983 */ /* 0x000ea80000300a00 */
[----:B------:R-:W-:Y:S01]  /*eba0*/  LDGSTS.E [R4+0x12c00], desc[UR28][R68.64], P2 ;  /* 0x12c0000044047fae */ /* 0x000fe200091a101c */
[----:B------:R-:W-:-:S03]  /*ebb0*/  IMAD.WIDE R228, R5, 0x4, R228 ;  /* 0x0000000405e47825 */ /* 0x000fc600078e02e4 */
[----:B------:R-:W-:Y:S04]  /*ebc0*/  LDGSTS.E [R4+0x13000], desc[UR28][R204.64], P2 ;  /* 0x13000000cc047fae */ /* 0x000fe800091a101c */
[----:B------:R-:W-:Y:S04]  /*ebd0*/  LDGSTS.E [R4+0x13400], desc[UR28][R212.64], P2 ;  /* 0x13400000d4047fae */ /* 0x000fe800091a101c */
[----:B------:R-:W2:Y:S04]  /*ebe0*/  LDL.LU.64 R68, [R1+0x670] ;  /* 0x0006700001447983 */ /* 0x000ea80000300a00 */
[----:B------:R-:W-:Y:S04]  /*ebf0*/  LDGSTS.E [R4+0x13800], desc[UR28][R196.64], P2 ;  /* 0x13800000c4047fae */ /* 0x000fe800091a101c */
[----:B------:R-:W-:Y:S04]  /*ec00*/  LDGSTS.E [R4+0x13c00], desc[UR28][R228.64], P2 ;  /* 0x13c00000e4047fae */ /* 0x000fe800091a101c */
[----:B------:R-:W-:Y:S04]  /*ec10*/  LDGSTS.E [R4+0x14000], desc[UR28][R188.64], P2 ;  /* 0x14000000bc047fae */ /* 0x000fe800091a101c */
[----:B------:R-:W-:Y:S04]  /*ec20*/  LDGSTS.E [R4+0x14400], desc[UR28][R182.64], P2 ;  /* 0x14400000b6047fae */ /* 0x000fe800091a101c */
[----:B------:R-:W-:Y:S01]  /*ec30*/  LDGSTS.E [R4+0x14800], desc[UR28][R176.64], P2 ;  /* 0x14800000b0047fae */ /* 0x000fe200091a101c */
[----:B------:R-:W-:-:S03]  /*ec40*/  IMAD.WIDE R106, R5, 0x4, R106 ;  /* 0x00000004056a7825 */ /* 0x000fc600078e026a */
        /* <DEDUP_REMOVED lines=16> */
[----:B------:R1:W-:Y:S04]  /*ed50*/  LDGSTS.E [R4+0x17c00], desc[UR28][R74.64], P2 ;  /* 0x17c000004a047fae */ /* 0x0003e800091a101c */
[----:B--2---:R2:W-:Y:S04]  /*ed60*/  LDGSTS.E [R69+0x10100], desc[UR28][R194.64], P2 ;  /* 0x10100000c2457fae */ /* 0x0045e800091a101c */
[----:B---3--:R2:W-:Y:S04]  /*ed70*/  LDGSTS.E [R69+0x10500], desc[UR28][R192.64], P2 ;  /* 0x10500000c0457fae */ /* 0x0085e800091a101c */
[----:B------:R2:W-:Y:S04]  /*ed80*/  LDGSTS.E [R69+0x10900], desc[UR28][R44.64], P2 ;  /* 0x109000002c457fae */ /* 0x0005e800091a101c */
[----:B----4-:R2:W-:Y:S04]  /*ed90*/  LDGSTS.E [R69+0x10d00], desc[UR28][R250.64], P2 ;  /* 0x10d00000fa457fae */ /* 0x0105e800091a101c */
[----:B------:R2:W-:Y:S04]  /*eda0*/  LDGSTS.E [R69+0x11100], desc[UR28][R6.64], P2 ;  /* 0x1110000006457fae */ /* 0x0005e800091a101c */
[----:B------:R-:W3:Y:S04]  /*edb0*/  LDL.LU.64 R44, [R1+0x668] ;  /* 0x00066800012c7983 */ /* 0x000ee80000300a00 */
[----:B------:R-:W4:Y:S04]  /*edc0*/  LDL.LU.64 R250, [R1+0x660] ;  /* 0x0006600001fa7983 */ /* 0x000f280000300a00 */
[----:B------:R2:W-:Y:S01]  /*edd0*/  LDGSTS.E [R69+0x11500], desc[UR28][R246.64], P2 ;  /* 0x11500000f6457fae */ /* 0x0005e200091a101c */
[----:B------:R-:W-:-:S03]  /*ede0*/  IMAD.WIDE R222, R5, 0x4, R222 ;  /* 0x0000000405de7825 */ /* 0x000fc600078e02de */
[----:B------:R2:W-:Y:S01]  /*edf0*/  LDGSTS.E [R69+0x11900], desc[UR28][R244.64], P2 ;  /* 0x11900000f4457fae */ /* 0x0005e200091a101c */
[----:B------:R-:W-:-:S03]  /*ee00*/  IMAD.WIDE R230, R5, 0x4, R230 ;  /* 0x0000000405e67825 */ /* 0x000fc600078e02e6 */
[----:B------:R2:W-:Y:S04]  /*ee10*/  LDGSTS.E [R69+0x11d00], desc[UR28][R242.64], P2 ;  /* 0x11d00000f2457fae */ /* 0x0005e800091a101c */
        /* <DEDUP_REMOVED lines=10> */
[----:B------:R2:W-:Y:S01]  /*eec0*/  LDGSTS.E [R69+0x14900], desc[UR28][R174.64], P2 ;  /* 0x14900000ae457fae */ /* 0x0005e200091a101c */
[----:B------:R-:W-:-:S03]  /*eed0*/  IMAD.WIDE R104, R5, 0x4, R104 ;  /* 0x0000000405687825 */ /* 0x000fc600078e0268 */
        /* <DEDUP_REMOVED lines=8> */
[----:B------:R2:W-:Y:S04]  /*ef60*/  LDGSTS.E [R69+0x15d00], desc[UR28][R136.64], P2 ;  /* 0x15d0000088457fae */ /* 0x0005e800091a101c */
[----:B------:R2:W-:Y:S04]  /*ef70*/  LDGSTS.E [R69+0x16100], desc[UR28][R128.64], P2 ;  /* 0x1610000080457fae */ /* 0x0005e800091a101c */
[----:B------:R2:W-:Y:S04]  /*ef80*/  LDGSTS.E [R69+0x16500], desc[UR28][R120.64], P2 ;  /* 0x1650000078457fae */ /* 0x0005e800091a101c */
[----:B------:R-:W1:Y:S04]  /*ef90*/  LDL.LU R7, [R1+0x658] ;  /* 0x0006580001077983 */ /* 0x000e680000300800 */
[----:B------:R2:W-:Y:S04]  /*efa0*/  LDGSTS.E [R69+0x16900], desc[UR28][R112.64], P2 ;  /* 0x1690000070457fae */ /* 0x0005e800091a101c */
[----:B------:R2:W5:Y:S04]  /*efb0*/  LDL.LU.64 R246, [R1+0x650] ;  /* 0x0006500001f67983 */ /* 0x0005680000300a00 */
        /* <DEDUP_REMOVED lines=10> */
[----:B----4-:R2:W-:Y:S04]  /*f060*/  LDGSTS.E [R68+0x10200], desc[UR28][R250.64], P2 ;  /* 0x10200000fa447fae */ /* 0x0105e800091a101c */
[----:B------:R2:W-:Y:S04]  /*f070*/  LDGSTS.E [R68+0x10600], desc[UR28][R234.64], P2 ;  /* 0x10600000ea447fae */ /* 0x0005e800091a101c */
[----:B------:R2:W-:Y:S04]  /*f080*/  LDGSTS.E [R68+0x10a00], desc[UR28][R2.64], P2 ;  /* 0x10a0000002447fae */ /* 0x0005e800091a101c */
[----:B------:R2:W5:Y:S04]  /*f090*/  LDL.LU.64 R250, [R1+0x620] ;  /* 0x0006200001fa7983 */ /* 0x0005680000300a00 */
[----:B------:R2:W5:Y:S04]  /*f0a0*/  LDL.LU.64 R234, [R1+0x618] ;  /* 0x0006180001ea7983 */ /* 0x0005680000300a00 */
[----:B------:R-:W3:Y:S04]  /*f0b0*/  LDL.LU.64 R2, [R1+0x610] ;  /* 0x0006100001027983 */ /* 0x000ee80000300a00 */
[----:B------:R2:W-:Y:S04]  /*f0c0*/  LDGSTS.E [R68+0x10e00], desc[UR28][R238.64], P2 ;  /* 0x10e00000ee447fae */ /* 0x0005e800091a101c */
[----:B------:R2:W-:Y:S04]  /*f0d0*/  LDGSTS.E [R68+0x11200], desc[UR28][R66.64], P2 ;  /* 0x1120000042447fae */ /* 0x0005e800091a101c */
[----:B------:R2:W-:Y:S04]  /*f0e0*/  LDGSTS.E [R68+0x11600], desc[UR28][R64.64], P2 ;  /* 0x1160000040447fae */ /* 0x0005e800091a101c */
[----:B------:R2:W5:Y:S04]  /*f0f0*/  LDL.LU R238, [R1+0x60c] ;  /* 0x00060c0001ee7983 */ /* 0x0005680000300800 */
        /* <DEDUP_REMOVED lines=32> */
[----:B------:R-:W-:-:S04]  /*f300*/  IMAD.WIDE R100, R5, 0x4, R100 ;  /* 0x0000000405647825 */ /* 0x000fc800078e0264 */
[----:B------:R-:W-:-:S04]  /*f310*/  IMAD.WIDE R92, R5, 0x4, R92 ;  /* 0x00000004055c7825 */ /* 0x000fc800078e025c */
[----:B------:R-:W-:-:S04]  /*f320*/  IMAD.WIDE R84, R5, 0x4, R84 ;  /* 0x0000000405547825 */ /* 0x000fc800078e0254 */
[----:B------:R-:W-:-:S04]  /*f330*/  IMAD.WIDE R76, R5, 0x4, R76 ;  /* 0x00000004054c7825 */ /* 0x000fc800078e024c */
[----:B------:R-:W-:-:S04]  /*f340*/  IMAD.WIDE R190, R5, 0x4, R190 ;  /* 0x0000000405be7825 */ /* 0x000fc800078e02be */
[----:B-1----:R-:W-:-:S05]  /*f350*/  VIADD R4, R7, 0xffffff7f ;  /* 0xffffff7f07047836 */ /* 0x002fca0000000000 */
[----:B------:R-:W-:Y:S01]  /*f360*/  ISETP.GE.U32.AND P3, PT, R4, 0x7fffff40, PT ;  /* 0x7fffff400400780c */ /* 0x000fe20003f66070 */
[----:B---3--:R2:W-:Y:S04]  /*f370*/  LDGSTS.E [R2+0x10300], desc[UR28][R44.64], P2 ;  /* 0x103000002c027fae */ /* 0x0085e800091a101c */
        /* <DEDUP_REMOVED lines=31> */
[----:B------:R-:W0:Y:S01]  /*f570*/  LDGDEPBAR ;  /* 0x00000000000079af */ /* 0x000e220000000000 */
[----:B------:R-:W-:-:S04]  /*f580*/  DEPBAR.LE SB0, 0x2 ;  /* 0x000080800000791a */ /* 0x000fc80000000000 */
[----:B------:R-:W-:Y:S06]  /*f590*/  BAR.SYNC.DEFER_BLOCKING 0x0 ;  /* 0x0000000000007b1d */ /* 0x000fec0000010000 */
[----:B------:R-:W-:Y:S05]  /*f5a0*/  @!P0 BRA `(.L_x_6) ;  /* 0x0000000000448947 */ /* 0x000fea0003800000 */
[----:B--2---:R-:W-:Y:S04]  /*f5b0*/  LDS.128 R4, [R252+0x30000] ;  /* 0x03000000fc047984 */ /* 0x004fe80000000c00 */
[----:B------:R-:W-:Y:S04]  /*f5c0*/  LDS.128 R8, [R252+0x30010] ;  /* 0x03001000fc087984 */ /* 0x000fe80000000c00 */
        /* <DEDUP_REMOVED lines=13> */
[----:B------:R-:W1:Y:S02]  /*f6a0*/  LDS.128 R64, [R252+0x300f0] ;  /* 0x0300f000fc407984 */ /* 0x000e640000000c00 */
[----:B-1----:R1:W-:Y:S02]  /*f6b0*/  STTM.x64 tmem[UR12+0x100], R4 ;  /* 0x00010004000079ed */ /* 0x0023e4000834000c */
.L_x_6:
[----:B-1----:R-:W1:Y:S01]  /*f6c0*/  LDC R4, c[0x0][0x3a0] ;  /* 0x0000e800ff047b82 */ /* 0x002e620000000800 */
[----:B------:R-:W-:Y:S01]  /*f6d0*/  ISETP.NE.U32.AND P0, PT, RZ, UR9, PT ;  /* 0x00000009ff007c0c */ /* 0x000fe2000bf05070 */
[----:B------:R-:W-:Y:S01]  /*f6e0*/  USHF.R.S32.HI UR13, URZ, 0x1f, UR4 ;  /* 0x0000001fff0d7899 */ /* 0x000fe20008011404 */
[----:B------:R-:W3:Y:S01]  /*f6f0*/  FENCE.VIEW.ASYNC.T ;  /* 0x00000000000073c6 */ /* 0x000ee20000000200 */
[----:B------:R-:W-:-:S04]  /*f700*/  USHF.L.U32 UR30, UR4, 0x2, URZ ;  /* 0x00000002041e7899 */ /* 0x000fc800080006ff */
[----:B---3--:R-:W-:Y:S01]  /*f710*/  BAR.SYNC.DEFER_BLOCKING 0x0 ;  /* 0x0000000000007b1d */ /* 0x008fe20000010000 */
[----:B-----5:R-:W-:Y:S01]  /*f720*/  ISETP.LT.OR P2, PT, R238, 0x40, P0 ;  /* 0x00000040ee00780c */ /* 0x020fe20000741670 */
[----:B------:R-:W-:Y:S02]  /*f730*/  USHF.L.U64.HI UR13, UR4, 0x2, UR13 ;  /* 0x00000002040d7899 */ /* 0x000fe4000801020d */
[----:B------:R-:W-:Y:S01]  /*f740*/  UIADD3 UR14, UPT, UPT, UR11, 0x100, URZ ;  /* 0x000001000b0e7890 */ /* 0x000fe2000fffe0ff */
[----:B--2---:R-:W-:-:S03]  /*f750*/  IADD3 R238, P4, PT, R234, UR30, RZ ;  /* 0x0000001eeaee7c10 */ /* 0x004fc6000ff9e0ff */
[----:B------:R-:W2:Y:S01]  /*f760*/  LDC R5, c[0x0][0x3a0] ;  /* 0x0000e800ff057b82 */ /* 0x000ea20000000800 */
[----:B------:R-:W-:-:S07]  /*f770*/  IADD3.X R239, PT, PT, R235, UR13, RZ, P4, !PT ;  /* 0x0000000debef7c10 */ /* 0x000fce000a7fe4ff */
[----:B------:R-:W3:Y:S01]  /*f780*/  LDC R6, c[0x0][0x3a0] ;  /* 0x0000e800ff067b82 */ /* 0x000ee20000000800 */
[----:B------:R-:W-:Y:S05]  /*f790*/  @P2 BRA `(.L_x_7) ;  /* 0x0000000000c02947 */ /* 0x000fea0003800000 */
[----:B------:R-:W-:Y:S01]  /*f7a0*/  USHF.R.U32.HI UR16, URZ, 0x4, UR10 ;  /* 0x00000004ff107899 */ /* 0x000fe2000801160a */
[----:B------:R-:W-:Y:S01]  /*f7b0*/  UMOV UR4, URZ ;  /* 0x000000ff00047c82 */ /* 0x000fe20008000000 */
[----:B------:R-:W-:Y:S02]  /*f7c0*/  UMOV UR5, URZ ;  /* 0x000000ff00057c82 */ /* 0x000fe40008000000 */
[----:B------:R-:W-:Y:S02]  /*f7d0*/  USGXT.U32 UR16, UR16, 0xe ;  /* 0x0000000e1010789a */ /* 0x000fe40008000000 */
[----:B------:R-:W-:Y:S02]  /*f7e0*/  UIADD3 UR7, UPT, UPT, UR11, 0x108, URZ ;  /* 0x000001080b077890 */ /* 0x000fe4000fffe0ff */
[----:B------:R-:W-:Y:S02]  /*f7f0*/  UIADD3 UR36, UP1, UPT, UR16, 0x2, URZ ;  /* 0x0000000210247890 */ /* 0x000fe4000ff3e0ff */
[----:B------:R-:W-:-:S02]  /*f800*/  UIADD3 UR9, UPT, UPT, UR11, 0x110, URZ ;  /* 0x000001100b097890 */ /* 0x000fc4000fffe0ff */
[----:B------:R-:W-:Y:S02]  /*f810*/  UIADD3.X UR37, UPT, UPT, UR4, 0x40004040, URZ, UP1, !UPT ;  /* 0x4000404004257890 */ /* 0x000fe40008ffe4ff */
[----:B------:R-:W-:Y:S01]  /*f820*/  UIADD3 UR15, UPT, UPT, UR11, 0x118, URZ ;  /* 0x000001180b0f7890 */ /* 0x000fe2000fffe0ff */
[----:B------:R-:W-:Y:S01]  /*f830*/  UMOV UR4, UR8 ;  /* 0x0000000800047c82 */ /* 0x000fe20008000000 */
[----:B------:R-:W-:Y:S01]  /*f840*/  UIADD3.64 UR18, UPT, UPT, UR36, 0x4, URZ ;  /* 0x0000000424127897 */ /* 0x000fe2000fffe0ff */
[----:B------:R-:W-:Y:S01]  /*f850*/  UMOV UR35, UR4 ;  /* 0x0000000400237c82 */ /* 0x000fe20008000000 */
[----:B------:R-:W-:Y:S02]  /*f860*/  UIADD3.64 UR4, UPT, UPT, UR36, 0x2, URZ ;  /* 0x0000000224047897 */ /* 0x000fe4000fffe0ff */
[----:B------:R-:W-:Y:S02]  /*f870*/  UIADD3 UR22, UPT, UPT, UR11, 0x120, URZ ;  /* 0x000001200b167890 */ /* 0x000fe4000fffe0ff */
[----:B------:R-:W-:-:S02]  /*f880*/  UIADD3.64 UR20, UPT, UPT, UR36, 0x7fe, URZ ;  /* 0x000007fe24147897 */ /* 0x000fc4000fffe0ff */
[----:B------:R-:W-:Y:S02]  /*f890*/  UIADD3 UR23, UPT, UPT, UR11, 0x128, URZ ;  /* 0x000001280b177890 */ /* 0x000fe4000fffe0ff */
[----:B------:R-:W-:Y:S02]  /*f8a0*/  UIADD3.64 UR24, UPT, UPT, UR36, 0x800, URZ ;  /* 0x0000080024187897 */ /* 0x000fe4000fffe0ff */
[----:B------:R-:W-:Y:S02]  /*f8b0*/  UIADD3 UR31, UPT, UPT, UR11, 0x130, URZ ;  /* 0x000001300b1f7890 */ /* 0x000fe4000fffe0ff */
[----:B------:R-:W-:Y:S01]  /*f8c0*/  UIADD3.64 UR26, UPT, UPT, UR36, 0x802, URZ ;  /* 0x00000802241a7897 */ /* 0x000fe2000fffe0ff */
[----:B------:R-:W-:Y:S01]  /*f8d0*/  UMOV UR38, 0x0 ;  /* 0x0000000000267882 */ /* 0x000fe20000000000 */
[----:B------:R-:W-:Y:S01]  /*f8e0*/  UMOV UR39, 0x8400910 ;  /* 0x0840091000277882 */ /* 0x000fe20000000000 */
[----:B------:R-:W-:Y:S02]  /*f8f0*/  UIADD3 UR34, UPT, UPT, UR11, 0x138, URZ ;  /* 0x000001380b227890 */ /* 0x000fe4000fffe0ff */
[----:B------:R-:W-:Y:S01]  /*f900*/  UIADD3.64 UR32, UPT, UPT, UR36, 0x804, URZ ;  /* 0x0000080424207897 */ /* 0x000fe2000fffe0ff */
[----:B------:R-:W-:Y:S01]  /*f910*/  UMOV UR17, 0x40004040 ;  /* 0x4000404000117882 */ /* 0x000fe20000000000 */
[----:B------:R-:W-:Y:S01]  /*f920*/  UMOV UR40, 0x0 ;  /* 0x0000000000287882 */ /* 0x000fe20000000000 */
[----:B------:R-:W-:Y:S01]  /*f930*/  UMOV UR41, 0x8400910 ;  /* 0x0840091000297882 */ /* 0x000fe20000000000 */
[----:B------:R-:W-:Y:S01]  /*f940*/  UMOV UR42, 0x0 ;  /* 0x00000000002a7882 */ /* 0x000fe20000000000 */
[----:B------:R-:W-:Y:S01]  /*f950*/  UMOV UR43, 0x8400910 ;  /* 0x08400910002b7882 */ /* 0x000fe20000000000 */
[----:B------:R4:W-:Y:S01]  /*f960*/  UTCHMMA tmem[UR14], gdesc[UR16], tmem[UR11], tmem[UR38], idesc[UR39], !UPT ;  /* 0x00ff26100e0079ea */ /* 0x0009e2000f80000b */
[----:B------:R-:W-:Y:S01]  /*f970*/  UMOV UR44, 0x0 ;  /* 0x00000000002c7882 */ /* 0x000fe20000000000 */
[----:B------:R-:W-:Y:S01]  /*f980*/  UMOV UR45, 0x8400910 ;  /* 0x08400910002d7882 */ /* 0x000fe20000000000 */
[----:B------:R4:W-:Y:S01]  /*f990*/  UTCHMMA tmem[UR7], gdesc[UR36], tmem[UR11], tmem[UR40], idesc[UR41], UPT ;  /* 0x00ff2824070079ea */ /* 0x0009e2000b80000b */
        /* <DEDUP_REMOVED lines=12> */
[----:B------:R4:W-:Y:S01]  /*fa60*/  UTCHMMA tmem[UR31], gdesc[UR26], tmem[UR11], tmem[UR50], idesc[UR51], UPT ;  /* 0x00ff321a1f0079ea */ /* 0x0009e2000b80000b */
[----:B------:R4:W-:Y:S01]  /*fa70*/  UTCHMMA tmem[UR34], gdesc[UR32], tmem[UR11], tmem[UR52], idesc[UR53], UPT ;  /* 0x00ff3420220079ea */ /* 0x0009e2000b80000b */
[----:B------:R4:W-:Y:S01]  /*fa80*/  UTCBAR [UR35], URZ ;  /* 0x000000ff230073e9 */ /* 0x0009e200080000ff */
[----:B------:R-:W-:Y:S01]  /*fa90*/  NOP ;  /* 0x0000000000007918 */ /* 0x000fe20000000000 */
.L_x_7:
[----:B------:R-:W5:Y:S01]  /*faa0*/  LDL.LU.64 R18, [R1+0x358] ;  /* 0x0003580001127983 */ /* 0x000f620000300a00 */
[----:B-1----:R-:W-:Y:S01]  /*fab0*/  VIADD R4, R4, 0xffffff7e ;  /* 0xffffff7e04047836 */ /* 0x002fe20000000000 */
[----:B------:R-:W1:Y:S08]  /*fac0*/  LDC R7, c[0x0][0x3a0] ;  /* 0x0000e800ff077b82 */ /* 0x000e700000000800 */
[----:B------:R-:W-:Y:S01]  /*fad0*/  BAR.SYNC.DEFER_BLOCKING 0x0 ;  /* 0x0000000000007b1d */ /* 0x000fe20000010000 */
[----:B--2---:R-:W-:-:S05]  /*fae0*/  VIADD R5, R5, 0xffffff7d ;  /* 0xffffff7d05057836 */ /* 0x004fca0000000000 */
[----:B----4-:R-:W2:Y:S01]  /*faf0*/  LDCU UR4, c[0x0][0x3a0] ;  /* 0x00007400ff0477ac */ /* 0x010ea20008000800 */
[----:B------:R-:W4:Y:S01]  /*fb00*/  LDL.LU.64 R10, [R1+0x350] ;  /* 0x00035000010a7983 */ /* 0x000f220000300a00 */
[----:B------:R-:W3:Y:S03]  /*fb10*/  LDCU UR7, c[0x0][0x3a0] ;  /* 0x00007400ff0777ac */ /* 0x000ee60008000800 */
[----:B------:R-:W2:Y:S01]  /*fb20*/  LDL.LU.64 R8, [R1+0x348] ;  /* 0x0003480001087983 */ /* 0x000ea20000300a00 */
[----:B------:R-:W1:Y:S03]  /*fb30*/  LDCU UR9, c[0x0][0x3a0] ;  /* 0x00007400ff0977ac */ /* 0x000e660008000800 */
[----:B------:R-:W3:Y:S01]  /*fb40*/  LDL.LU.64 R16, [R1+0x340] ;  /* 0x0003400001107983 */ /* 0x000ee20000300a00 */
[----:B------:R-:W1:Y:S03]  /*fb50*/  LDCU UR5, c[0x0][0x3a0] ;  /* 0x00007400ff0577ac */ /* 0x000e660008000800 */
[----:B------:R-:W3:Y:S01]  /*fb60*/  LDL.LU.64 R14, [R1+0x338] ;  /* 0x00033800010e7983 */ /* 0x000ee20000300a00 */
[----:B------:R-:W1:Y:S03]  /*fb70*/  LDCU UR16, c[0x0][0x3a0] ;  /* 0x00007400ff1077ac */ /* 0x000e660008000800 */
[----:B------:R-:W3:Y:S01]  /*fb80*/  LDL.LU.64 R12, [R1+0x330] ;  /* 0x00033000010c7983 */ /* 0x000ee20000300a00 */
[----:B------:R-:W-:Y:S01]  /*fb90*/  ISETP.GE.U32.AND P4, PT, R4, 0x7fffff3f, PT ;  /* 0x7fffff3f0400780c */ /* 0x000fe20003f86070 */
[----:B---3--:R-:W-:Y:S01]  /*fba0*/  VIADD R4, R6, 0xffffff7c ;  /* 0xffffff7c06047836 */ /* 0x008fe20000000000 */
[----:B------:R-:W3:Y:S01]  /*fbb0*/  LDCU UR19, c[0x0][0x3a0] ;  /* 0x00007400ff1377ac */ /* 0x000ee20008000800 */
[----:B------:R-:W-:Y:S01]  /*fbc0*/  STL.64 [R1+0x670], R164 ;  /* 0x000670a401007387 */ /* 0x000fe20000100a00 */
[----:B------:R-:W1:Y:S02]  /*fbd0*/  LDC R6, c[0x0][0x3a0] ;  /* 0x0000e800ff067b82 */ /* 0x000e640000000800 */
[----:B------:R-:W-:Y:S01]  /*fbe0*/  ISETP.GE.U32.AND P2, PT, R4, 0x7fffff3d, PT ;  /* 0x7fffff3d0400780c */ /* 0x000fe20003f46070 */
[----:B------:R-:W-:Y:S01]  /*fbf0*/  STL.64 [R1+0x668], R156 ;  /* 0x0006689c01007387 */ /* 0x000fe20000100a00 */
[----:B------:R-:W1:Y:S03]  /*fc00*/  LDCU UR20, c[0x0][0x3a0] ;  /* 0x00007400ff1477ac */ /* 0x000e660008000800 */
[----:B------:R-:W-:Y:S01]  /*fc10*/  STL.64 [R1+0x660], R148 ;  /* 0x0006609401007387 */ /* 0x000fe20000100a00 */
[----:B------:R-:W1:Y:S01]  /*fc20*/  LDC R4, c[0x0][0x3a0] ;  /* 0x0000e800ff047b82 */ /* 0x000e620000000800 */
[----:B------:R-:W1:Y:S02]  /*fc30*/  LDCU UR15, c[0x0][0x3a0] ;  /* 0x00007400ff0f77ac */ /* 0x000e640008000800 */
[----:B------:R1:W-:Y:S01]  /*fc40*/  STL.64 [R1+0x658], R140 ;  /* 0x0006588c01007387 */ /* 0x0003e20000100a00 */
[----:B------:R-:W1:Y:S03]  /*fc50*/  LDCU UR21, c[0x0][0x3a0] ;  /* 0x00007400ff1577ac */ /* 0x000e660008000800 */
[----:B------:R-:W-:Y:S01]  /*fc60*/  STL.64 [R1+0x650], R132 ;  /* 0x0006508401007387 */ /* 0x000fe20000100a00 */
[----:B------:R-:W1:Y:S03]  /*fc70*/  LDCU UR17, c[0x0][0x3a0] ;  /* 0x00007400ff1177ac */ /* 0x000e660008000800 */
[----:B------:R-:W-:Y:S01]  /*fc80*/  STL.64 [R1+0x648], R124 ;  /* 0x0006487c01007387 */ /* 0x000fe20000100a00 */
[----:B------:R-:W1:Y:S03]  /*fc90*/  LDCU UR18, c[0x0][0x3a0] ;  /* 0x00007400ff1277ac */ /* 0x000e660008000800 */
[----:B------:R1:W-:Y:S01]  /*fca0*/  STL.64 [R1+0x640], R116 ;  /* 0x0006407401007387 */ /* 0x0003e20000100a00 */
[----:B------:R-:W1:Y:S03]  /*fcb0*/  LDCU UR22, c[0x0][0x3a0] ;  /* 0x00007400ff1677ac */ /* 0x000e660008000800 */
[----:B------:R-:W-:Y:S04]  /*fcc0*/  STL.64 [R1+0x638], R108 ;  /* 0x0006386c01007387 */ /* 0x000fe80000100a00 */
[----:B------:R-:W-:Y:S04]  /*fcd0*/  STL.64 [R1+0x630], R100 ;  /* 0x0006306401007387 */ /* 0x000fe80000100a00 */
[----:B------:R-:W-:Y:S04]  /*fce0*/  STL.64 [R1+0x628], R92 ;  /* 0x0006285c01007387 */ /* 0x000fe80000100a00 */
[----:B------:R1:W-:Y:S04]  /*fcf0*/  STL.64 [R1+0x620], R84 ;  /* 0x0006205401007387 */ /* 0x0003e80000100a00 */
[----:B------:R1:W-:Y:S04]  /*fd00*/  STL.64 [R1+0x618], R76 ;  /* 0x0006184c01007387 */ /* 0x0003e80000100a00 */
[----:B------:R-:W-:Y:S04]  /*fd10*/  STL.64 [R1+0x610], R190 ;  /* 0x000610be01007387 */ /* 0x000fe80000100a00 */
[----:B------:R-:W-:Y:S01]  /*fd20*/  @!PT LDS RZ, [RZ] ;  /* 0x00000000fffff984 */ /* 0x000fe20000000800 */
[----:B------:R-:W-:Y:S01]  /*fd30*/  @!PT LDS RZ, [RZ] ;  /* 0x00000000fffff984 */ /* 0x000fe20000000800 */
[----:B------:R-:W-:Y:S01]  /*fd40*/  @!PT LDS RZ, [RZ] ;  /* 0x00000000fffff984 */ /* 0x000fe20000000800 */
[----:B------:R-:W-:Y:S01]  /*fd50*/  LDGSTS.E [R252+0x30000], desc[UR28][R238.64], !P3 ;  /* 0x30000000eefc7fae */ /* 0x000fe2000d9a101c */
[----:B------:R-:W-:-:S02]  /*fd60*/  ISETP.GE.U32.AND P3, PT, R5, 0x7fffff3e, PT ;  /* 0x7fffff3e0500780c */ /* 0x000fc40003f66070 */
[----:B-----5:R-:W-:Y:S01]  /*fd70*/  IADD3 R234, P5, PT, R18, UR30, RZ ;  /* 0x0000001e12ea7c10 */ /* 0x020fe2000ffbe0ff */
[----:B-1----:R-:W-:Y:S01]  /*fd80*/  VIADD R4, R4, 0xffffff7b ;  /* 0xffffff7b04047836 */ /* 0x002fe20000000000 */
[----:B------:R-:W1:Y:S02]  /*fd90*/  LDC R5, c[0x0][0x3a0] ;  /* 0x0000e800ff057b82 */ /* 0x000e640000000800 */
[----:B------:R-:W-:-:S05]  /*fda0*/  IADD3.X R235, PT, PT, R19, UR13, RZ, P5, !PT ;  /* 0x0000000d13eb7c10 */ /* 0x000fca000affe4ff */
[----:B------:R-:W-:Y:S01]  /*fdb0*/  LDGSTS.E [R252+0x30004], desc[UR28][R234.64], !P4 ;  /* 0x30004000eafc7fae */ /* 0x000fe2000e1a101c */
[----:B----4-:R-:W-:-:S04]  /*fdc0*/  IADD3 R224, P5, PT, R10, UR30, RZ ;  /* 0x0000001e0ae07c10 */ /* 0x010fc8000ffbe0ff */
[----:B------:R-:W-:Y:S02]  /*fdd0*/  IADD3.X R225, PT, PT, R11, UR13, RZ, P5, !PT ;  /* 0x0000000d0be17c10 */ /* 0x000fe4000affe4ff */
[----:B------:R-:W4:Y:S01]  /*fde0*/  LDL.LU.64 R10, [R1+0x328] ;  /* 0x00032800010a7983 */ /* 0x000f220000300a00 */
[----:B--2---:R-:W-:Y:S02]  /*fdf0*/  IADD3 R220, P5, PT, R8, UR30, RZ ;  /* 0x0000001e08dc7c10 */ /* 0x004fe4000ffbe0ff */
[----:B------:R-:W-:Y:S01]  /*fe00*/  ISETP.GE.U32.AND P4, PT, R4, 0x7fffff3c, PT ;  /* 0x7fffff3c0400780c */ /* 0x000fe20003f86070 */
[----:B------:R-:W-:Y:S01]  /*fe10*/  LDGSTS.E [R252+0x30008], desc[UR28][R224.64], !P3 ;  /* 0x30008000e0fc7fae */ /* 0x000fe2000d9a101c */
[----:B------:R-:W-:-:S03]  /*fe20*/  IADD3.X R221, PT, PT, R9, UR13, RZ, P5, !PT ;  /* 0x0000000d09dd7c10 */ /* 0x000fc6000affe4ff */
[----:B------:R-:W2:Y:S01]  /*fe30*/  LDL.LU.64 R8, [R1+0x318] ;  /* 0x0003180001087983 */ /* 0x000ea20000300a00 */
[----:B------:R-:W-:-:S03]  /*fe40*/  IADD3 R216, P5, PT, R16, UR30, RZ ;  /* 0x0000001e10d87c10 */ /* 0x000fc6000ffbe0ff */
[----:B------:R-:W5:Y:S01]  /*fe50*/  LDL.LU.64 R18, [R1+0x310] ;  /* 0x0003100001127983 */ /* 0x000f620000300a00 */
[----:B------:R-:W-:Y:S02]  /*fe60*/  IADD3.X R217, PT, PT, R17, UR13, RZ, P5, !PT ;  /* 0x0000000d11d97c10 */ /* 0x000fe4000affe4ff */
[----:B------:R-:W-:Y:S01]  /*fe70*/  IADD3 R212, P5, PT, R14, UR30, RZ ;  /* 0x0000001e0ed47c10 */ /* 0x000fe2000ffbe0ff */
[----:B------:R-:W3:Y:S03]  /*fe80*/  LDL.LU.64 R16, [R1+0x308] ;  /* 0x0003080001107983 */ /* 0x000ee60000300a00 */
[----:B------:R-:W-:Y:S01]  /*fe90*/  IADD3.X R213, PT, PT, R15, UR13, RZ, P5, !PT ;  /* 0x0000000d0fd57c10 */ /* 0x000fe2000affe4ff */
[----:B------:R-:W-:Y:S01]  /*fea0*/  VIADD R4, R6, 0xffffff79 ;  /* 0xffffff7906047836 */ /* 0x000fe20000000000 */
[----:B------:R-:W-:Y:S01]  /*feb0*/  IADD3 R208, P5, PT, R12, UR30, RZ ;  /* 0x0000001e0cd07c10 */ /* 0x000fe2000ffbe0ff */
[----:B------:R-:W3:Y:S01]  /*fec0*/  LDL.LU.64 R14, [R1+0x300] ;  /* 0x00030000010e7983 */ /* 0x000ee20000300a00 */
[----:B------:R-:W1:Y:S02]  /*fed0*/  LDC R6, c[0x0][0x3a0] ;  /* 0x0000e800ff067b82 */ /* 0x000e640000000800 */
[----:B------:R-:W-:Y:S01]  /*fee0*/  IADD3.X R209, PT, PT, R13, UR13, RZ, P5, !PT ;  /* 0x0000000d0dd17c10 */ /* 0x000fe2000affe4ff */
[----:B------:R-:W-:Y:S04]  /*fef0*/  LDGSTS.E [R252+0x3000c], desc[UR28][R220.64], !P2 ;  /* 0x3000c000dcfc7fae */ /* 0x000fe8000d1a101c */
[----:B------:R-:W3:Y:S01]  /*ff00*/  LDL.LU.64 R12, [R1+0x2f8] ;  /* 0x0002f800010c7983 */ /* 0x000ee20000300a00 */
[----:B----4-:R-:W-:Y:S01]  /*ff10*/  IADD3 R204, P5, PT, R10, UR30, RZ ;  /* 0x0000001e0acc7c10 */ /* 0x010fe2000ffbe0ff */
[----:B-1----:R-:W-:Y:S01]  /*ff20*/  VIADD R5, R5, 0xffffff7a ;  /* 0xffffff7a05057836 */ /* 0x002fe20000000000 */
[----:B------:R-:W-:Y:S01]  /*ff30*/  ISETP.GE.U32.AND P2, PT, R4, 0x7fffff3a, PT ;  /* 0x7fffff3a0400780c */ /* 0x000fe20003f46070 */
[----:B------:R-:W-:Y:S01]  /*ff40*/  LDGSTS.E [R252+0x30010], desc[UR28][R216.64], !P4 ;  /* 0x30010000d8fc7fae */ /* 0x000fe2000e1a101c */
[----:B------:R-:W-:Y:S01]  /*ff50*/  IADD3.X R205, PT, PT, R11, UR13, RZ, P5, !PT ;  /* 0x0000000d0bcd7c10 */ /* 0x000fe2000affe4ff */
[----:B------:R-:W1:Y:S02]  /*ff60*/  LDC R4, c[0x0][0x3a0] ;  /* 0x0000e800ff047b82 */ /* 0x000e640000000800 */
[----:B------:R-:W4:Y:S01]  /*ff70*/  LDL.LU.64 R10, [R1+0x2f0] ;  /* 0x0002f000010a7983 */ /* 0x000f220000300a00 */
[----:B--2---:R-:W-:-:S04]  /*ff80*/  IADD3 R202, P5, PT, R8, UR30, RZ ;  /* 0x0000001e08ca7c10 */ /* 0x004fc8000ffbe0ff */
[----:B------:R-:W-:Y:S02]  /*ff90*/  IADD3.X R203, PT, PT, R9, UR13, RZ, P5, !PT ;  /* 0x0000000d09cb7c10 */ /* 0x000fe4000affe4ff */
[----:B------:R-:W2:Y:S01]  /*ffa0*/  LDL.LU.64 R8, [R1+0x2e8] ;  /* 0x0002e80001087983 */ /* 0x000ea20000300a00 */
[----:B-----5:R-:W-:-:S04]  /*ffb0*/  IADD3 R198, P5, PT, R18, UR30, RZ ;  /* 0x0000001e12c67c10 */ /* 0x020fc8000ffbe0ff */
[----:B------:R-:W-:Y:S02]  /*ffc0*/  IADD3.X R199, PT, PT, R19, UR13, RZ, P5, !PT ;  /* 0x0000000d13c77c10 */ /* 0x000fe4000affe4ff */
[----:B---3--:R-:W-:-:S04]  /*ffd0*/  IADD3 R194, P5, PT, R16, UR30, RZ ;  /* 0x0000001e10c27c10 */ /* 0x008fc8000ffbe0ff */
[----:B------:R-:W-:Y:S02]  /*ffe0*/  IADD3.X R195, PT, PT, R17, UR13, RZ, P5, !PT ;  /* 0x0000000d11c37c10 */ /* 0x000fe4000affe4ff */
[----:B------:R-:W-:-:S04]  /*fff0*/  IADD3 R66, P5, PT, R14, UR30, RZ ;  /* 0x0000001e0e427c10 */ /* 0x000fc8000ffbe0ff */
[----:B------:R-:W-:Y:S02]  /*10000*/  IADD3.X R67, PT, PT, R15, UR13, RZ, P5, !PT ;  /* 0x0000000d0f437c10 */ /* 0x000fe4000affe4ff */
[----:B------:R-:W-:Y:S01]  /*10010*/  IADD3 R62, P5, PT, R12, UR30, RZ ;  /* 0x0000001e0c3e7c10 */ /* 0x000fe2000ffbe0ff */
[----:B------:R-:W3:Y:S03]  /*10020*/  LDL.LU.64 R14, [R1+0x3e0] ;  /* 0x0003e000010e7983 */ /* 0x000ee60000300a00 */
[----:B------:R-:W-:Y:S02]  /*10030*/  IADD3.X R63, PT, PT, R13, UR13, RZ, P5, !PT ;  /* 0x0000000d0d3f7c10 */ /* 0x000fe4000affe4ff */
[----:B------:R-:W5:Y:S01]  /*10040*/  LDL.LU.64 R12, [R1+0x3d8] ;  /* 0x0003d800010c7983 */ /* 0x000f620000300a00 */
[----:B------:R-:W-:Y:S01]  /*10050*/  ISETP.GE.U32.AND P3, PT, R5, 0x7fffff3b, PT ;  /* 0x7fffff3b0500780c */ /* 0x000fe20003f66070 */
[----:B-1----:R-:W-:Y:S01]  /*10060*/  VIADD R4, R4, 0xffffff78 ;  /* 0xffffff7804047836 */ /* 0x002fe20000000000 */
[----:B------:R-:W1:Y:S04]  /*10070*/  LDC R5, c[0x0][0x3a0] ;  /* 0x0000e800ff057b82 */ /* 0x000e680000000800 */
[----:B------:R-:W-:Y:S01]  /*10080*/  ISETP.GE.U32.AND P4, PT, R4, 0x7fffff39, PT ;  /* 0x7fffff390400780c */ /* 0x000fe20003f86070 */
[----:B------:R-:W-:-:S03]  /*10090*/  VIADD R4, R6, 0xffffff76 ;  /* 0xffffff7606047836 */ /* 0x000fc60000000000 */
[----:B------:R-:W1:Y:S03]  /*100a0*/  LDC R6, c[0x0][0x3a0] ;  /* 0x0000e800ff067b82 */ /* 0x000e660000000800 */
[----:B------:R-:W-:Y:S04]  /*100b0*/  LDGSTS.E [R252+0x30014], desc[UR28][R212.64], !P3 ;  /* 0x30014000d4fc7fae */ /* 0x000fe8000d9a101c */
[----:B------:R-:W-:Y:S01]  /*100c0*/  LDGSTS.E [R252+0x30018], desc[UR28][R208.64], !P2 ;  /* 0x30018000d0fc7fae */ /* 0x000fe2000d1a101c */
[----:B------:R-:W-:Y:S02]  /*100d0*/  ISETP.GE.U32.AND P2, PT, R4, 0x7fffff37, PT ;  /* 0x7fffff370400780c */ /* 0x000fe40003f46070 */
[----:B------:R-:W1:Y:S01]  /*100e0*/  LDC R4, c[0x0][0x3a0] ;  /* 0x0000e800ff047b82 */ /* 0x000e620000000800 */
[----:B------:R-:W-:Y:S01]  /*100f0*/  LDGSTS.E [R252+0x3001c], desc[UR28][R204.64], !P4 ;  /* 0x3001c000ccfc7fae */ /* 0x000fe2000e1a101c */
[----:B-1----:R-:W-:-:S05]  /*10100*/  VIADD R5, R5, 0xffffff77 ;  /* 0xffffff7705057836 */ /* 0x002fca0000000000 */
[----:B------:R-:W-:Y:S02]  /*10110*/  ISETP.GE.U32.AND P3, PT, R5, 0x7fffff38, PT ;  /* 0x7fffff380500780c */ /* 0x000fe40003f66070 */
[----:B------:R-:W1:Y:S01]  /*10120*/  LDC R5, c[0x0][0x3a0] ;  /* 0x0000e800ff057b82 */ /* 0x000e620000000800 */
[----:B------:R-:W-:-:S10]  /*10130*/  VIADD R4, R4, 0xffffff75 ;  /* 0xffffff7504047836 */ /* 0x000fd40000000000 */
[----:B------:R-:W-:Y:S01]  /*10140*/  LDGSTS.E [R252+0x30020], desc[UR28][R202.64], !P3 ;  /* 0x30020000cafc7fae */ /* 0x000fe2000d9a101c */
[----:B------:R-:W-:Y:S01]  /*10150*/  ISETP.GE.U32.AND P4, PT, R4, 0x7fffff36, PT ;  /* 0x7fffff360400780c */ /* 0x000fe20003f86070 */
[----:B------:R-:W-:Y:S02]  /*10160*/  VIADD R4, R6, 0xffffff73 ;  /* 0xffffff7306047836 */ /* 0x000fe40000000000 */
[----:B------:R-:W-:Y:S01]  /*10170*/  LDGSTS.E [R252+0x30024], desc[UR28][R198.64], !P2 ;  /* 0x30024000c6fc7fae */ /* 0x000fe2000d1a101c */
[----:B------:R-:W1:Y:S02]  /*10180*/  LDC R6, c[0x0][0x3a0] ;  /* 0x0000e800ff067b82 */ /* 0x000e640000000800 */
[----:B------:R-:W-:-:S06]  /*10190*/  ISETP.GE.U32.AND P2, PT, R4, 0x7fffff34, PT ;  /* 0x7fffff340400780c */ /* 0x000fcc0003f46070 */
[----:B------:R-:W1:Y:S02]  /*101a0*/  LDC R4, c[0x0][0x3a0] ;  /* 0x0000e800ff047b82 */ /* 0x000e640000000800 */
[----:B-1----:R-:W-:Y:S01]  /*101b0*/  VIADD R5, R5, 0xffffff74 ;  /* 0xffffff7405057836 */ /* 0x002fe20000000000 */
[----:B------:R-:W-:Y:S04]  /*101c0*/  LDGSTS.E [R252+0x30028], desc[UR28][R194.64], !P4 ;  /* 0x30028000c2fc7fae */ /* 0x000fe8000e1a101c */
[----:B------:R-:W-:Y:S02]  /*101d0*/  ISETP.GE.U32.AND P3, PT, R5, 0x7fffff35, PT ;  /* 0x7fffff350500780c */ /* 0x000fe40003f66070 */
[----:B------:R-:W1:Y:S11]  /*101e0*/  LDC R5, c[0x0][0x3a0] ;  /* 0x0000e800ff057b82 */ /* 0x000e760000000800 */
[----:B------:R-:W-:Y:S04]  /*101f0*/  LDGSTS.E [R252+0x3002c], desc[UR28][R66.64], !P3 ;  /* 0x3002c00042fc7fae */ /* 0x000fe8000d9a101c */
[----:B------:R-:W-:Y:S01]  /*10200*/  LDGSTS.E [R252+0x30030], desc[UR28][R62.64], !P2 ;  /* 0x300300003efc7fae */ /* 0x000fe2000d1a101c */
[----:B------:R-:W-:-:S05]  /*10210*/  VIADD R4, R4, 0xffffff72 ;  /* 0xffffff7204047836 */ /* 0x000fca0000000000 */
[----:B------:R-:W-:Y:S01]  /*10220*/  ISETP.GE.U32.AND P4, PT, R4, 0x7fffff33, PT ;  /* 0x7fffff330400780c */ /* 0x000fe20003f86070 */
[----:B------:R-:W-:Y:S02]  /*10230*/  VIADD R4, R6, 0xffffff70 ;  /* 0xffffff7006047836 */ /* 0x000fe40000000000 */
[----:B-1----:R-:W-:Y:S01]  /*10240*/  VIADD R5, R5, 0xffffff71 ;  /* 0xffffff7105057836 */ /* 0x002fe20000000000 */
[----:B------:R-:W1:Y:S02]  /*10250*/  LDC R6, c[0x0][0x3a0] ;  /* 0x0000e800ff067b82 */ /* 0x000e640000000800 */
[----:B------:R-:W-:-:S06]  /*10260*/  ISETP.GE.U32.AND P2, PT, R4, 0x7fffff31, PT ;  /* 0x7fffff310400780c */ /* 0x000fcc0003f46070 */
[----:B------:R-:W1:Y:S01]  /*10270*/  LDC R4, c[0x0][0x3a0] ;  /* 0x0000e800ff047b82 */ /* 0x000e620000000800 */
[----:B----4-:R-:W-:-:S04]  /*10280*/  IADD3 R58, P5, PT, R10, UR30, RZ ;  /* 0x0000001e0a3a7c10 */ /* 0x010fc8000ffbe0ff */
[----:B------:R-:W-:Y:S02]  /*10290*/  IADD3.X R59, PT, PT, R11, UR13, RZ, P5, !PT ;  /* 0x0000000d0b3b7c10 */ /* 0x000fe4000affe4ff */
[----:B------:R-:W4:Y:S01]  /*102a0*/  LDL.LU.64 R10, [R1+0x3d0] ;  /* 0x0003d000010a7983 */ /* 0x000f220000300a00 */
[----:B--2---:R-:W-:-:S03]  /*102b0*/  IADD3 R54, P5, PT, R8, UR30, RZ ;  /* 0x0000001e08367c10 */ /* 0x004fc6000ffbe0ff */
[----:B------:R-:W2:Y:S04]  /*102c0*/  LDL.LU.64 R18, [R1+0x3c8] ;  /* 0x0003c80001127983 */ /* 0x000ea80000300a00 */
[----:B------:R-:W2:Y:S01]  /*102d0*/  LDL.LU.64 R16, [R1+0x3c0] ;  /* 0x0003c00001107983 */ /* 0x000ea20000300a00 */
[----:B------:R-:W-:-:S03]  /*102e0*/  IADD3.X R55, PT, PT, R9, UR13, RZ, P5, !PT ;  /* 0x0000000d09377c10 */ /* 0x000fc6000affe4ff */
[----:B------:R-:W2:Y:S01]  /*102f0*/  LDL.LU.64 R8, [R1+0x3b8] ;  /* 0x0003b80001087983 */ /* 0x000ea20000300a00 */
[----:B------:R-:W-:Y:S02]  /*10300*/  ISETP.GE.U32.AND P3, PT, R5, 0x7fffff32, PT ;  /* 0x7fffff320500780c */ /* 0x000fe40003f66070 */
[----:B------:R-:W3:Y:S01]  /*10310*/  LDC R5, c[0x0][0x3a0] ;  /* 0x0000e800ff057b82 */ /* 0x000ee20000000800 */
[----:B-1----:R-:W-:Y:S01]  /*10320*/  VIADD R4, R4, 0xffffff66 ;  /* 0xffffff6604047836 */ /* 0x002fe20000000000 */
[----:B------:R-:W-:Y:S01]  /*10330*/  LDGSTS.E [R252+0x30034], desc[UR28][R58.64], !P4 ;  /* 0x300340003afc7fae */ /* 0x000fe2000e1a101c */
[----:B------:R-:W-:-:S08]  /*10340*/  IADD3 R50, P5, PT, R250, UR30, RZ ;  /* 0x0000001efa327c10 */ /* 0x000fd0000ffbe0ff */
[----:B------:R-:W-:Y:S01]  /*10350*/  LDGSTS.E [R252+0x30038], desc[UR28][R54.64], !P3 ;  /* 0x3003800036fc7fae */ /* 0x000fe2000d9a101c */
[----:B------:R-:W-:Y:S02]  /*10360*/  ISETP.GE.U32.AND P3, PT, R4, 0x7fffff27, PT ;  /* 0x7fffff270400780c */ /* 0x000fe40003f66070 */
[----:B------:R-:W-:Y:S01]  /*10370*/  IADD3.X R51, PT, PT, R251, UR13, RZ, P5, !PT ;  /* 0x0000000dfb337c10 */ /* 0x000fe2000affe4ff */
[----:B------:R-:W-:Y:S02]  /*10380*/  UIADD3 UR4, UPT, UPT, UR4, -0x9f, URZ ;  /* 0xffffff6104047890 */ /* 0x000fe4000fffe0ff */
[----:B------:R-:W-:Y:S02]  /*10390*/  UIADD3 UR7, UPT, UPT, UR7, -0x9b, URZ ;  /* 0xffffff6507077890 */ /* 0x000fe4000fffe0ff */
[----:B------:R-:W-:Y:S01]  /*103a0*/  LDGSTS.E [R252+0x3003c], desc[UR28][R50.64], !P2 ;  /* 0x3003c00032fc7fae */ /* 0x000fe2000d1a101c */
[----:B---3--:R-:W-:-:S05]  /*103b0*/  VIADD R4, R5, 0xffffff67 ;  /* 0xffffff6705047836 */ /* 0x008fca0000000000 */
[----:B------:R-:W-:Y:S01]  /*103c0*/  ISETP.GE.U32.AND P4, PT, R4, 0x7fffff28, PT ;  /* 0x7fffff280400780c */ /* 0x000fe20003f86070 */
[----:B------:R-:W-:Y:S01]  /*103d0*/  VIADD R4, R6, 0xffffff60 ;  /* 0xffffff6006047836 */ /* 0x000fe20000000000 */
[----:B------:R-:W-:Y:S02]  /*103e0*/  UIADD3 UR9, UPT, UPT, UR9, -0x9c, URZ ;  /* 0xffffff6409097890 */ /* 0x000fe4000fffe0ff */
[----:B------:R-:W-:Y:S02]  /*103f0*/  UISETP.GE.U32.AND UP4, UPT, UR4, 0x7fffff22, UPT ;  /* 0x7fffff220400788c */ /* 0x000fe4000bf86070 */
[----:B------:R-:W-:Y:S01]  /*10400*/  ISETP.GE.U32.AND P2, PT, R4, 0x7fffff21, PT ;  /* 0x7fffff210400780c */ /* 0x000fe20003f46070 */
[----:B------:R-:W-:Y:S01]  /*10410*/  VIADD R4, R7, 0xffffff62 ;  /* 0xffffff6207047836 */ /* 0x000fe20000000000 */
[----:B------:R-:W-:Y:S02]  /*10420*/  UISETP.GE.U32.AND UP2, UPT, UR7, 0x7fffff26, UPT ;  /* 0x7fffff260700788c */ /* 0x000fe4000bf46070 */
[----:B------:R-:W-:-:S02]  /*10430*/  UIADD3 UR5, UPT, UPT, UR5, -0x9d, URZ ;  /* 0xffffff6305057890 */ /* 0x000fc4000fffe0ff */
[----:B------:R-:W-:Y:S01]  /*10440*/  UIADD3 UR16, UPT, UPT, UR16, -0x94, URZ ;  /* 0xffffff6c10107890 */ /* 0x000fe2000fffe0ff */
[----:B------:R-:W-:Y:S01]  /*10450*/  ISETP.GE.U32.AND P5, PT, R4, 0x7fffff23, PT ;  /* 0x7fffff230400780c */ /* 0x000fe20003fa6070 */
[----:B------:R-:W-:Y:S01]  /*10460*/  USEL UR7, URZ, 0x1fffe, UP4 ;  /* 0x0001fffeff077887 */ /* 0x000fe2000a000000 */
[----:B------:R-:W-:Y:S01]  /*10470*/  SEL R4, RZ, 0x1, P2 ;  /* 0x00000001ff047807 */ /* 0x000fe20001000000 */
[----:B------:R-:W-:Y:S02]  /*10480*/  UISETP.GE.U32.AND UP1, UPT, UR9, 0x7fffff25, UPT ;  /* 0x7fffff250900788c */ /* 0x000fe4000bf26070 */
[----:B------:R-:W-:Y:S02]  /*10490*/  UIADD3 UR15, UPT, UPT, UR15, -0x93, URZ ;  /* 0xffffff6d0f0f7890 */ /* 0x000fe4000fffe0ff */
[----:B------:R-:W-:Y:S01]  /*104a0*/  UIADD3 UR17, UPT, UPT, UR17, -0x91, URZ ;  /* 0xffffff6f11117890 */ /* 0x000fe2000fffe0ff */
[----:B------:R-:W-:Y:S01]  /*104b0*/  VIADD R4, R4, UR7 ;  /* 0x0000000704047c36 */ /* 0x000fe20008000000 */
[----:B------:R-:W-:-:S02]  /*104c0*/  UISETP.GE.U32.AND UP3, UPT, UR5, 0x7fffff24, UPT ;  /* 0x7fffff240500788c */ /* 0x000fc4000bf66070 */
[----:B------:R-:W-:Y:S01]  /*104d0*/  UIADD3 UR18, UPT, UPT, UR18, -0x92, URZ ;  /* 0xffffff6e12127890 */ /* 0x000fe2000fffe0ff */
[----:B-----5:R-:W-:Y:S01]  /*104e0*/  IADD3 R46, P6, PT, R12, UR30, RZ ;  /* 0x0000001e0c2e7c10 */ /* 0x020fe2000ffde0ff */
[----:B------:R-:W-:Y:S01]  /*104f0*/  USEL UR4, URZ, 0x1, UP1 ;  /* 0x00000001ff047887 */ /* 0x000fe20008800000 */
[----:B------:R-:W1:Y:S01]  /*10500*/  LDC R7, c[0x0][0x3a0] ;  /* 0x0000e800ff077b82 */ /* 0x000e620000000800 */
[----:B------:R-:W-:Y:S01]  /*10510*/  USEL UR5, URZ, 0x1fffe, UP2 ;  /* 0x0001fffeff057887 */ /* 0x000fe20009000000 */
[----:B------:R-:W3:Y:S01]  /*10520*/  LDCU UR9, c[0x0][0x3a0] ;  /* 0x00007400ff0977ac */ /* 0x000ee20008000800 */
[----:B------:R-:W-:Y:S01]  /*10530*/  LOP3.LUT R4, R4, 0x3, RZ, 0xc0, !PT ;  /* 0x0000000304047812 */ /* 0x000fe200078ec0ff */
[----:B------:R-:W-:Y:S01]  /*10540*/  USEL UR7, URZ, 0x7fff8, UP3 ;  /* 0x0007fff8ff077887 */ /* 0x000fe20009800000 */
[----:B------:R-:W-:Y:S01]  /*10550*/  SEL R5, RZ, 0x4, P5 ;  /* 0x00000004ff057807 */ /* 0x000fe20002800000 */
[----:B------:R-:W-:-:S04]  /*10560*/  UIADD3 UR4, UPT, UPT, UR4, UR5, URZ ;  /* 0x0000000504047290 */ /* 0x000fc8000fffe0ff */
[----:B------:R-:W-:Y:S01]  /*10570*/  ULOP3.LUT UR4, UR4, 0x3, URZ, 0xc0, !UPT ;  /* 0x0000000304047892 */ /* 0x000fe2000f8ec0ff */
[----:B------:R-:W-:Y:S02]  /*10580*/  IADD3 R6, PT, PT, R4, UR7, R5 ;  /* 0x0000000704067c10 */ /* 0x000fe4000fffe005 */
[----:B------:R-:W-:Y:S02]  /*10590*/  SEL R5, RZ, 0x4, P3 ;  /* 0x00000004ff057807 */ /* 0x000fe40001800000 */
[----:B------:R-:W-:Y:S01]  /*105a0*/  SEL R4, RZ, 0x7fff8, P4 ;  /* 0x0007fff8ff047807 */ /* 0x000fe20002000000 */
[----:B------:R-:W-:Y:S02]  /*105b0*/  UIADD3 UR5, UPT, UPT, UR20, -0x98, URZ ;  /* 0xffffff6814057890 */ /* 0x000fe4000fffe0ff */
[----:B------:R-:W-:Y:S01]  /*105c0*/  UISETP.GE.U32.AND UP6, UPT, UR16, 0x7fffff2d, UPT ;  /* 0x7fffff2d1000788c */ /* 0x000fe2000bfc6070 */
[----:B------:R-:W-:Y:S01]  /*105d0*/  IADD3 R5, PT, PT, R4, UR4, R5 ;  /* 0x0000000404057c10 */ /* 0x000fe2000fffe005 */
[----:B------:R-:W-:-:S02]  /*105e0*/  UIADD3 UR4, UPT, UPT, UR19, -0x97, URZ ;  /* 0xffffff6913047890 */ /* 0x000fc4000fffe0ff */
[----:B---3--:R-:W-:Y:S02]  /*105f0*/  UIADD3 UR9, UPT, UPT, UR9, -0x96, URZ ;  /* 0xffffff6a09097890 */ /* 0x008fe4000fffe0ff */
[----:B------:R-:W-:Y:S02]  /*10600*/  UISETP.GE.U32.AND UP4, UPT, UR5, 0x7fffff29, UPT ;  /* 0x7fffff290500788c */ /* 0x000fe4000bf86070 */
[----:B------:R-:W-:Y:S02]  /*10610*/  UISETP.GE.U32.AND UP5, UPT, UR4, 0x7fffff2a, UPT ;  /* 0x7fffff2a0400788c */ /* 0x000fe4000bfa6070 */
[----:B------:R-:W-:Y:S02]  /*10620*/  USEL UR5, URZ, 0x1, UP6 ;  /* 0x00000001ff057887 */ /* 0x000fe4000b000000 */
[----:B------:R-:W-:Y:S02]  /*10630*/  UISETP.GE.U32.AND UP6, UPT, UR9, 0x7fffff2b, UPT ;  /* 0x7fffff2b0900788c */ /* 0x000fe4000bfc6070 */
[----:B------:R-:W-:-:S02]  /*10640*/  UIADD3 UR7, UPT, UPT, UR21, -0x95, URZ ;  /* 0xffffff6b15077890 */ /* 0x000fc4000fffe0ff */
[----:B------:R-:W-:Y:S02]  /*10650*/  USEL UR4, URZ, 0x1, UP4 ;  /* 0x00000001ff047887 */ /* 0x000fe4000a000000 */
[----:B------:R-:W-:Y:S02]  /*10660*/  USEL UR9, URZ, 0x1fffe, UP5 ;  /* 0x0001fffeff097887 */ /* 0x000fe4000a800000 */
[----:B------:R-:W-:Y:S02]  /*10670*/  UISETP.GE.U32.AND UP1, UPT, UR15, 0x7fffff2e, UPT ;  /* 0x7fffff2e0f00788c */ /* 0x000fe4000bf26070 */
[----:B------:R-:W-:Y:S02]  /*10680*/  UISETP.GE.U32.AND UP4, UPT, UR7, 0x7fffff2c, UPT ;  /* 0x7fffff2c0700788c */ /* 0x000fe4000bf86070 */
[----:B------:R-:W-:Y:S02]  /*10690*/  UIADD3 UR4, UPT, UPT, UR4, UR9, URZ ;  /* 0x0000000904047290 */ /* 0x000fe4000fffe0ff */
[----:B------:R-:W-:-:S02]  /*106a0*/  USEL UR7, URZ, 0x1fffe, UP1 ;  /* 0x0001fffeff077887 */ /* 0x000fc40008800000 */
[----:B------:R-:W-:Y:S02]  /*106b0*/  USEL UR9, URZ, 0x4, UP6 ;  /* 0x00000004ff097887 */ /* 0x000fe4000b000000 */
[----:B------:R-:W-:Y:S02]  /*106c0*/  USEL UR15, URZ, 0x7fff8, UP4 ;  /* 0x0007fff8ff0f7887 */ /* 0x000fe4000a000000 */
[----:B------:R-:W-:Y:S02]  /*106d0*/  ULOP3.LUT UR16, UR4, 0x3, URZ, 0xc0, !UPT ;  /* 0x0000000304107892 */ /* 0x000fe4000f8ec0ff */
[----:B------:R-:W-:Y:S02]  /*106e0*/  UISETP.GE.U32.AND UP2, UPT, UR18, 0x7fffff2f, UPT ;  /* 0x7fffff2f1200788c */ /* 0x000fe4000bf46070 */
[----:B------:R-:W-:Y:S02]  /*106f0*/  UISETP.GE.U32.AND UP3, UPT, UR17, 0x7fffff30, UPT ;  /* 0x7fffff301100788c */ /* 0x000fe4000bf66070 */
[----:B------:R-:W-:-:S02]  /*10700*/  UIADD3 UR7, UPT, UPT, UR5, UR7, URZ ;  /* 0x0000000705077290 */ /* 0x000fc4000fffe0ff */
[----:B------:R-:W-:Y:S01]  /*10710*/  UIADD3 UR9, UPT, UPT, UR16, UR15, UR9 ;  /* 0x0000000f10097290 */ /* 0x000fe2000fffe009 */
[----:B------:R-:W-:Y:S01]  /*10720*/  LOP3.LUT R4, R6, 0xf, RZ, 0xc0, !PT ;  /* 0x0000000f06047812 */ /* 0x000fe200078ec0ff */
[----:B------:R-:W-:Y:S01]  /*10730*/  USEL UR4, URZ, 0x4, UP2 ;  /* 0x00000004ff047887 */ /* 0x000fe20009000000 */
[----:B------:R-:W-:Y:S01]  /*10740*/  IADD3 R48, P4, PT, R14, UR30, RZ ;  /* 0x0000001e0e307c10 */ /* 0x000fe2000ff9e0ff */
[----:B------:R-:W-:Y:S01]  /*10750*/  USEL UR5, URZ, 0x7fff8, UP3 ;  /* 0x0007fff8ff057887 */ /* 0x000fe20009800000 */
[----:B------:R-:W-:Y:S01]  /*10760*/  IADD3.X R47, PT, PT, R13, UR13, RZ, P6, !PT ;  /* 0x0000000d0d2f7c10 */ /* 0x000fe2000b7fe4ff */
[----:B------:R-:W-:Y:S02]  /*10770*/  ULOP3.LUT UR7, UR7, 0x3, URZ, 0xc0, !UPT ;  /* 0x0000000307077892 */ /* 0x000fe4000f8ec0ff */
[----:B------:R-:W-:Y:S01]  /*10780*/  USHF.L.U32 UR9, UR9, 0x8, URZ ;  /* 0x0000000809097899 */ /* 0x000fe200080006ff */
[----:B------:R-:W-:Y:S01]  /*10790*/  IMAD R4, R5, 0x10, R4 ;  /* 0x0000001005047824 */ /* 0x000fe200078e0204 */
[----:B------:R-:W-:Y:S01]  /*107a0*/  UIADD3 UR4, UPT, UPT, UR7, UR5, UR4 ;  /* 0x0000000507047290 */ /* 0x000fe2000fffe004 */
[----:B------:R-:W3:Y:S01]  /*107b0*/  LDC R6, c[0x0][0x3a0] ;  /* 0x0000e800ff067b82 */ /* 0x000ee20000000800 */
[----:B------:R-:W-:-:S02]  /*107c0*/  ULOP3.LUT UR5, UR9, 0xf00, URZ, 0xe2, !UPT ;  /* 0x00000f0009057892 */ /* 0x000fc4000f8ee2ff */
[----:B------:R-:W-:Y:S01]  /*107d0*/  LOP3.LUT R4, R4, 0xff, RZ, 0xc0, !PT ;  /* 0x000000ff04047812 */ /* 0x000fe200078ec0ff */
[----:B------:R-:W5:Y:S01]  /*107e0*/  LDCU UR21, c[0x0][0x3a0] ;  /* 0x00007400ff1577ac */ /* 0x000f620008000800 */
[----:B------:R-:W-:Y:S01]  /*107f0*/  ULEA UR4, UR4, UR5, 0xc ;  /* 0x0000000504047291 */ /* 0x000fe2000f8e60ff */
[----:B------:R-:W-:Y:S01]  /*10800*/  IADD3.X R49, PT, PT, R15, UR13, RZ, P4, !PT ;  /* 0x0000000d0f317c10 */ /* 0x000fe2000a7fe4ff */
[----:B------:R-:W1:Y:S01]  /*10810*/  LDCU UR20, c[0x0][0x3a0] ;  /* 0x00007400ff1477ac */ /* 0x000e620008000800 */
[----:B------:R-:W3:Y:S03]  /*10820*/  LDL.LU.64 R14, [R1+0x3b0] ;  /* 0x0003b000010e7983 */ /* 0x000ee60000300a00 */
[----:B------:R-:W-:Y:S01]  /*10830*/  VIADD R4, R4, UR4 ;  /* 0x0000000404047c36 */ /* 0x000fe20008000000 */
[----:B------:R-:W5:Y:S01]  /*10840*/  LDL.LU.64 R12, [R1+0x3a8] ;  /* 0x0003a800010c7983 */ /* 0x000f620000300a00 */
[----:B------:R-:W1:Y:S03]  /*10850*/  LDCU UR5, c[0x0][0x3a0] ;  /* 0x00007400ff0577ac */ /* 0x000e660008000800 */
[----:B------:R-:W-:Y:S01]  /*10860*/  LOP3.LUT R4, R4, 0xffff, RZ, 0xc0, !PT ;  /* 0x0000ffff04047812 */ /* 0x000fe200078ec0ff */
[----:B------:R-:W1:Y:S03]  /*10870*/  LDCU UR4, c[0x0][0x3a0] ;  /* 0x00007400ff0477ac */ /* 0x000e660008000800 */
[--C-:B------:R-:W-:Y:S01]  /*10880*/  SHF.R.U32.HI R5, RZ, 0xf, R4.reuse ;  /* 0x0000000fff057819 */ /* 0x100fe20000011604 */
[----:B------:R-:W1:Y:S03]  /*10890*/  LDCU UR15, c[0x0][0x3a0] ;  /* 0x00007400ff0f77ac */ /* 0x000e660008000800 */
[----:B------:R-:W-:Y:S01]  /*108a0*/  LOP3.LUT P3, RZ, R5, 0x1, RZ, 0xc0, !PT ;  /* 0x0000000105ff7812 */ /* 0x000fe2000786c0ff */
[----:B------:R-:W1:Y:S01]  /*108b0*/  LDCU UR19, c[0x0][0x3a0] ;  /* 0x00007400ff1377ac */ /* 0x000e620008000800 */
[----:B------:R-:W-:Y:S01]  /*108c0*/  SHF.R.U32.HI R5, RZ, 0xe, R4 ;  /* 0x0000000eff057819 */ /* 0x000fe20000011604 */
[----:B------:R-:W1:Y:S03]  /*108d0*/  LDCU UR16, c[0x0][0x3a0] ;  /* 0x00007400ff1077ac */ /* 0x000e660008000800 */
[----:B------:R-:W-:-:S02]  /*108e0*/  LOP3.LUT P5, RZ, R5, 0x1, RZ, 0xc0, !PT ;  /* 0x0000000105ff7812 */ /* 0x000fc400078ac0ff */
[----:B------:R-:W-:Y:S01]  /*108f0*/  SHF.R.U32.HI R5, RZ, 0xd, R4 ;  /* 0x0000000dff057819 */ /* 0x000fe20000011604 */
[----:B------:R-:W1:Y:S03]  /*10900*/  LDCU UR18, c[0x0][0x3a0] ;  /* 0x00007400ff1277ac */ /* 0x000e660008000800 */
[----:B------:R-:W-:Y:S01]  /*10910*/  LOP3.LUT P4, RZ, R5, 0x1, RZ, 0xc0, !PT ;  /* 0x0000000105ff7812 */ /* 0x000fe2000788c0ff */
[----:B------:R-:W-:Y:S01]  /*10920*/  LDGSTS.E [R252+0x30040], desc[UR28][R48.64], P3 ;  /* 0x3004000030fc7fae */ /* 0x000fe200099a101c */
[----:B------:R-:W1:Y:S01]  /*10930*/  LDCU UR17, c[0x0][0x3a0] ;  /* 0x00007400ff1177ac */ /* 0x000e620008000800 */
[----:B------:R-:W1:Y:S04]  /*10940*/  LDCU UR9, c[0x0][0x3a0] ;  /* 0x00007400ff0977ac */ /* 0x000e680008000800 */
[----:B------:R-:W-:Y:S01]  /*10950*/  LDGSTS.E [R252+0x30044], desc[UR28][R46.64], P5 ;  /* 0x300440002efc7fae */ /* 0x000fe2000a9a101c */
[----:B----4-:R-:W-:Y:S01]  /*10960*/  IADD3 R44, P6, PT, R10, UR30, RZ ;  /* 0x0000001e0a2c7c10 */ /* 0x010fe2000ffde0ff */
[----:B------:R-:W4:Y:S03]  /*10970*/  LDCU UR7, c[0x0][0x3a0] ;  /* 0x00007400ff0777ac */ /* 0x000f260008000800 */
[----:B------:R-:W-:-:S02]  /*10980*/  IADD3.X R45, PT, PT, R11, UR13, RZ, P6, !PT ;  /* 0x0000000d0b2d7c10 */ /* 0x000fc4000b7fe4ff */
[----:B------:R-:W4:Y:S01]  /*10990*/  LDL.LU.64 R10, [R1+0x3a0] ;  /* 0x0003a000010a7983 */ /* 0x000f220000300a00 */
[----:B--2---:R-:W-:-:S03]  /*109a0*/  IADD3 R40, P6, PT, R16, UR30, RZ ;  /* 0x0000001e10287c10 */ /* 0x004fc6000ffde0ff */
[----:B------:R-:W-:Y:S01]  /*109b0*/  LDGSTS.E [R252+0x30048], desc[UR28][R44.64], P4 ;  /* 0x300480002cfc7fae */ /* 0x000fe2000a1a101c */
[----:B------:R-:W-:Y:S02]  /*109c0*/  IADD3 R42, P4, PT, R18, UR30, RZ ;  /* 0x0000001e122a7c10 */ /* 0x000fe4000ff9e0ff */
[----:B------:R-:W-:Y:S02]  /*109d0*/  IADD3.X R41, PT, PT, R17, UR13, RZ, P6, !PT ;  /* 0x0000000d11297c10 */ /* 0x000fe4000b7fe4ff */
[----:B------:R-:W-:Y:S02]  /*109e0*/  IADD3 R38, P6, PT, R8, UR30, RZ ;  /* 0x0000001e08267c10 */ /* 0x000fe4000ffde0ff */
[----:B------:R-:W-:Y:S02]  /*109f0*/  IADD3.X R43, PT, PT, R19, UR13, RZ, P4, !PT ;  /* 0x0000000d132b7c10 */ /* 0x000fe4000a7fe4ff */
[----:B------:R-:W2:Y:S01]  /*10a00*/  LDL.LU.64 R18, [R1+0x398] ;  /* 0x0003980001127983 */ /* 0x000ea20000300a00 */
[----:B------:R-:W-:-:S03]  /*10a10*/  IADD3.X R39, PT, PT, R9, UR13, RZ, P6, !PT ;  /* 0x0000000d09277c10 */ /* 0x000fc6000b7fe4ff */
[----:B------:R-:W2:Y:S01]  /*10a20*/  LDL.LU.64 R8, [R1+0x390] ;  /* 0x0003900001087983 */ /* 0x000ea20000300a00 */
[----:B------:R-:W-:-:S03]  /*10a30*/  SHF.R.U32.HI R5, RZ, 0xc, R4 ;  /* 0x0000000cff057819 */ /* 0x000fc60000011604 */
[----:B------:R-:W2:Y:S01]  /*10a40*/  LDL.LU.64 R16, [R1+0x388] ;  /* 0x0003880001107983 */ /* 0x000ea20000300a00 */
[----:B------:R-:W-:Y:S02]  /*10a50*/  LOP3.LUT P3, RZ, R5, 0x1, RZ, 0xc0, !PT ;  /* 0x0000000105ff7812 */ /* 0x000fe4000786c0ff */
[----:B------:R-:W-:-:S04]  /*10a60*/  SHF.R.U32.HI R5, RZ, 0xb, R4 ;  /* 0x0000000bff057819 */ /* 0x000fc80000011604 */
[----:B------:R-:W-:Y:S02]  /*10a70*/  LOP3.LUT P5, RZ, R5, 0x1, RZ, 0xc0, !PT ;  /* 0x0000000105ff7812 */ /* 0x000fe400078ac0ff */
[----:B------:R-:W-:-:S04]  /*10a80*/  SHF.R.U32.HI R5, RZ, 0xa, R4 ;  /* 0x0000000aff057819 */ /* 0x000fc80000011604 */
[----:B------:R-:W-:Y:S01]  /*10a90*/  LOP3.LUT P4, RZ, R5, 0x1, RZ, 0xc0, !PT ;  /* 0x0000000105ff7812 */ /* 0x000fe2000788c0ff */
[----:B------:R-:W-:Y:S06]  /*10aa0*/  LDGSTS.E [R252+0x3004c], desc[UR28][R42.64], P3 ;  /* 0x3004c0002afc7fae */ /* 0x000fec00099a101c */
[----:B------:R-:W-:Y:S06]  /*10ab0*/  LDGSTS.E [R252+0x30050], desc[UR28][R40.64], P5 ;  /* 0x3005000028fc7fae */ /* 0x000fec000a9a101c */
[----:B------:R-:W-:Y:S01]  /*10ac0*/  LDGSTS.E [R252+0x30054], desc[UR28][R38.64], P4 ;  /* 0x3005400026fc7fae */ /* 0x000fe2000a1a101c */
[----:B---3--:R-:W-:-:S04]  /*10ad0*/  IADD3 R36, P4, PT, R14, UR30, RZ ;  /* 0x0000001e0e247c10 */ /* 0x008fc8000ff9e0ff */
[----:B------:R-:W-:Y:S02]  /*10ae0*/  IADD3.X R37, PT, PT, R15, UR13, RZ, P4, !PT ;  /* 0x0000000d0f257c10 */ /* 0x000fe4000a7fe4ff */
[----:B------:R-:W3:Y:S01]  /*10af0*/  LDL.LU.64 R14, [R1+0x380] ;  /* 0x00038000010e7983 */ /* 0x000ee20000300a00 */
[----:B-----5:R-:W-:-:S04]  /*10b00*/  IADD3 R34, P6, PT, R12, UR30, RZ ;  /* 0x0000001e0c227c10 */ /* 0x020fc8000ffde0ff */
[----:B------:R-:W-:Y:S02]  /*10b10*/  IADD3.X R35, PT, PT, R13, UR13, RZ, P6, !PT ;  /* 0x0000000d0d237c10 */ /* 0x000fe4000b7fe4ff */
[----:B------:R-:W5:Y:S01]  /*10b20*/  LDL.LU.64 R12, [R1+0x378] ;  /* 0x00037800010c7983 */ /* 0x000f620000300a00 */
[----:B----4-:R-:W-:-:S04]  /*10b30*/  IADD3 R32, P6, PT, R10, UR30, RZ ;  /* 0x0000001e0a207c10 */ /* 0x010fc8000ffde0ff */
[----:B------:R-:W-:Y:S02]  /*10b40*/  IADD3.X R33, PT, PT, R11, UR13, RZ, P6, !PT ;  /* 0x0000000d0b217c10 */ /* 0x000fe4000b7fe4ff */
[----:B------:R-:W4:Y:S01]  /*10b50*/  LDL.LU.64 R10, [R1+0x370] ;  /* 0x00037000010a7983 */ /* 0x000f220000300a00 */
[----:B--2---:R-:W-:-:S04]  /*10b60*/  IADD3 R28, P6, PT, R8, UR30, RZ ;  /* 0x0000001e081c7c10 */ /* 0x004fc8000ffde0ff */
[----:B------:R-:W-:Y:S02]  /*10b70*/  IADD3.X R29, PT, PT, R9, UR13, RZ, P6, !PT ;  /* 0x0000000d091d7c10 */ /* 0x000fe4000b7fe4ff */
[----:B------:R-:W2:Y:S01]  /*10b80*/  LDL.LU.64 R8, [R1+0x368] ;  /* 0x0003680001087983 */ /* 0x000ea20000300a00 */
[----:B------:R-:W-:-:S04]  /*10b90*/  SHF.R.U32.HI R5, RZ, 0x9, R4 ;  /* 0x00000009ff057819 */ /* 0x000fc80000011604 */
[----:B------:R-:W-:Y:S02]  /*10ba0*/  LOP3.LUT P3, RZ, R5, 0x1, RZ, 0xc0, !PT ;  /* 0x0000000105ff7812 */ /* 0x000fe4000786c0ff */
[----:B------:R-:W-:-:S04]  /*10bb0*/  SHF.R.U32.HI R5, RZ, 0x8, R4 ;  /* 0x00000008ff057819 */ /* 0x000fc80000011604 */
[----:B------:R-:W-:Y:S02]  /*10bc0*/  LOP3.LUT P5, RZ, R5, 0x1, RZ, 0xc0, !PT ;  /* 0x0000000105ff7812 */ /* 0x000fe400078ac0ff */
[----:B------:R-:W-:-:S04]  /*10bd0*/  SHF.R.U32.HI R5, RZ, 0x7, R4 ;  /* 0x00000007ff057819 */ /* 0x000fc80000011604 */
[----:B------:R-:W-:Y:S01]  /*10be0*/  LOP3.LUT P4, RZ, R5, 0x1, RZ, 0xc0, !PT ;  /* 0x0000000105ff7812 */ /* 0x000fe2000788c0ff */
[----:B------:R-:W-:Y:S01]  /*10bf0*/  LDGSTS.E [R252+0x30058], desc[UR28][R36.64], P3 ;  /* 0x3005800024fc7fae */ /* 0x000fe200099a101c */
[----:B------:R-:W-:-:S04]  /*10c00*/  SHF.R.U32.HI R5, RZ, 0x6, R4 ;  /* 0x00000006ff057819 */ /* 0x000fc80000011604 */
[----:B------:R-:W-:Y:S01]  /*10c10*/  LOP3.LUT P3, RZ, R5, 0x1, RZ, 0xc0, !PT ;  /* 0x0000000105ff7812 */ /* 0x000fe2000786c0ff */
[----:B------:R-:W-:Y:S01]  /*10c20*/  LDGSTS.E [R252+0x3005c], desc[UR28][R34.64], P5 ;  /* 0x3005c00022fc7fae */ /* 0x000fe2000a9a101c */
[----:B------:R-:W-:-:S04]  /*10c30*/  SHF.R.U32.HI R5, RZ, 0x5, R4 ;  /* 0x00000005ff057819 */ /* 0x000fc80000011604 */
[----:B------:R-:W-:Y:S01]  /*10c40*/  LOP3.LUT P5, RZ, R5, 0x1, RZ, 0xc0, !PT ;  /* 0x0000000105ff7812 */ /* 0x000fe200078ac0ff */
[----:B------:R-:W-:Y:S01]  /*10c50*/  LDGSTS.E [R252+0x30060], desc[UR28][R32.64], P4 ;  /* 0x3006000020fc7fae */ /* 0x000fe2000a1a101c */
[----:B------:R-:W-:Y:S02]  /*10c60*/  IADD3 R30, P4, PT, R18, UR30, RZ ;  /* 0x0000001e121e7c10 */ /* 0x000fe4000ff9e0ff */
[--C-:B------:R-:W-:Y:S02]  /*10c70*/  SHF.R.U32.HI R5, RZ, 0x4, R4.reuse ;  /* 0x00000004ff057819 */ /* 0x100fe40000011604 */
[----:B------:R-:W-:Y:S02]  /*10c80*/  IADD3.X R31, PT, PT, R19, UR13, RZ, P4, !PT ;  /* 0x0000000d131f7c10 */ /* 0x000fe4000a7fe4ff */
[----:B------:R-:W-:Y:S02]  /*10c90*/  LOP3.LUT P4, RZ, R5, 0x1, RZ, 0xc0, !PT ;  /* 0x0000000105ff7812 */ /* 0x000fe4000788c0ff */
[----:B------:R-:W-:Y:S01]  /*10ca0*/  SHF.R.U32.HI R5, RZ, 0x3, R4 ;  /* 0x00000003ff057819 */ /* 0x000fe20000011604 */
[----:B------:R-:W-:Y:S01]  /*10cb0*/  LDGSTS.E [R252+0x30064], desc[UR28][R30.64], P3 ;  /* 0x300640001efc7fae */ /* 0x000fe200099a101c */
[----:B------:R-:W-:-:S03]  /*10cc0*/  IADD3 R26, P6, PT, R16, UR30, RZ ;  /* 0x0000001e101a7c10 */ /* 0x000fc6000ffde0ff */
[----:B------:R-:W-:Y:S01]  /*10cd0*/  LDGSTS.E [R252+0x30068], desc[UR28][R28.64], P5 ;  /* 0x300680001cfc7fae */ /* 0x000fe2000a9a101c */
[----:B------:R-:W-:Y:S02]  /*10ce0*/  LOP3.LUT P5, RZ, R5, 0x1, RZ, 0xc0, !PT ;  /* 0x0000000105ff7812 */ /* 0x000fe400078ac0ff */
[--C-:B------:R-:W-:Y:S02]  /*10cf0*/  SHF.R.U32.HI R5, RZ, 0x2, R4.reuse ;  /* 0x00000002ff057819 */ /* 0x100fe40000011604 */
[----:B------:R-:W-:Y:S02]  /*10d00*/  SHF.R.U32.HI R4, RZ, 0x1, R4 ;  /* 0x00000001ff047819 */ /* 0x000fe40000011604 */
[----:B------:R-:W-:Y:S02]  /*10d10*/  IADD3.X R27, PT, PT, R17, UR13, RZ, P6, !PT ;  /* 0x0000000d111b7c10 */ /* 0x000fe4000b7fe4ff */
[----:B------:R-:W-:Y:S02]  /*10d20*/  LOP3.LUT P3, RZ, R4, 0x1, RZ, 0xc0, !PT ;  /* 0x0000000104ff7812 */ /* 0x000fe4000786c0ff */
[----:B------:R-:W1:Y:S01]  /*10d30*/  LDC R4, c[0x0][0x3a0] ;  /* 0x0000e800ff047b82 */ /* 0x000e620000000800 */
[----:B------:R-:W-:Y:S01]  /*10d40*/  LDGSTS.E [R252+0x3006c], desc[UR28][R26.64], P4 ;  /* 0x3006c0001afc7fae */ /* 0x000fe2000a1a101c */
[----:B------:R-:W-:-:S06]  /*10d50*/  LOP3.LUT P4, RZ, R5, 0x1, RZ, 0xc0, !PT ;  /* 0x0000000105ff7812 */ /* 0x000fcc000788c0ff */
[----:B------:R-:W1:Y:S02]  /*10d60*/  LDC R5, c[0x0][0x3a0] ;  /* 0x0000e800ff057b82 */ /* 0x000e640000000800 */
[----:B-1----:R-:W-:Y:S02]  /*10d70*/  VIADD R4, R4, 0xffffff4c ;  /* 0xffffff4c04047836 */ /* 0x002fe40000000000 */
[----:B------:R-:W-:Y:S01]  /*10d80*/  VIADD R5, R5, 0xffffff4d ;  /* 0xffffff4d05057836 */ /* 0x000fe20000000000 */
[----:B---3--:R-:W-:-:S04]  /*10d90*/  IADD3 R24, P6, PT, R14, UR30, RZ ;  /* 0x0000001e0e187c10 */ /* 0x008fc8000ffde0ff */
[----:B------:R-:W-:Y:S02]  /*10da0*/  IADD3.X R25, PT, PT, R15, UR13, RZ, P6, !PT ;  /* 0x0000000d0f197c10 */ /* 0x000fe4000b7fe4ff */
[----:B-----5:R-:W-:-:S03]  /*10db0*/  IADD3 R22, P6, PT, R12, UR30, RZ ;  /* 0x0000001e0c167c10 */ /* 0x020fc6000ffde0ff */
[----:B------:R-:W-:Y:S01]  /*10dc0*/  LDGSTS.E [R252+0x30070], desc[UR28][R24.64], P5 ;  /* 0x3007000018fc7fae */ /* 0x000fe2000a9a101c */
[----:B------:R-:W-:Y:S02]  /*10dd0*/  IADD3.X R23, PT, PT, R13, UR13, RZ, P6, !PT ;  /* 0x0000000d0d177c10 */ /* 0x000fe4000b7fe4ff */
[----:B------:R-:W-:Y:S01]  /*10de0*/  ISETP.GE.U32.AND P5, PT, R5, 0x7fffff0e, PT ;  /* 0x7fffff0e0500780c */ /* 0x000fe20003fa6070 */
[----:B------:R-:W3:Y:S04]  /*10df0*/  LDL.LU.64 R12, [R1+0x4d0] ;  /* 0x0004d000010c7983 */ /* 0x000ee80000300a00 */
[----:B------:R-:W-:Y:S01]  /*10e00*/  LDGSTS.E [R252+0x30074], desc[UR28][R22.64], P4 ;  /* 0x3007400016fc7fae */ /* 0x000fe2000a1a101c */
[----:B------:R-:W-:Y:S01]  /*10e10*/  ISETP.GE.U32.AND P4, PT, R4, 0x7fffff0d, PT ;  /* 0x7fffff0d0400780c */ /* 0x000fe20003f86070 */
[----:B------:R-:W-:-:S02]  /*10e20*/  VIADD R4, R6, 0xffffff4e ;  /* 0xffffff4e06047836 */ /* 0x000fc40000000000 */
[----:B------:R-:W-:Y:S01]  /*10e30*/  VIADD R6, R7, 0xffffff4f ;  /* 0xffffff4f07067836 */ /* 0x000fe20000000000 */
[----:B------:R-:W-:Y:S01]  /*10e40*/  SEL R5, RZ, 0x1, P4 ;  /* 0x00000001ff057807 */ /* 0x000fe20002000000 */
[----:B------:R-:W1:Y:S01]  /*10e50*/  LDC R7, c[0x0][0x3a0] ;  /* 0x0000e800ff077b82 */ /* 0x000e620000000800 */
[----:B------:R-:W5:Y:S02]  /*10e60*/  LDL.LU.64 R64, [R1+0x4c8] ;  /* 0x0004c80001407983 */ /* 0x000f640000300a00 */
[----:B------:R-:W-:Y:S02]  /*10e70*/  ISETP.GE.U32.AND P4, PT, R6, 0x7fffff10, PT ;  /* 0x7fffff100600780c */ /* 0x000fe40003f86070 */
[----:B------:R-:W3:Y:S04]  /*10e80*/  LDL.LU.64 R196, [R1+0x4c0] ;  /* 0x0004c00001c47983 */ /* 0x000ee80000300a00 */
[----:B------:R-:W3:Y:S04]  /*10e90*/  LDL.LU.64 R192, [R1+0x4b8] ;  /* 0x0004b80001c07983 */ /* 0x000ee80000300a00 */
[----:B------:R-:W3:Y:S01]  /*10ea0*/  LDL.LU.64 R200, [R1+0x4b0] ;  /* 0x0004b00001c87983 */ /* 0x000ee20000300a00 */
[----:B------:R-:W-:-:S02]  /*10eb0*/  UIADD3 UR5, UPT, UPT, UR5, -0xa4, URZ ;  /* 0xffffff5c05057890 */ /* 0x000fc4000fffe0ff */
[----:B------:R-:W-:Y:S01]  /*10ec0*/  UIADD3 UR4, UPT, UPT, UR4, -0xa3, URZ ;  /* 0xffffff5d04047890 */ /* 0x000fe2000fffe0ff */
[----:B------:R-:W3:Y:S01]  /*10ed0*/  LDL.LU.64 R52, [R1+0x4a8] ;  /* 0x0004a80001347983 */ /* 0x000ee20000300a00 */
[----:B----4-:R-:W-:Y:S01]  /*10ee0*/  IADD3 R20, P6, PT, R10, UR30, RZ ;  /* 0x0000001e0a147c10 */ /* 0x010fe2000ffde0ff */
[----:B------:R-:W-:Y:S01]  /*10ef0*/  UISETP.GE.U32.AND UP1, UPT, UR5, 0x7fffff1d, UPT ;  /* 0x7fffff1d0500788c */ /* 0x000fe2000bf26070 */
[----:B------:R-:W4:Y:S01]  /*10f00*/  LDC R10, c[0x0][0x3a0] ;  /* 0x0000e800ff0a7b82 */ /* 0x000f220000000800 */
[----:B------:R-:W-:Y:S01]  /*10f10*/  UISETP.GE.U32.AND UP2, UPT, UR4, 0x7fffff1e, UPT ;  /* 0x7fffff1e0400788c */ /* 0x000fe2000bf46070 */
[----:B------:R-:W-:Y:S01]  /*10f20*/  IADD3.X R21, PT, PT, R11, UR13, RZ, P6, !PT ;  /* 0x0000000d0b157c10 */ /* 0x000fe2000b7fe4ff */
[----:B------:R-:W-:Y:S01]  /*10f30*/  UIADD3 UR22, UPT, UPT, UR22, -0xa6, URZ ;  /* 0xffffff5a16167890 */ /* 0x000fe2000fffe0ff */
[----:B------:R-:W3:Y:S04]  /*10f40*/  LDL.LU.64 R56, [R1+0x4a0] ;  /* 0x0004a00001387983 */ /* 0x000ee80000300a00 */
[----:B------:R-:W-:Y:S01]  /*10f50*/  LDGSTS.E [R252+0x30078], desc[UR28][R20.64], P3 ;  /* 0x3007800014fc7fae */ /* 0x000fe200099a101c */
[----:B--2---:R-:W-:-:S02]  /*10f60*/  IADD3 R18, P6, PT, R8, UR30, RZ ;  /* 0x0000001e08127c10 */ /* 0x004fc4000ffde0ff */
[----:B------:R-:W2:Y:S01]  /*10f70*/  LDC R8, c[0x0][0x3a0] ;  /* 0x0000e800ff087b82 */ /* 0x000ea20000000800 */
[----:B------:R-:W-:Y:S02]  /*10f80*/  ISETP.GE.U32.AND P3, PT, R4, 0x7fffff0f, PT ;  /* 0x7fffff0f0400780c */ /* 0x000fe40003f66070 */
[----:B------:R-:W-:-:S05]  /*10f90*/  SEL R4, RZ, 0x1fffe, P5 ;  /* 0x0001fffeff047807 */ /* 0x000fca0002800000 */
[----:B------:R-:W-:Y:S01]  /*10fa0*/  IMAD.IADD R4, R5, 0x1, R4 ;  /* 0x0000000105047824 */ /* 0x000fe200078e0204 */
[----:B------:R-:W-:Y:S02]  /*10fb0*/  SEL R6, RZ, 0x4, P3 ;  /* 0x00000004ff067807 */ /* 0x000fe40001800000 */
[----:B------:R-:W-:Y:S02]  /*10fc0*/  SEL R5, RZ, 0x7fff8, P4 ;  /* 0x0007fff8ff057807 */ /* 0x000fe40002000000 */
[----:B------:R-:W-:Y:S02]  /*10fd0*/  LOP3.LUT R4, R4, 0x3, RZ, 0xc0, !PT ;  /* 0x0000000304047812 */ /* 0x000fe400078ec0ff */
[----:B------:R-:W-:Y:S02]  /*10fe0*/  IADD3.X R19, PT, PT, R9, UR13, RZ, P6, !PT ;  /* 0x0000000d09137c10 */ /* 0x000fe4000b7fe4ff */
[----:B------:R-:W-:-:S03]  /*10ff0*/  IADD3 R9, PT, PT, R4, R5, R6 ;  /* 0x0000000504097210 */ /* 0x000fc60007ffe006 */
[----:B------:R-:W-:Y:S01]  /*11000*/  LDGSTS.E [R252+0x3007c], desc[UR28][R18.64], !P2 ;  /* 0x3007c00012fc7fae */ /* 0x000fe2000d1a101c */
[----:B--2---:R-:W-:Y:S01]  /*11010*/  VIADD R4, R8, 0xffffff48 ;  /* 0xffffff4808047836 */ /* 0x004fe20000000000 */
[----:B------:R-:W2:Y:S04]  /*11020*/  LDC R6, c[0x0][0x3a0] ;  /* 0x0000e800ff067b82 */ /* 0x000ea80000000800 */
[----:B------:R-:W-:Y:S01]  /*11030*/  ISETP.GE.U32.AND P2, PT, R4, 0x7fffff09, PT ;  /* 0x7fffff090400780c */ /* 0x000fe20003f46070 */
[----:B----4-:R-:W-:Y:S02]  /*11040*/  VIADD R4, R10, 0xffffff4a ;  /* 0xffffff4a0a047836 */ /* 0x010fe40000000000 */
[----:B-1----:R-:W-:Y:S01]  /*11050*/  VIADD R5, R7, 0xffffff49 ;  /* 0xffffff4907057836 */ /* 0x002fe20000000000 */
[----:B------:R-:W1:Y:S02]  /*11060*/  LDC R8, c[0x0][0x3a0] ;  /* 0x0000e800ff087b82 */ /* 0x000e640000000800 */
[----:B------:R-:W-:-:S02]  /*11070*/  ISETP.GE.U32.AND P4, PT, R4, 0x7fffff0b, PT ;  /* 0x7fffff0b0400780c */ /* 0x000fc40003f86070 */
[----:B------:R-:W-:-:S04]  /*11080*/  ISETP.GE.U32.AND P6, PT, R5, 0x7fffff0a, PT ;  /* 0x7fffff0a0500780c */ /* 0x000fc80003fc6070 */
[----:B------:R-:W4:Y:S08]  /*11090*/  LDC R4, c[0x0][0x3a0] ;  /* 0x0000e800ff047b82 */ /* 0x000f300000000800 */
[----:B------:R-:W1:Y:S08]  /*110a0*/  LDC R5, c[0x0][0x3a0] ;  /* 0x0000e800ff057b82 */ /* 0x000e700000000800 */
[----:B------:R-:W1:Y:S01]  /*110b0*/  LDC R7, c[0x0][0x3a0] ;  /* 0x0000e800ff077b82 */ /* 0x000e620000000800 */
[----:B----4-:R-:W-:-:S05]  /*110c0*/  VIADD R4, R4, 0xffffff4b ;  /* 0xffffff4b04047836 */ /* 0x010fca0000000000 */
[----:B------:R-:W-:Y:S01]  /*110d0*/  ISETP.GE.U32.AND P3, PT, R4, 0x7fffff0c, PT ;  /* 0x7fffff0c0400780c */ /* 0x000fe20003f66070 */
[----:B--2---:R-:W-:Y:S02]  /*110e0*/  VIADD R4, R6, 0xffffff45 ;  /* 0xffffff4506047836 */ /* 0x004fe40000000000 */
[----:B-1----:R-:W-:-:S05]  /*110f0*/  VIADD R5, R5, 0xffffff44 ;  /* 0xffffff4405057836 */ /* 0x002fca0000000000 */
[----:B------:R-:W-:Y:S02]  /*11100*/  ISETP.GE.U32.AND P5, PT, R5, 0x7fffff05, PT ;  /* 0x7fffff050500780c */ /* 0x000fe40003fa6070 */
[----:B------:R-:W-:Y:S02]  /*11110*/  SEL R5, RZ, 0x1, P2 ;  /* 0x00000001ff057807 */ /* 0x000fe40001000000 */
[----:B------:R-:W-:Y:S01]  /*11120*/  ISETP.GE.U32.AND P2, PT, R4, 0x7fffff06, PT ;  /* 0x7fffff060400780c */ /* 0x000fe20003f46070 */
[----:B------:R-:W-:Y:S01]  /*11130*/  VIADD R6, R7, 0xffffff46 ;  /* 0xffffff4607067836 */ /* 0x000fe20000000000 */
[----:B------:R-:W-:Y:S02]  /*11140*/  SEL R4, RZ, 0x1fffe, P6 ;  /* 0x0001fffeff047807 */ /* 0x000fe40003000000 */
[----:B------:R-:W-:Y:S02]  /*11150*/  SEL R7, RZ, 0x1, P5 ;  /* 0x00000001ff077807 */ /* 0x000fe40002800000 */
[----:B------:R-:W-:Y:S01]  /*11160*/  ISETP.GE.U32.AND P6, PT, R6, 0x7fffff07, PT ;  /* 0x7fffff070600780c */ /* 0x000fe20003fc6070 */
[----:B------:R-:W-:Y:S01]  /*11170*/  IMAD.IADD R5, R5, 0x1, R4 ;  /* 0x0000000105057824 */ /* 0x000fe200078e0204 */
[----:B------:R-:W-:Y:S01]  /*11180*/  SEL R4, RZ, 0x1fffe, P2 ;  /* 0x0001fffeff047807 */ /* 0x000fe20001000000 */
[----:B------:R-:W-:-:S04]  /*11190*/  VIADD R6, R8, 0xffffff47 ;  /* 0xffffff4708067836 */ /* 0x000fc80000000000 */
[----:B------:R-:W-:Y:S01]  /*111a0*/  IMAD.IADD R7, R7, 0x1, R4 ;  /* 0x0000000107077824 */ /* 0x000fe200078e0204 */
[----:B------:R-:W-:Y:S02]  /*111b0*/  ISETP.GE.U32.AND P5, PT, R6, 0x7fffff08, PT ;  /* 0x7fffff080600780c */ /* 0x000fe40003fa6070 */
[----:B------:R-:W-:Y:S02]  /*111c0*/  LOP3.LUT R4, R5, 0x3, RZ, 0xc0, !PT ;  /* 0x0000000305047812 */ /* 0x000fe400078ec0ff */
[----:B------:R-:W-:Y:S02]  /*111d0*/  SEL R6, RZ, 0x4, P4 ;  /* 0x00000004ff067807 */ /* 0x000fe40002000000 */
[----:B------:R-:W-:-:S04]  /*111e0*/  SEL R5, RZ, 0x7fff8, P3 ;  /* 0x0007fff8ff057807 */ /* 0x000fc80001800000 */
[----:B------:R-:W-:Y:S02]  /*111f0*/  IADD3 R8, PT, PT, R4, R5, R6 ;  /* 0x0000000504087210 */ /* 0x000fe40007ffe006 */
[----:B------:R-:W-:Y:S02]  /*11200*/  LOP3.LUT R4, R7, 0x3, RZ, 0xc0, !PT ;  /* 0x0000000307047812 */ /* 0x000fe400078ec0ff */
[----:B------:R-:W-:Y:S02]  /*11210*/  SEL R5, RZ, 0x7fff8, P5 ;  /* 0x0007fff8ff057807 */ /* 0x000fe40002800000 */
[----:B------:R-:W-:-:S04]  /*11220*/  SEL R6, RZ, 0x4, P6 ;  /* 0x00000004ff067807 */ /* 0x000fc80003000000 */
[----:B------:R-:W-:Y:S02]  /*11230*/  IADD3 R7, PT, PT, R4, R5, R6 ;  /* 0x0000000504077210 */ /* 0x000fe40007ffe006 */
[----:B------:R-:W1:Y:S08]  /*11240*/  LDC R4, c[0x0][0x3a0] ;  /* 0x0000e800ff047b82 */ /* 0x000e700000000800 */
[----:B------:R-:W2:Y:S01]  /*11250*/  LDC R5, c[0x0][0x3a0] ;  /* 0x0000e800ff057b82 */ /* 0x000ea20000000800 */
[----:B-1----:R-:W-:-:S02]  /*11260*/  VIADD R4, R4, 0xffffff41 ;  /* 0xffffff4104047836 */ /* 0x002fc40000000000 */
[----:B--2---:R-:W-:-:S03]  /*11270*/  VIADD R11, R5, 0xffffff40 ;  /* 0xffffff40050b7836 */ /* 0x004fc60000000000 */
[----:B------:R-:W-:Y:S02]  /*11280*/  ISETP.GE.U32.AND P3, PT, R4, 0x7fffff02, PT ;  /* 0x7fffff020400780c */ /* 0x000fe40003f66070 */
[----:B------:R-:W-:Y:S02]  /*11290*/  ISETP.GE.U32.AND P2, PT, R11, 0x7fffff01, PT ;  /* 0x7fffff010b00780c */ /* 0x000fe40003f46070 */
[----:B------:R-:W-:Y:S02]  /*112a0*/  SEL R4, RZ, 0x1fffe, P3 ;  /* 0x0001fffeff047807 */ /* 0x000fe40001800000 */
[----:B------:R-:W-:-:S05]  /*112b0*/  SEL R5, RZ, 0x1, P2 ;  /* 0x00000001ff057807 */ /* 0x000fca0001000000 */
[----:B------:R-:W-:Y:S02]  /*112c0*/  IMAD.IADD R4, R5, 0x1, R4 ;  /* 0x0000000105047824 */ /* 0x000fe400078e0204 */
[----:B------:R-:W1:Y:S02]  /*112d0*/  LDC R5, c[0x0][0x3a0] ;  /* 0x0000e800ff057b82 */ /* 0x000e640000000800 */
[----:B-1----:R-:W-:-:S05]  /*112e0*/  VIADD R5, R5, 0xffffff42 ;  /* 0xffffff4205057836 */ /* 0x002fca0000000000 */
[----:B------:R-:W-:Y:S02]  /*112f0*/  ISETP.GE.U32.AND P3, PT, R5, 0x7fffff03, PT ;  /* 0x7fffff030500780c */ /* 0x000fe40003f66070 */
[----:B------:R-:W1:Y:S01]  /*11300*/  LDC R5, c[0x0][0x3a0] ;  /* 0x0000e800ff057b82 */ /* 0x000e620000000800 */
[----:B------:R-:W-:-:S04]  /*11310*/  IADD3 R16, P4, PT, R248, UR30, RZ ;  /* 0x0000001ef8107c10 */ /* 0x000fc8000ff9e0ff */
[----:B------:R-:W-:Y:S02]  /*11320*/  IADD3.X R17, PT, PT, R249, UR13, RZ, P4, !PT ;  /* 0x0000000df9117c10 */ /* 0x000fe4000a7fe4ff */
[----:B------:R-:W-:Y:S02]  /*11330*/  LOP3.LUT R4, R4, 0x3, RZ, 0xc0, !PT ;  /* 0x0000000304047812 */ /* 0x000fe400078ec0ff */
[----:B------:R-:W-:Y:S01]  /*11340*/  SEL R6, RZ, 0x4, P3 ;  /* 0x00000004ff067807 */ /* 0x000fe20001800000 */
[----:B-1----:R-:W-:-:S05]  /*11350*/  VIADD R5, R5, 0xffffff43 ;  /* 0xffffff4305057836 */ /* 0x002fca0000000000 */
[----:B------:R-:W-:-:S04]  /*11360*/  ISETP.GE.U32.AND P4, PT, R5, 0x7fffff04, PT ;  /* 0x7fffff040500780c */ /* 0x000fc80003f86070 */
[----:B------:R-:W-:-:S04]  /*11370*/  SEL R5, RZ, 0x7fff8, P4 ;  /* 0x0007fff8ff057807 */ /* 0x000fc80002000000 */
[----:B------:R-:W-:Y:S02]  /*11380*/  IADD3 R6, PT, PT, R4, R5, R6 ;  /* 0x0000000504067210 */ /* 0x000fe40007ffe006 */
[----:B------:R-:W1:Y:S02]  /*11390*/  LDC R4, c[0x0][0x3a0] ;  /* 0x0000e800ff047b82 */ /* 0x000e640000000800 */
[----:B-1----:R-:W-:-:S05]  /*113a0*/  VIADD R4, R4, 0xffffff5e ;  /* 0xffffff5e04047836 */ /* 0x002fca0000000000 */
[----:B------:R-:W-:Y:S02]  /*113b0*/  ISETP.GE.U32.AND P3, PT, R4, 0x7fffff1f, PT ;  /* 0x7fffff1f0400780c */ /* 0x000fe40003f66070 */
[----:B------:R-:W1:Y:S01]  /*113c0*/  LDC R4, c[0x0][0x3a0] ;  /* 0x0000e800ff047b82 */ /* 0x000e620000000800 */
[----:B------:R-:W-:Y:S02]  /*113d0*/  USEL UR4, URZ, 0x1, UP1 ;  /* 0x00000001ff047887 */ /* 0x000fe40008800000 */
[----:B------:R-:W-:-:S04]  /*113e0*/  USEL UR5, URZ, 0x1fffe, UP2 ;  /* 0x0001fffeff057887 */ /* 0x000fc80009000000 */
[----:B------:R-:W-:-:S04]  /*113f0*/  UIADD3 UR4, UPT, UPT, UR4, UR5, URZ ;  /* 0x0000000504047290 */ /* 0x000fc8000fffe0ff */
[----:B------:R-:W-:Y:S01]  /*11400*/  ULOP3.LUT UR4, UR4, 0x3, URZ, 0xc0, !UPT ;  /* 0x0000000304047892 */ /* 0x000fe2000f8ec0ff */
[----:B------:R-:W-:Y:S02]  /*11410*/  SEL R5, RZ, 0x4, P3 ;  /* 0x00000004ff057807 */ /* 0x000fe40001800000 */
[----:B------:R-:W2:Y:S01]  /*11420*/  LDCU UR5, c[0x0][0x3a0] ;  /* 0x00007400ff0577ac */ /* 0x000ea20008000800 */
[----:B-1----:R-:W-:-:S05]  /*11430*/  VIADD R4, R4, 0xffffff5f ;  /* 0xffffff5f04047836 */ /* 0x002fca0000000000 */
[----:B------:R-:W-:-:S04]  /*11440*/  ISETP.GE.U32.AND P4, PT, R4, 0x7fffff20, PT ;  /* 0x7fffff200400780c */ /* 0x000fc80003f86070 */
[----:B------:R-:W-:-:S04]  /*11450*/  SEL R4, RZ, 0x7fff8, P4 ;  /* 0x0007fff8ff047807 */ /* 0x000fc80002000000 */
[----:B------:R-:W-:Y:S01]  /*11460*/  IADD3 R60, PT, PT, R4, UR4, R5 ;  /* 0x00000004043c7c10 */ /* 0x000fe2000fffe005 */
[----:B------:R-:W1:Y:S01]  /*11470*/  LDCU UR4, c[0x0][0x3a0] ;  /* 0x00007400ff0477ac */ /* 0x000e620008000800 */
[----:B------:R-:W-:Y:S02]  /*11480*/  UIADD3 UR21, UPT, UPT, UR21, -0xa5, URZ ;  /* 0xffffff5b15157890 */ /* 0x000fe4000fffe0ff */
[----:B------:R-:W-:Y:S02]  /*11490*/  UIADD3 UR20, UPT, UPT, UR20, -0xa8, URZ ;  /* 0xffffff5814147890 */ /* 0x000fe4000fffe0ff */
[----:B------:R-:W-:Y:S02]  /*114a0*/  UIADD3 UR15, UPT, UPT, UR15, -0xab, URZ ;  /* 0xffffff550f0f7890 */ /* 0x000fe4000fffe0ff */
[----:B------:R-:W-:Y:S02]  /*114b0*/  UISETP.GE.U32.AND UP6, UPT, UR22, 0x7fffff1b, UPT ;  /* 0x7fffff1b1600788c */ /* 0x000fe4000bfc6070 */
[----:B------:R-:W-:-:S02]  /*114c0*/  UIADD3 UR19, UPT, UPT, UR19, -0xa7, URZ ;  /* 0xffffff5913137890 */ /* 0x000fc4000fffe0ff */
[----:B--2---:R-:W-:Y:S02]  /*114d0*/  UIADD3 UR5, UPT, UPT, UR5, -0xb0, URZ ;  /* 0xffffff5005057890 */ /* 0x004fe4000fffe0ff */
[----:B------:R-:W-:Y:S02]  /*114e0*/  UIADD3 UR16, UPT, UPT, UR16, -0xac, URZ ;  /* 0xffffff5410107890 */ /* 0x000fe4000fffe0ff */
[----:B------:R-:W-:Y:S02]  /*114f0*/  UISETP.GE.U32.AND UP1, UPT, UR21, 0x7fffff1c, UPT ;  /* 0x7fffff1c1500788c */ /* 0x000fe4000bf26070 */
[----:B-1----:R-:W-:Y:S02]  /*11500*/  UIADD3 UR4, UPT, UPT, UR4, -0xaf, URZ ;  /* 0xffffff5104047890 */ /* 0x002fe4000fffe0ff */
[----:B------:R-:W-:Y:S02]  /*11510*/  UISETP.GE.U32.AND UP4, UPT, UR20, 0x7fffff19, UPT ;  /* 0x7fffff191400788c */ /* 0x000fe4000bf86070 */
[----:B------:R-:W-:-:S02]  /*11520*/  UISETP.GE.U32.AND UP3, UPT, UR15, 0x7fffff16, UPT ;  /* 0x7fffff160f00788c */ /* 0x000fc4000bf66070 */
[----:B------:R-:W-:Y:S02]  /*11530*/  UIADD3 UR18, UPT, UPT, UR18, -0xaa, URZ ;  /* 0xffffff5612127890 */ /* 0x000fe4000fffe0ff */
[----:B------:R-:W-:Y:S02]  /*11540*/  USEL UR15, URZ, 0x4, UP6 ;  /* 0x00000004ff0f7887 */ /* 0x000fe4000b000000 */
[----:B------:R-:W-:Y:S02]  /*11550*/  UISETP.GE.U32.AND UP5, UPT, UR19, 0x7fffff1a, UPT ;  /* 0x7fffff1a1300788c */ /* 0x000fe4000bfa6070 */
[----:B------:R-:W-:Y:S02]  /*11560*/  UISETP.GE.U32.AND UP6, UPT, UR5, 0x7fffff11, UPT ;  /* 0x7fffff110500788c */ /* 0x000fe4000bfc6070 */
[----:B------:R-:W-:Y:S02]  /*11570*/  UIADD3 UR17, UPT, UPT, UR17, -0xa9, URZ ;  /* 0xffffff5711117890 */ /* 0x000fe4000fffe0ff */
[----:B------:R-:W-:-:S02]  /*11580*/  UISETP.GE.U32.AND UP2, UPT, UR16, 0x7fffff15, UPT ;  /* 0x7fffff151000788c */ /* 0x000fc4000bf46070 */
[----:B------:R-:W-:Y:S02]  /*11590*/  USEL UR5, URZ, 0x7fff8, UP1 ;  /* 0x0007fff8ff057887 */ /* 0x000fe40008800000 */
[----:B------:R-:W-:Y:S02]  /*115a0*/  USEL UR16, URZ, 0x1, UP4 ;  /* 0x00000001ff107887 */ /* 0x000fe4000a000000 */
[----:B------:R-:W-:Y:S02]  /*115b0*/  UISETP.GE.U32.AND UP1, UPT, UR4, 0x7fffff12, UPT ;  /* 0x7fffff120400788c */ /* 0x000fe4000bf26070 */
[----:B------:R-:W-:Y:S02]  /*115c0*/  UIADD3 UR9, UPT, UPT, UR9, -0xae, URZ ;  /* 0xffffff5209097890 */ /* 0x000fe4000fffe0ff */
[----:B------:R-:W-:Y:S02]  /*115d0*/  UISETP.GE.U32.AND UP4, UPT, UR18, 0x7fffff17, UPT ;  /* 0x7fffff171200788c */ /* 0x000fe4000bf86070 */
[----:B------:R-:W-:-:S02]  /*115e0*/  USEL UR18, URZ, 0x1fffe, UP5 ;  /* 0x0001fffeff127887 */ /* 0x000fc4000a800000 */
[----:B------:R-:W-:Y:S02]  /*115f0*/  UISETP.GE.U32.AND UP5, UPT, UR17, 0x7fffff18, UPT ;  /* 0x7fffff181100788c */ /* 0x000fe4000bfa6070 */
[----:B------:R-:W-:Y:S02]  /*11600*/  UIADD3 UR7, UPT, UPT, UR7, -0xad, URZ ;  /* 0xffffff5307077890 */ /* 0x000fe4000fffe0ff */
[----:B------:R-:W-:Y:S02]  /*11610*/  USEL UR17, URZ, 0x1, UP2 ;  /* 0x00000001ff117887 */ /* 0x000fe40009000000 */
[----:B------:R-:W-:Y:S02]  /*11620*/  USEL UR21, URZ, 0x1, UP6 ;  /* 0x00000001ff157887 */ /* 0x000fe4000b000000 */
[----:B------:R-:W-:Y:S02]  /*11630*/  USEL UR22, URZ, 0x1fffe, UP1 ;  /* 0x0001fffeff167887 */ /* 0x000fe40008800000 */
[----:B------:R-:W-:-:S02]  /*11640*/  UISETP.GE.U32.AND UP2, UPT, UR9, 0x7fffff13, UPT ;  /* 0x7fffff130900788c */ /* 0x000fc4000bf46070 */
[----:B------:R-:W-:Y:S02]  /*11650*/  USEL UR9, URZ, 0x1fffe, UP3 ;  /* 0x0001fffeff097887 */ /* 0x000fe40009800000 */
[----:B------:R-:W-:Y:S02]  /*11660*/  UIADD3 UR16, UPT, UPT, UR16, UR18, URZ ;  /* 0x0000001210107290 */ /* 0x000fe4000fffe0ff */
[----:B------:R-:W-:Y:S02]  /*11670*/  UISETP.GE.U32.AND UP3, UPT, UR7, 0x7fffff14, UPT ;  /* 0x7fffff140700788c */ /* 0x000fe4000bf66070 */
[----:B------:R-:W-:Y:S02]  /*11680*/  UIADD3 UR21, UPT, UPT, UR21, UR22, URZ ;  /* 0x0000001615157290 */ /* 0x000fe4000fffe0ff */
[----:B------:R-:W-:Y:S01]  /*11690*/  UIADD3 UR9, UPT, UPT, UR17, UR9, URZ ;  /* 0x0000000911097290 */ /* 0x000fe2000fffe0ff */
[----:B------:R-:W-:Y:S01]  /*116a0*/  LOP3.LUT R4, R6, 0xf, RZ, 0xc0, !PT ;  /* 0x0000000f06047812 */ /* 0x000fe200078ec0ff */
[----:B------:R-:W-:-:S02]  /*116b0*/  ULOP3.LUT UR16, UR16, 0x3, URZ, 0xc0, !UPT ;  /* 0x0000000310107892 */ /* 0x000fc4000f8ec0ff */
[----:B------:R-:W-:Y:S02]  /*116c0*/  USEL UR19, URZ, 0x4, UP2 ;  /* 0x00000004ff137887 */ /* 0x000fe40009000000 */
[----:B------:R-:W-:Y:S02]  /*116d0*/  USEL UR20, URZ, 0x7fff8, UP3 ;  /* 0x0007fff8ff147887 */ /* 0x000fe40009800000 */
[----:B------:R-:W-:Y:S02]  /*116e0*/  ULOP3.LUT UR21, UR21, 0x3, URZ, 0xc0, !UPT ;  /* 0x0000000315157892 */ /* 0x000fe4000f8ec0ff */
[----:B------:R-:W-:Y:S02]  /*116f0*/  USEL UR4, URZ, 0x4, UP4 ;  /* 0x00000004ff047887 */ /* 0x000fe4000a000000 */
[----:B------:R-:W-:Y:S02]  /*11700*/  USEL UR7, URZ, 0x7fff8, UP5 ;  /* 0x0007fff8ff077887 */ /* 0x000fe4000a800000 */
[----:B------:R-:W-:-:S02]  /*11710*/  ULOP3.LUT UR9, UR9, 0x3, URZ, 0xc0, !UPT ;  /* 0x0000000309097892 */ /* 0x000fc4000f8ec0ff */
[----:B------:R-:W-:Y:S01]  /*11720*/  UIADD3 UR5, UPT, UPT, UR16, UR5, UR15 ;  /* 0x0000000510057290 */ /* 0x000fe2000fffe00f */
[----:B------:R-:W-:Y:S01]  /*11730*/  IMAD R5, R7, 0x10, R4 ;  /* 0x0000001007057824 */ /* 0x000fe200078e0204 */
[----:B------:R-:W-:Y:S01]  /*11740*/  UIADD3 UR19, UPT, UPT, UR21, UR20, UR19 ;  /* 0x0000001415137290 */ /* 0x000fe2000fffe013 */
[----:B------:R-:W-:Y:S01]  /*11750*/  IMAD.SHL.U32 R4, R8, 0x100, RZ ;  /* 0x0000010008047824 */ /* 0x000fe200078e00ff */
[----:B------:R-:W-:Y:S02]  /*11760*/  UIADD3 UR7, UPT, UPT, UR9, UR7, UR4 ;  /* 0x0000000709077290 */ /* 0x000fe4000fffe004 */
[----:B------:R-:W-:Y:S02]  /*11770*/  USHF.L.U32 UR4, UR5, 0x8, URZ ;  /* 0x0000000805047899 */ /* 0x000fe400080006ff */
[----:B------:R-:W-:Y:S01]  /*11780*/  ULOP3.LUT UR19, UR19, 0xf, URZ, 0xc0, !UPT ;  /* 0x0000000f13137892 */ /* 0x000fe2000f8ec0ff */
[----:B------:R-:W-:Y:S01]  /*11790*/  LOP3.LUT R4, R4, 0xf00, RZ, 0xe2, !PT ;  /* 0x00000f0004047812 */ /* 0x000fe200078ee2ff */
[----:B------:R-:W-:-:S02]  /*117a0*/  ULOP3.LUT UR4, UR4, 0xf00, URZ, 0xe2, !UPT ;  /* 0x00000f0004047892 */ /* 0x000fc4000f8ee2ff */
[----:B------:R-:W-:Y:S02]  /*117b0*/  ULEA UR7, UR7, UR19, 0x4 ;  /* 0x0000001307077291 */ /* 0x000fe4000f8e20ff */
[----:B------:R-:W-:Y:S01]  /*117c0*/  IMAD R6, R9, 0x1000, R4 ;  /* 0x0000100009067824 */ /* 0x000fe200078e0204 */
[----:B------:R-:W-:Y:S01]  /*117d0*/  LOP3.LUT R4, R5, 0xff, RZ, 0xc0, !PT ;  /* 0x000000ff05047812 */ /* 0x000fe200078ec0ff */
[----:B------:R-:W-:Y:S01]  /*117e0*/  ULOP3.LUT UR7, UR7, 0xff, URZ, 0xc0, !UPT ;  /* 0x000000ff07077892 */ /* 0x000fe2000f8ec0ff */
[----:B------:R-:W-:-:S03]  /*117f0*/  LEA R60, R60, UR4, 0xc ;  /* 0x000000043c3c7c11 */ /* 0x000fc6000f8e60ff */
[----:B------:R-:W-:Y:S02]  /*11800*/  IMAD.IADD R4, R6, 0x1, R4 ;  /* 0x0000000106047824 */ /* 0x000fe400078e0204 */
[----:B------:R-:W-:-:S05]  /*11810*/  VIADD R60, R60, UR7 ;  /* 0x000000073c3c7c36 */ /* 0x000fca0008000000 */
[----:B------:R-:W-:-:S04]  /*11820*/  PRMT R60, R4, 0x5410, R60 ;  /* 0x00005410043c7816 */ /* 0x000fc8000000003c */
[----:B------:R-:W-:-:S04]  /*11830*/  SHF.R.U64 R4, R60, 0x1f, RZ ;  /* 0x0000001f3c047819 */ /* 0x000fc800000012ff */
[----:B------:R-:W-:Y:S02]  /*11840*/  LOP3.LUT P3, RZ, R4, 0x1, RZ, 0xc0, !PT ;  /* 0x0000000104ff7812 */ /* 0x000fe4000786c0ff */
[----:B------:R-:W-:-:S04]  /*11850*/  SHF.R.U64 R4, R60, 0x1e, RZ ;  /* 0x0000001e3c047819 */ /* 0x000fc800000012ff */
[----:B------:R-:W-:Y:S02]  /*11860*/  LOP3.LUT P4, RZ, R4, 0x1, RZ, 0xc0, !PT ;  /* 0x0000000104ff7812 */ /* 0x000fe4000788c0ff */
[----:B---3--:R-:W-:Y:S02]  /*11870*/  IADD3 R14, P5, PT, R12, UR30, RZ ;  /* 0x0000001e0c0e7c10 */ /* 0x008fe4000ffbe0ff */
[----:B------:R-:W-:Y:S02]  /*11880*/  SHF.R.U64 R4, R60, 0x1d, RZ ;  /* 0x0000001d3c047819 */ /* 0x000fe400000012ff */
[----:B------:R-:W-:Y:S01]  /*11890*/  IADD3.X R15, PT, PT, R13, UR13, RZ, P5, !PT ;  /* 0x0000000d0d0f7c10 */ /* 0x000fe2000affe4ff */
[----:B------:R-:W-:Y:S01]  /*118a0*/  LDGSTS.E [R252+0x30080], desc[UR28][R16.64], P3 ;  /* 0x3008000010fc7fae */ /* 0x000fe200099a101c */
[----:B------:R-:W-:Y:S02]  /*118b0*/  LOP3.LUT P3, RZ, R4, 0x1, RZ, 0xc0, !PT ;  /* 0x0000000104ff7812 */ /* 0x000fe4000786c0ff */
[----:B------:R-:W-:-:S02]  /*118c0*/  SHF.R.U64 R4, R60, 0x1c, RZ ;  /* 0x0000001c3c047819 */ /* 0x000fc400000012ff */
[----:B------:R-:W-:Y:S01]  /*118d0*/  IADD3 R10, P6, PT, R196, UR30, RZ ;  /* 0x0000001ec40a7c10 */ /* 0x000fe2000ffde0ff */
[----:B------:R-:W-:Y:S01]  /*118e0*/  LDGSTS.E [R252+0x30084], desc[UR28][R14.64], P4 ;  /* 0x300840000efc7fae */ /* 0x000fe2000a1a101c */
[----:B-----5:R-:W-:Y:S02]  /*118f0*/  IADD3 R12, P4, PT, R64, UR30, RZ ;  /* 0x0000001e400c7c10 */ /* 0x020fe4000ff9e0ff */
[----:B------:R-:W-:Y:S02]  /*11900*/  LOP3.LUT P5, RZ, R4, 0x1, RZ, 0xc0, !PT ;  /* 0x0000000104ff7812 */ /* 0x000fe400078ac0ff */
[----:B------:R-:W-:Y:S02]  /*11910*/  SHF.R.U64 R4, R60, 0x1b, RZ ;  /* 0x0000001b3c047819 */ /* 0x000fe400000012ff */
[----:B------:R-:W-:Y:S02]  /*11920*/  IADD3.X R11, PT, PT, R197, UR13, RZ, P6, !PT ;  /* 0x0000000dc50b7c10 */ /* 0x000fe4000b7fe4ff */
[----:B------:R-:W-:-:S02]  /*11930*/  IADD3.X R13, PT, PT, R65, UR13, RZ, P4, !PT ;  /* 0x0000000d410d7c10 */ /* 0x000fc4000a7fe4ff */
[----:B------:R-:W-:Y:S01]  /*11940*/  IADD3 R8, P6, PT, R192, UR30, RZ ;  /* 0x0000001ec0087c10 */ /* 0x000fe2000ffde0ff */
[----:B------:R-:W2:Y:S01]  /*11950*/  LDL.LU.64 R64, [R1+0x498] ;  /* 0x0004980001407983 */ /* 0x000ea20000300a00 */
[----:B------:R-:W-:Y:S02]  /*11960*/  LOP3.LUT P4, RZ, R4, 0x1, RZ, 0xc0, !PT ;  /* 0x0000000104ff7812 */ /* 0x000fe4000788c0ff */
[----:B------:R-:W-:Y:S01]  /*11970*/  IADD3.X R9, PT, PT, R193, UR13, RZ, P6, !PT ;  /* 0x0000000dc1097c10 */ /* 0x000fe2000b7fe4ff */
[----:B------:R-:W-:Y:S04]  /*11980*/  LDGSTS.E [R252+0x30088], desc[UR28][R12.64], P3 ;  /* 0x300880000cfc7fae */ /* 0x000fe800099a101c */
[----:B------:R-:W3:Y:S04]  /*11990*/  LDL.LU.64 R192, [R1+0x490] ;  /* 0x0004900001c07983 */ /* 0x000ee80000300a00 */
[----:B------:R-:W4:Y:S04]  /*119a0*/  LDL.LU.64 R196, [R1+0x488] ;  /* 0x0004880001c47983 */ /* 0x000f280000300a00 */
[----:B------:R-:W-:Y:S04]  /*119b0*/  LDGSTS.E [R252+0x3008c], desc[UR28][R10.64], P5 ;  /* 0x3008c0000afc7fae */ /* 0x000fe8000a9a101c */
[----:B------:R-:W-:Y:S01]  /*119c0*/  LDGSTS.E [R252+0x30090], desc[UR28][R8.64], P4 ;  /* 0x3009000008fc7fae */ /* 0x000fe2000a1a101c */
[----:B------:R-:W-:-:S04]  /*119d0*/  IADD3 R6, P4, PT, R200, UR30, RZ ;  /* 0x0000001ec8067c10 */ /* 0x000fc8000ff9e0ff */
[----:B------:R-:W-:Y:S02]  /*119e0*/  IADD3.X R7, PT, PT, R201, UR13, RZ, P4, !PT ;  /* 0x0000000dc9077c10 */ /* 0x000fe4000a7fe4ff */
[----:B------:R-:W5:Y:S04]  /*119f0*/  LDL.LU.64 R200, [R1+0x480] ;  /* 0x0004800001c87983 */ /* 0x000f680000300a00 */
[----:B------:R-:W5:Y:S04]  /*11a00*/  LDL.LU.64 R206, [R1+0x478] ;  /* 0x0004780001ce7983 */ /* 0x000f680000300a00 */
[----:B------:R-:W5:Y:S04]  /*11a10*/  LDL.LU.64 R210, [R1+0x470] ;  /* 0x0004700001d27983 */ /* 0x000f680000300a00 */
[----:B------:R-:W5:Y:S04]  /*11a20*/  LDL.LU.64 R214, [R1+0x468] ;  /* 0x0004680001d67983 */ /* 0x000f680000300a00 */
[----:B------:R-:W5:Y:S04]  /*11a30*/  LDL.LU.64 R218, [R1+0x460] ;  /* 0x0004600001da7983 */ /* 0x000f680000300a00 */
[----:B------:R-:W5:Y:S04]  /*11a40*/  LDL.LU.64 R140, [R1+0x430] ;  /* 0x00043000018c7983 */ /* 0x000f680000300a00 */
[----:B------:R-:W5:Y:S04]  /*11a50*/  LDL.LU.64 R164, [R1+0x428] ;  /* 0x0004280001a47983 */ /* 0x000f680000300a00 */
[----:B------:R-:W5:Y:S04]  /*11a60*/  LDL.LU.64 R148, [R1+0x420] ;  /* 0x0004200001947983 */ /* 0x000f680000300a00 */
[----:B------:R-:W5:Y:S01]  /*11a70*/  LDL.LU.64 R156, [R1+0x418] ;  /* 0x00041800019c7983 */ /* 0x000f620000300a00 */
[----:B------:R-:W-:-:S02]  /*11a80*/  SHF.R.U64 R4, R60, 0x1a, RZ ;  /* 0x0000001a3c047819 */ /* 0x000fc400000012ff */
[----:B------:R-:W-:Y:S01]  /*11a90*/  SHF.R.U64 R61, R60, 0x16, RZ ;  /* 0x000000163c3d7819 */ /* 0x000fe200000012ff */
[----:B------:R-:W5:Y:S01]  /*11aa0*/  LDL.LU.64 R116, [R1+0x410] ;  /* 0x0004100001747983 */ /* 0x000f620000300a00 */
[----:B------:R-:W-:Y:S02]  /*11ab0*/  LOP3.LUT P3, RZ, R4, 0x1, RZ, 0xc0, !PT ;  /* 0x0000000104ff7812 */ /* 0x000fe4000786c0ff */
[----:B------:R-:W-:Y:S01]  /*11ac0*/  SHF.R.U64 R4, R60, 0x19, RZ ;  /* 0x000000193c047819 */ /* 0x000fe200000012ff */
[----:B------:R-:W5:Y:S03]  /*11ad0*/  LDL.LU.64 R124, [R1+0x408] ;  /* 0x00040800017c7983 */ /* 0x000f660000300a00 */
[----:B------:R-:W-:Y:S01]  /*11ae0*/  LOP3.LUT P5, RZ, R4, 0x1, RZ, 0xc0, !PT ;  /* 0x0000000104ff7812 */ /* 0x000fe200078ac0ff */
[----:B------:R-:W5:Y:S01]  /*11af0*/  LDL.LU.64 R132, [R1+0x400] ;  /* 0x0004000001847983 */ /* 0x000f620000300a00 */
[----:B------:R-:W-:-:S04]  /*11b00*/  SHF.R.U64 R4, R60, 0x18, RZ ;  /* 0x000000183c047819 */ /* 0x000fc800000012ff */
[----:B------:R-:W-:Y:S01]  /*11b10*/  LOP3.LUT P4, RZ, R4, 0x1, RZ, 0xc0, !PT ;  /* 0x0000000104ff7812 */ /* 0x000fe2000788c0ff */
[----:B------:R-:W-:Y:S01]  /*11b20*/  LDGSTS.E [R252+0x30094], desc[UR28][R6.64], P3 ;  /* 0x3009400006fc7fae */ /* 0x000fe200099a101c */
[----:B------:R-:W-:-:S04]  /*11b30*/  IADD3 R4, P6, PT, R52, UR30, RZ ;  /* 0x0000001e34047c10 */ /* 0x000fc8000ffde0ff */
[----:B------:R-:W-:Y:S02]  /*11b40*/  IADD3.X R5, PT, PT, R53, UR13, RZ, P6, !PT ;  /* 0x0000000d35057c10 */ /* 0x000fe4000b7fe4ff */
[----:B------:R-:W-:Y:S02]  /*11b50*/  IADD3 R52, P6, PT, R56, UR30, RZ ;  /* 0x0000001e38347c10 */ /* 0x000fe4000ffde0ff */
[----:B------:R-:W-:Y:S01]  /*11b60*/  SHF.R.U64 R56, R60, 0x17, RZ ;  /* 0x000000173c387819 */ /* 0x000fe200000012ff */
[----:B------:R-:W-:Y:S01]  /*11b70*/  LDGSTS.E [R252+0x30098], desc[UR28][R4.64], P5 ;  /* 0x3009800004fc7fae */ /* 0x000fe2000a9a101c */
[----:B------:R-:W-:Y:S02]  /*11b80*/  IADD3.X R53, PT, PT, R57, UR13, RZ, P6, !PT ;  /* 0x0000000d39357c10 */ /* 0x000fe4000b7fe4ff */
[----:B------:R-:W-:Y:S02]  /*11b90*/  LOP3.LUT P3, RZ, R56, 0x1, RZ, 0xc0, !PT ;  /* 0x0000000138ff7812 */ /* 0x000fe4000786c0ff */
[----:B------:R-:W-:Y:S01]  /*11ba0*/  LOP3.LUT P5, RZ, R61, 0x1, RZ, 0xc0, !PT ;  /* 0x000000013dff7812 */ /* 0x000fe200078ac0ff */
[----:B------:R-:W-:Y:S01]  /*11bb0*/  LDGSTS.E [R252+0x3009c], desc[UR28][R52.64], P4 ;  /* 0x3009c00034fc7fae */ /* 0x000fe2000a1a101c */
[----:B------:R-:W-:-:S02]  /*11bc0*/  SHF.R.U64 R61, R60, 0x15, RZ ;  /* 0x000000153c3d7819 */ /* 0x000fc400000012ff */
[----:B--2---:R-:W-:-:S04]  /*11bd0*/  IADD3 R56, P4, PT, R64, UR30, RZ ;  /* 0x0000001e40387c10 */ /* 0x004fc8000ff9e0ff */
[----:B------:R-:W-:Y:S02]  /*11be0*/  IADD3.X R57, PT, PT, R65, UR13, RZ, P4, !PT ;  /* 0x0000000d41397c10 */ /* 0x000fe4000a7fe4ff */
[----:B------:R-:W-:Y:S02]  /*11bf0*/  LOP3.LUT P4, RZ, R61, 0x1, RZ, 0xc0, !PT ;  /* 0x000000013dff7812 */ /* 0x000fe4000788c0ff */
[----:B---3--:R-:W-:Y:S01]  /*11c00*/  IADD3 R64, P6, PT, R192, UR30, RZ ;  /* 0x0000001ec0407c10 */ /* 0x008fe2000ffde0ff */
[----:B------:R-:W-:Y:S01]  /*11c10*/  LDGSTS.E [R252+0x300a0], desc[UR28][R56.64], P3 ;  /* 0x300a000038fc7fae */ /* 0x000fe200099a101c */
[----:B------:R-:W-:Y:S02]  /*11c20*/  SHF.R.U64 R61, R60, 0x14, RZ ;  /* 0x000000143c3d7819 */ /* 0x000fe400000012ff */
[----:B------:R-:W-:Y:S02]  /*11c30*/  IADD3.X R65, PT, PT, R193, UR13, RZ, P6, !PT ;  /* 0x0000000dc1417c10 */ /* 0x000fe4000b7fe4ff */
[----:B----4-:R-:W-:-:S02]  /*11c40*/  IADD3 R192, P6, PT, R196, UR30, RZ ;  /* 0x0000001ec4c07c10 */ /* 0x010fc4000ffde0ff */
[----:B------:R-:W-:Y:S01]  /*11c50*/  LOP3.LUT P3, RZ, R61, 0x1, RZ, 0xc0, !PT ;  /* 0x000000013dff7812 */ /* 0x000fe2000786c0ff */
[----:B------:R-:W-:Y:S01]  /*11c60*/  LDGSTS.E [R252+0x300a4], desc[UR28][R64.64], P5 ;  /* 0x300a400040fc7fae */ /* 0x000fe2000a9a101c */
[----:B------:R-:W-:Y:S02]  /*11c70*/  IADD3.X R193, PT, PT, R197, UR13, RZ, P6, !PT ;  /* 0x0000000dc5c17c10 */ /* 0x000fe4000b7fe4ff */
[----:B------:R-:W-:-:S03]  /*11c80*/  SHF.R.U64 R61, R60, 0x13, RZ ;  /* 0x000000133c3d7819 */ /* 0x000fc600000012ff */
[----:B------:R-:W-:Y:S01]  /*11c90*/  LDGSTS.E [R252+0x300a8], desc[UR28][R192.64], P4 ;  /* 0x300a8000c0fc7fae */ /* 0x000fe2000a1a101c */
[----:B------:R-:W-:Y:S02]  /*11ca0*/  LOP3.LUT P5, RZ, R61, 0x1, RZ, 0xc0, !PT ;  /* 0x000000013dff7812 */ /* 0x000fe400078ac0ff */
[----:B------:R-:W-:Y:S02]  /*11cb0*/  SHF.R.U64 R61, R60, 0x12, RZ ;  /* 0x000000123c3d7819 */ /* 0x000fe400000012ff */
[----:B-----5:R-:W-:Y:S02]  /*11cc0*/  IADD3 R196, P4, PT, R200, UR30, RZ ;  /* 0x0000001ec8c47c10 */ /* 0x020fe4000ff9e0ff */
[----:B------:R-:W-:Y:S02]  /*11cd0*/  IADD3 R200, P6, PT, R206, UR30, RZ ;  /* 0x0000001ecec87c10 */ /* 0x000fe4000ffde0ff */
[----:B------:R-:W-:Y:S02]  /*11ce0*/  IADD3.X R197, PT, PT, R201, UR13, RZ, P4, !PT ;  /* 0x0000000dc9c57c10 */ /* 0x000fe4000a7fe4ff */
[----:B------:R-:W-:-:S02]  /*11cf0*/  LOP3.LUT P4, RZ, R61, 0x1, RZ, 0xc0, !PT ;  /* 0x000000013dff7812 */ /* 0x000fc4000788c0ff */
[----:B------:R-:W-:Y:S01]  /*11d00*/  IADD3.X R201, PT, PT, R207, UR13, RZ, P6, !PT ;  /* 0x0000000dcfc97c10 */ /* 0x000fe2000b7fe4ff */
[----:B------:R-:W-:Y:S01]  /*11d10*/  LDGSTS.E [R252+0x300ac], desc[UR28][R196.64], P3 ;  /* 0x300ac000c4fc7fae */ /* 0x000fe200099a101c */
[----:B------:R-:W-:Y:S02]  /*11d20*/  IADD3 R206, P6, PT, R210, UR30, RZ ;  /* 0x0000001ed2ce7c10 */ /* 0x000fe4000ffde0ff */
[C---:B------:R-:W-:Y:S01]  /*11d30*/  SHF.R.U64 R61, R60.reuse, 0x11, RZ ;  /* 0x000000113c3d7819 */ /* 0x040fe200000012ff */
[----:B------:R-:W-:Y:S01]  /*11d40*/  LDGSTS.E [R252+0x300b0], desc[UR28][R200.64], P5 ;  /* 0x300b0000c8fc7fae */ /* 0x000fe2000a9a101c */
[----:B------:R-:W-:Y:S02]  /*11d50*/  IADD3.X R207, PT, PT, R211, UR13, RZ, P6, !PT ;  /* 0x0000000dd3cf7c10 */ /* 0x000fe4000b7fe4ff */
[----:B------:R-:W-:Y:S02]  /*11d60*/  LOP3.LUT P3, RZ, R61, 0x1, RZ, 0xc0, !PT ;  /* 0x000000013dff7812 */ /* 0x000fe4000786c0ff */
[----:B------:R-:W-:Y:S01]  /*11d70*/  SHF.R.U64 R61, R60, 0x10, RZ ;  /* 0x000000103c3d7819 */ /* 0x000fe200000012ff */
[----:B------:R-:W-:Y:S01]  /*11d80*/  LDGSTS.E [R252+0x300b4], desc[UR28][R206.64], P4 ;  /* 0x300b4000cefc7fae */ /* 0x000fe2000a1a101c */
[----:B------:R-:W-:-:S02]  /*11d90*/  IADD3 R210, P4, PT, R214, UR30, RZ ;  /* 0x0000001ed6d27c10 */ /* 0x000fc4000ff9e0ff */
[----:B------:R-:W-:Y:S02]  /*11da0*/  LOP3.LUT P5, RZ, R61, 0x1, RZ, 0xc0, !PT ;  /* 0x000000013dff7812 */ /* 0x000fe400078ac0ff */
[----:B------:R-:W-:Y:S02]  /*11db0*/  SHF.R.U64 R61, R60, 0xf, RZ ;  /* 0x0000000f3c3d7819 */ /* 0x000fe400000012ff */
[----:B------:R-:W-:Y:S02]  /*11dc0*/  IADD3.X R211, PT, PT, R215, UR13, RZ, P4, !PT ;  /* 0x0000000dd7d37c10 */ /* 0x000fe4000a7fe4ff */
[----:B------:R-:W-:Y:S02]  /*11dd0*/  IADD3 R214, P6, PT, R218, UR30, RZ ;  /* 0x0000001edad67c10 */ /* 0x000fe4000ffde0ff */
[----:B------:R-:W-:Y:S01]  /*11de0*/  LOP3.LUT P4, RZ, R61, 0x1, RZ, 0xc0, !PT ;  /* 0x000000013dff7812 */ /* 0x000fe2000788c0ff */
[----:B------:R-:W-:Y:S01]  /*11df0*/  LDGSTS.E [R252+0x300b8], desc[UR28][R210.64], P3 ;  /* 0x300b8000d2fc7fae */ /* 0x000fe200099a101c */
[----:B------:R-:W-:-:S02]  /*11e00*/  IADD3.X R215, PT, PT, R219, UR13, RZ, P6, !PT ;  /* 0x0000000ddbd77c10 */ /* 0x000fc4000b7fe4ff */
        /* <DEDUP_REMOVED lines=25> */
[----:B------:R-:W-:Y:S02]  /*11fa0*/  IADD3 R246, P6, PT, R140, UR30, RZ ;  /* 0x0000001e8cf67c10 */ /* 0x000fe4000ffde0ff */
[----:B------:R-:W-:Y:S02]  /*11fb0*/  IADD3.X R245, PT, PT, R247, UR13, RZ, P4, !PT ;  /* 0x0000000df7f57c10 */ /* 0x000fe4000a7fe4ff */
[----:B------:R-:W-:Y:S02]  /*11fc0*/  LOP3.LUT P4, RZ, R61, 0x1, RZ, 0xc0, !PT ;  /* 0x000000013dff7812 */ /* 0x000fe4000788c0ff */
[----:B------:R-:W-:Y:S01]  /*11fd0*/  IADD3.X R247, PT, PT, R141, UR13, RZ, P6, !PT ;  /* 0x0000000d8df77c10 */ /* 0x000fe2000b7fe4ff */
[----:B------:R-:W-:Y:S01]  /*11fe0*/  LDGSTS.E [R252+0x300d0], desc[UR28][R244.64], P3 ;  /* 0x300d0000f4fc7fae */ /* 0x000fe200099a101c */
[----:B------:R-:W-:-:S03]  /*11ff0*/  IADD3 R248, P6, PT, R164, UR30, RZ ;  /* 0x0000001ea4f87c10 */ /* 0x000fc6000ffde0ff */
[----:B------:R-:W-:Y:S01]  /*12000*/  LDGSTS.E [R252+0x300d4], desc[UR28][R246.64], P5 ;  /* 0x300d4000f6fc7fae */ /* 0x000fe2000a9a101c */
[----:B------:R-:W-:-:S03]  /*12010*/  IADD3.X R249, PT, PT, R165, UR13, RZ, P6, !PT ;  /* 0x0000000da5f97c10 */ /* 0x000fc6000b7fe4ff */
[----:B------:R-:W2:Y:S04]  /*12020*/  LDL.LU.64 R164, [R1+0x3f8] ;  /* 0x0003f80001a47983 */ /* 0x000ea80000300a00 */
[----:B------:R-:W-:Y:S01]  /*12030*/  LDGSTS.E [R252+0x300d8], desc[UR28][R248.64], P4 ;  /* 0x300d8000f8fc7fae */ /* 0x000fe2000a1a101c */
[----:B------:R-:W-:-:S03]  /*12040*/  IADD3 R250, P4, PT, R148, UR30, RZ ;  /* 0x0000001e94fa7c10 */ /* 0x000fc6000ff9e0ff */
[----:B------:R-:W3:Y:S01]  /*12050*/  LDL.LU.64 R140, [R1+0x3f0] ;  /* 0x0003f000018c7983 */ /* 0x000ee20000300a00 */
[----:B------:R-:W-:Y:S02]  /*12060*/  IADD3.X R251, PT, PT, R149, UR13, RZ, P4, !PT ;  /* 0x0000000d95fb7c10 */ /* 0x000fe4000a7fe4ff */
[----:B------:R-:W-:Y:S01]  /*12070*/  IADD3 R84, P6, PT, R156, UR30, RZ ;  /* 0x0000001e9c547c10 */ /* 0x000fe2000ffde0ff */
[----:B------:R-:W4:Y:S03]  /*12080*/  LDL.LU.64 R148, [R1+0x3e8] ;  /* 0x0003e80001947983 */ /* 0x000f260000300a00 */
[----:B------:R-:W-:Y:S02]  /*12090*/  IADD3.X R85, PT, PT, R157, UR13, RZ, P6, !PT ;  /* 0x0000000d9d557c10 */ /* 0x000fe4000b7fe4ff */
[----:B------:R-:W5:Y:S01]  /*120a0*/  LDL.LU.64 R156, [R1+0x2e0] ;  /* 0x0002e000019c7983 */ /* 0x000f620000300a00 */
[----:B------:R-:W-:-:S04]  /*120b0*/  SHF.R.U64 R61, R60, 0x8, RZ ;  /* 0x000000083c3d7819 */ /* 0x000fc800000012ff */
[----:B------:R-:W-:Y:S02]  /*120c0*/  LOP3.LUT P3, RZ, R61, 0x1, RZ, 0xc0, !PT ;  /* 0x000000013dff7812 */ /* 0x000fe4000786c0ff */
[----:B------:R-:W-:-:S04]  /*120d0*/  SHF.R.U64 R61, R60, 0x7, RZ ;  /* 0x000000073c3d7819 */ /* 0x000fc800000012ff */
[----:B------:R-:W-:Y:S02]  /*120e0*/  LOP3.LUT P5, RZ, R61, 0x1, RZ, 0xc0, !PT ;  /* 0x000000013dff7812 */ /* 0x000fe400078ac0ff */
[----:B------:R-:W-:-:S04]  /*120f0*/  SHF.R.U64 R61, R60, 0x6, RZ ;  /* 0x000000063c3d7819 */ /* 0x000fc800000012ff */
[----:B------:R-:W-:Y:S01]  /*12100*/  LOP3.LUT P4, RZ, R61, 0x1, RZ, 0xc0, !PT ;  /* 0x000000013dff7812 */ /* 0x000fe2000788c0ff */
[----:B------:R-:W-:Y:S01]  /*12110*/  LDGSTS.E [R252+0x300dc], desc[UR28][R250.64], P3 ;  /* 0x300dc000fafc7fae */ /* 0x000fe200099a101c */
[----:B------:R-:W-:Y:S02]  /*12120*/  IADD3 R76, P6, PT, R116, UR30, RZ ;  /* 0x0000001e744c7c10 */ /* 0x000fe4000ffde0ff */
[C---:B------:R-:W-:Y:S02]  /*12130*/  SHF.R.U64 R61, R60.reuse, 0x5, RZ ;  /* 0x000000053c3d7819 */ /* 0x040fe400000012ff */
[----:B------:R-:W-:Y:S01]  /*12140*/  IADD3.X R77, PT, PT, R117, UR13, RZ, P6, !PT ;  /* 0x0000000d754d7c10 */ /* 0x000fe2000b7fe4ff */
[----:B------:R1:W-:Y:S01]  /*12150*/  LDGSTS.E [R252+0x300e0], desc[UR28][R84.64], P5 ;  /* 0x300e000054fc7fae */ /* 0x0003e2000a9a101c */
[----:B------:R-:W-:Y:S02]  /*12160*/  LOP3.LUT P3, RZ, R61, 0x1, RZ, 0xc0, !PT ;  /* 0x000000013dff7812 */ /* 0x000fe4000786c0ff */
[----:B------:R-:W-:-:S03]  /*12170*/  SHF.R.U64 R61, R60, 0x4, RZ ;  /* 0x000000043c3d7819 */ /* 0x000fc600000012ff */
[----:B------:R2:W-:Y:S01]  /*12180*/  LDGSTS.E [R252+0x300e4], desc[UR28][R76.64], P4 ;  /* 0x300e40004cfc7fae */ /* 0x0005e2000a1a101c */
[----:B------:R-:W-:Y:S02]  /*12190*/  IADD3 R92, P4, PT, R124, UR30, RZ ;  /* 0x0000001e7c5c7c10 */ /* 0x000fe4000ff9e0ff */
[----:B------:R-:W-:Y:S01]  /*121a0*/  LOP3.LUT P5, RZ, R61, 0x1, RZ, 0xc0, !PT ;  /* 0x000000013dff7812 */ /* 0x000fe200078ac0ff */
[----:B------:R1:W-:Y:S01]  /*121b0*/  STL.64 [R1+0x18], R84 ;  /* 0x0000185401007387 */ /* 0x0003e20000100a00 */
[----:B------:R-:W-:Y:S02]  /*121c0*/  SHF.R.U64 R61, R60, 0x3, RZ ;  /* 0x000000033c3d7819 */ /* 0x000fe400000012ff */
[----:B------:R-:W-:Y:S02]  /*121d0*/  IADD3.X R93, PT, PT, R125, UR13, RZ, P4, !PT ;  /* 0x0000000d7d5d7c10 */ /* 0x000fe4000a7fe4ff */
[----:B------:R-:W-:Y:S01]  /*121e0*/  LOP3.LUT P4, RZ, R61, 0x1, RZ, 0xc0, !PT ;  /* 0x000000013dff7812 */ /* 0x000fe2000788c0ff */
[----:B------:R2:W-:Y:S01]  /*121f0*/  STL.64 [R1+0x20], R76 ;  /* 0x0000204c01007387 */ /* 0x0005e20000100a00 */
[----:B-1----:R-:W-:-:S03]  /*12200*/  IADD3 R84, P6, PT, R132, UR30, RZ ;  /* 0x0000001e84547c10 */ /* 0x002fc6000ffde0ff */
[----:B------:R-:W-:Y:S01]  /*12210*/  LDGSTS.E [R252+0x300e8], desc[UR28][R92.64], P3 ;  /* 0x300e80005cfc7fae */ /* 0x000fe200099a101c */
[----:B------:R-:W-:-:S03]  /*12220*/  IADD3.X R85, PT, PT, R133, UR13, RZ, P6, !PT ;  /* 0x0000000d85557c10 */ /* 0x000fc6000b7fe4ff */
[----:B------:R-:W-:Y:S01]  /*12230*/  STL.64 [R1+0x28], R92 ;  /* 0x0000285c01007387 */ /* 0x000fe20000100a00 */
[C---:B------:R-:W-:Y:S01]  /*12240*/  SHF.R.U64 R61, R60.reuse, 0x2, RZ ;  /* 0x000000023c3d7819 */ /* 0x040fe200000012ff */
[----:B------:R-:W1:Y:S02]  /*12250*/  LDC R133, c[0x0][0x3a0] ;  /* 0x0000e800ff857b82 */ /* 0x000e640000000800 */
[----:B------:R3:W-:Y:S04]  /*12260*/  STL.64 [R1+0x40], R84 ;  /* 0x0000405401007387 */ /* 0x0007e80000100a00 */
[----:B------:R3:W-:Y:S04]  /*12270*/  LDGSTS.E [R252+0x300ec], desc[UR28][R84.64], P5 ;  /* 0x300ec00054fc7fae */ /* 0x0007e8000a9a101c */
[----:B------:R-:W5:Y:S01]  /*12280*/  LDL.LU.64 R124, [R1+0x2d8] ;  /* 0x0002d800017c7983 */ /* 0x000f620000300a00 */
[----:B------:R-:W-:-:S04]  /*12290*/  SHF.R.U64 R60, R60, 0x1, RZ ;  /* 0x000000013c3c7819 */ /* 0x000fc800000012ff */
[----:B------:R-:W-:Y:S02]  /*122a0*/  LOP3.LUT P3, RZ, R60, 0x1, RZ, 0xc0, !PT ;  /* 0x000000013cff7812 */ /* 0x000fe4000786c0ff */
[----:B--2---:R-:W-:-:S04]  /*122b0*/  IADD3 R76, P6, PT, R164, UR30, RZ ;  /* 0x0000001ea44c7c10 */ /* 0x004fc8000ffde0ff */
[----:B------:R-:W-:Y:S02]  /*122c0*/  IADD3.X R77, PT, PT, R165, UR13, RZ, P6, !PT ;  /* 0x0000000da54d7c10 */ /* 0x000fe4000b7fe4ff */
[----:B---3--:R-:W-:-:S03]  /*122d0*/  IADD3 R84, P5, PT, R140, UR30, RZ ;  /* 0x0000001e8c547c10 */ /* 0x008fc6000ffbe0ff */
[----:B------:R4:W-:Y:S01]  /*122e0*/  STL.64 [R1+0x50], R76 ;  /* 0x0000504c01007387 */ /* 0x0009e20000100a00 */
[----:B------:R-:W-:-:S03]  /*122f0*/  IADD3.X R85, PT, PT, R141, UR13, RZ, P5, !PT ;  /* 0x0000000d8d557c10 */ /* 0x000fc6000affe4ff */
[----:B------:R4:W-:Y:S04]  /*12300*/  LDGSTS.E [R252+0x300f0], desc[UR28][R76.64], P4 ;  /* 0x300f00004cfc7fae */ /* 0x0009e8000a1a101c */
[----:B------:R-:W2:Y:S01]  /*12310*/  LDL.LU.64 R164, [R1+0x2d0] ;  /* 0x0002d00001a47983 */ /* 0x000ea20000300a00 */
[----:B----4-:R-:W-:-:S04]  /*12320*/  IADD3 R76, P5, PT, R148, UR30, RZ ;  /* 0x0000001e944c7c10 */ /* 0x010fc8000ffbe0ff */
[----:B------:R-:W-:Y:S02]  /*12330*/  IADD3.X R77, PT, PT, R149, UR13, RZ, P5, !PT ;  /* 0x0000000d954d7c10 */ /* 0x000fe4000affe4ff */
[----:B-----5:R-:W-:Y:S01]  /*12340*/  IADD3 R60, P5, PT, R156, UR30, RZ ;  /* 0x0000001e9c3c7c10 */ /* 0x020fe2000ffbe0ff */
[----:B------:R-:W-:Y:S01]  /*12350*/  STL.64 [R1+0x58], R84 ;  /* 0x0000585401007387 */ /* 0x000fe20000100a00 */
[----:B------:R-:W-:Y:S02]  /*12360*/  LOP3.LUT P4, RZ, R61, 0x1, RZ, 0xc0, !PT ;  /* 0x000000013dff7812 */ /* 0x000fe4000788c0ff */
[----:B------:R-:W-:Y:S02]  /*12370*/  IADD3.X R61, PT, PT, R157, UR13, RZ, P5, !PT ;  /* 0x0000000d9d3d7c10 */ /* 0x000fe4000affe4ff */
[----:B------:R-:W3:Y:S04]  /*12380*/  LDL.LU.64 R156, [R1+0x2c8] ;  /* 0x0002c800019c7983 */ /* 0x000ee80000300a00 */
[----:B------:R-:W-:Y:S04]  /*12390*/  STL.64 [R1+0x60], R76 ;  /* 0x0000604c01007387 */ /* 0x000fe80000100a00 */
[----:B------:R4:W-:Y:S04]  /*123a0*/  STL.64 [R1+0x68], R60 ;  /* 0x0000683c01007387 */ /* 0x0009e80000100a00 */
[----:B------:R-:W5:Y:S04]  /*123b0*/  LDL.LU.64 R140, [R1+0x2b8] ;  /* 0x0002b800018c7983 */ /* 0x000f680000300a00 */
[----:B------:R-:W5:Y:S01]  /*123c0*/  LDL.LU.64 R190, [R1+0x2b0] ;  /* 0x0002b00001be7983 */ /* 0x000f620000300a00 */
[----:B------:R-:W4:Y:S01]  /*123d0*/  S2R R149, SR_TID.X ;  /* 0x0000000000957919 */ /* 0x000f220000002100 */
[----:B-1----:R-:W-:-:S02]  /*123e0*/  VIADD R148, R133, 0xffffff80 ;  /* 0xffffff8085947836 */ /* 0x002fc40000000000 */
[----:B------:R-:W-:Y:S04]  /*123f0*/  LDGSTS.E [R252+0x300f4], desc[UR28][R84.64], P4 ;  /* 0x300f400054fc7fae */ /* 0x000fe8000a1a101c */
[----:B------:R-:W-:Y:S04]  /*12400*/  LDGSTS.E [R252+0x300f8], desc[UR28][R76.64], P3 ;  /* 0x300f80004cfc7fae */ /* 0x000fe800099a101c */
[----:B------:R1:W-:Y:S01]  /*12410*/  LDGSTS.E [R252+0x300fc], desc[UR28][R60.64], !P2 ;  /* 0x300fc0003cfc7fae */ /* 0x0003e2000d1a101c */
[----:B------:R-:W-:Y:S02]  /*12420*/  USHF.R.S32.HI UR4, URZ, 0x1f, UR6 ;  /* 0x0000001fff047899 */ /* 0x000fe40008011406 */
[----:B------:R-:W-:Y:S01]  /*12430*/  USHF.L.U32 UR54, UR6, 0x2, URZ ;  /* 0x0000000206367899 */ /* 0x000fe200080006ff */
[----:B------:R-:W0:Y:S01]  /*12440*/  LDGDEPBAR ;  /* 0x00000000000079af */ /* 0x000e220000000000 */
[----:B-1----:R-:W-:-:S03]  /*12450*/  VIADD R252, R133, 0x3f ;  /* 0x0000003f85fc7836 */ /* 0x002fc60000000000 */
[----:B------:R-:W5:Y:S04]  /*12460*/  LDL.LU.64 R132, [R1+0x2a0] ;  /* 0x0002a00001847983 */ /* 0x000f680000300a00 */
[----:B------:R-:W5:Y:S01]  /*12470*/  LDL.LU.64 R116, [R1+0x290] ;  /* 0x0002900001747983 */ /* 0x000f620000300a00 */
[----:B----4-:R-:W-:-:S04]  /*12480*/  LOP3.LUT R149, R149, 0x3f, RZ, 0xc0, !PT ;  /* 0x0000003f95957812 */ /* 0x010fc800078ec0ff */
[----:B------:R-:W-:Y:S02]  /*12490*/  ISETP.GE.AND P3, PT, R149, R148, PT ;  /* 0x000000949500720c */ /* 0x000fe40003f66270 */
[----:B------:R-:W4:Y:S01]  /*124a0*/  LDL.LU.64 R148, [R1+0x280] ;  /* 0x0002800001947983 */ /* 0x000f220000300a00 */
[----:B------:R-:W-:Y:S02]  /*124b0*/  ISETP.GT.AND P2, PT, R252, 0xbf, PT ;  /* 0x000000bffc00780c */ /* 0x000fe40003f44270 */
[----:B------:R-:W-:Y:S01]  /*124c0*/  SEL R60, RZ, 0x4, P3 ;  /* 0x00000004ff3c7807 */ /* 0x000fe20001800000 */
[----:B------:R-:W4:Y:S01]  /*124d0*/  LDL.LU.64 R108, [R1+0x268] ;  /* 0x00026800016c7983 */ /* 0x000f220000300a00 */
[----:B------:R-:W-:Y:S02]  /*124e0*/  USHF.L.U64.HI UR32, UR6, 0x2, UR4 ;  /* 0x0000000206207899 */ /* 0x000fe40008010204 */
[----:B------:R-:W-:Y:S01]  /*124f0*/  SEL R60, R60, RZ, P2 ;  /* 0x000000ff3c3c7207 */ /* 0x000fe20001000000 */
[----:B------:R-:W4:Y:S01]  /*12500*/  LDL.LU.64 R92, [R1+0x250] ;  /* 0x00025000015c7983 */ /* 0x000f220000300a00 */
[----:B------:R-:W-:-:S02]  /*12510*/  IADD3 R84, P3, PT, R124, UR54, RZ ;  /* 0x000000367c547c10 */ /* 0x000fc4000ff7e0ff */
[----:B------:R-:W-:Y:S02]  /*12520*/  ISETP.NE.U32.AND P2, PT, R60, RZ, PT ;  /* 0x000000ff3c00720c */ /* 0x000fe40003f45070 */
[----:B------:R-:W-:Y:S02]  /*12530*/  IADD3.X R85, PT, PT, R125, UR32, RZ, P3, !PT ;  /* 0x000000207d557c10 */ /* 0x000fe40009ffe4ff */
[----:B------:R-:W4:Y:S01]  /*12540*/  LDL.LU.64 R124, [R1+0x208] ;  /* 0x00020800017c7983 */ /* 0x000f220000300a00 */
[----:B------:R-:W-:-:S03]  /*12550*/  VIADD R77, R0, UR10 ;  /* 0x0000000a004d7c36 */ /* 0x000fc60008000000 */
[----:B------:R1:W-:Y:S05]  /*12560*/  STL.64 [R1+0x88], R84 ;  /* 0x0000885401007387 */ /* 0x0003ea0000100a00 */
[----:B------:R-:W-:Y:S01]  /*12570*/  LDGSTS.E [R77+0x20000], desc[UR28][R84.64], P2 ;  /* 0x20000000544d7fae */ /* 0x000fe200091a101c */
[----:B--2---:R-:W-:-:S04]  /*12580*/  IADD3 R60, P3, PT, R164, UR54, RZ ;  /* 0x00000036a43c7c10 */ /* 0x004fc8000ff7e0ff */
[----:B------:R-:W-:-:S05]  /*12590*/  IADD3.X R61, PT, PT, R165, UR32, RZ, P3, !PT ;  /* 0x00000020a53d7c10 */ /* 0x000fca0009ffe4ff */
[----:B------:R2:W-:Y:S04]  /*125a0*/  STL.64 [R1+0xa8], R60 ;  /* 0x0000a83c01007387 */ /* 0x0005e80000100a00 */
[----:B-1----:R-:W4:Y:S04]  /*125b0*/  LDL.LU.64 R84, [R1+0x1d8] ;  /* 0x0001d80001547983 */ /* 0x002f280000300a00 */
[----:B------:R-:W-:Y:S01]  /*125c0*/  LDGSTS.E [R77+0x20400], desc[UR28][R60.64], P2 ;  /* 0x204000003c4d7fae */ /* 0x000fe200091a101c */
[----:B---3--:R-:W-:-:S04]  /*125d0*/  IADD3 R164, P3, PT, R156, UR54, RZ ;  /* 0x000000369ca47c10 */ /* 0x008fc8000ff7e0ff */
[----:B------:R-:W-:Y:S01]  /*125e0*/  IADD3.X R165, PT, PT, R157, UR32, RZ, P3, !PT ;  /* 0x000000209da57c10 */ /* 0x000fe20009ffe4ff */
[----:B--2---:R-:W2:Y:S01]  /*125f0*/  LDL.64 R60, [R1+0x10] ;  /* 0x00001000013c7983 */ /* 0x004ea20000100a00 */
[----:B-----5:R-:W-:-:S03]  /*12600*/  IADD3 R156, P3, PT, R140, UR54, RZ ;  /* 0x000000368c9c7c10 */ /* 0x020fc6000ff7e0ff */
[----:B------:R-:W3:Y:S01]  /*12610*/  LDL.LU.64 R100, [R1+0x8] ;  /* 0x0000080001647983 */ /* 0x000ee20000300a00 */
[----:B------:R-:W-:-:S03]  /*12620*/  IADD3.X R157, PT, PT, R141, UR32, RZ, P3, !PT ;  /* 0x000000208d9d7c10 */ /* 0x000fc60009ffe4ff */
[----:B------:R-:W-:Y:S01]  /*12630*/  LDGSTS.E [R77+0x20800], desc[UR28][R164.64], P2 ;  /* 0x20800000a44d7fae */ /* 0x000fe200091a101c */
[----:B------:R-:W-:-:S03]  /*12640*/  IADD3 R140, P3, PT, R190, UR54, RZ ;  /* 0x00000036be8c7c10 */ /* 0x000fc6000ff7e0ff */
[----:B------:R1:W-:Y:S01]  /*12650*/  STL.64 [R1+0xc8], R164 ;  /* 0x0000c8a401007387 */ /* 0x0003e20000100a00 */
[----:B------:R-:W-:-:S03]  /*12660*/  IADD3.X R141, PT, PT, R191, UR32, RZ, P3, !PT ;  /* 0x00000020bf8d7c10 */ /* 0x000fc60009ffe4ff */
[----:B------:R-:W5:Y:S04]  /*12670*/  LDL.LU.64 R190, [R1] ;  /* 0x0000000001be7983 */ /* 0x000f680000300a00 */
[----:B------:R1:W-:Y:S04]  /*12680*/  STL.64 [R1+0xe8], R156 ;  /* 0x0000e89c01007387 */ /* 0x0003e80000100a00 */
[----:B-1----:R-:W5:Y:S04]  /*12690*/  LDL.LU.64 R164, [R1+0x670] ;  /* 0x0006700001a47983 */ /* 0x002f680000300a00 */
[----:B------:R-:W-:Y:S04]  /*126a0*/  LDGSTS.E [R77+0x20c00], desc[UR28][R156.64], P2 ;  /* 0x20c000009c4d7fae */ /* 0x000fe800091a101c */
[----:B------:R1:W-:Y:S04]  /*126b0*/  LDGSTS.E [R77+0x21000], desc[UR28][R140.64], P2 ;  /* 0x210000008c4d7fae */ /* 0x0003e800091a101c */
[----:B------:R-:W5:Y:S04]  /*126c0*/  LDL.LU.64 R156, [R1+0x668] ;  /* 0x00066800019c7983 */ /* 0x000f680000300a00 */
[----:B------:R1:W-:Y:S02]  /*126d0*/  STL.64 [R1+0x118], R140 ;  /* 0x0001188c01007387 */ /* 0x0003e40000100a00 */
[----:B-1----:R-:W-:-:S04]  /*126e0*/  IADD3 R140, P3, PT, R132, UR54, RZ ;  /* 0x00000036848c7c10 */ /* 0x002fc8000ff7e0ff */
[----:B------:R-:W-:Y:S02]  /*126f0*/  IADD3.X R141, PT, PT, R133, UR32, RZ, P3, !PT ;  /* 0x00000020858d7c10 */ /* 0x000fe40009ffe4ff */
[----:B------:R-:W-:-:S03]  /*12700*/  IADD3 R132, P3, PT, R116, UR54, RZ ;  /* 0x0000003674847c10 */ /* 0x000fc6000ff7e0ff */
[----:B------:R-:W-:Y:S01]  /*12710*/  LDGSTS.E [R77+0x21400], desc[UR28][R140.64], P2 ;  /* 0x214000008c4d7fae */ /* 0x000fe200091a101c */
[----:B------:R-:W-:Y:S02]  /*12720*/  IADD3.X R133, PT, PT, R117, UR32, RZ, P3, !PT ;  /* 0x0000002075857c10 */ /* 0x000fe40009ffe4ff */
[----:B----4-:R-:W-:Y:S01]  /*12730*/  IADD3 R116, P3, PT, R148, UR54, RZ ;  /* 0x0000003694747c10 */ /* 0x010fe2000ff7e0ff */
[----:B------:R1:W-:Y:S03]  /*12740*/  STL.64 [R1+0x138], R140 ;  /* 0x0001388c01007387 */ /* 0x0003e60000100a00 */
[----:B------:R-:W-:Y:S01]  /*12750*/  IADD3.X R117, PT, PT, R149, UR32, RZ, P3, !PT ;  /* 0x0000002095757c10 */ /* 0x000fe20009ffe4ff */
[----:B------:R-:W-:Y:S04]  /*12760*/  LDGSTS.E [R77+0x21800], desc[UR28][R132.64], P2 ;  /* 0x21800000844d7fae */ /* 0x000fe800091a101c */
[----:B------:R-:W4:Y:S04]  /*12770*/  LDL.LU.64 R148, [R1+0x660] ;  /* 0x0006600001947983 */ /* 0x000f280000300a00 */
[----:B-1----:R-:W4:Y:S04]  /*12780*/  LDL.LU.64 R140, [R1+0x658] ;  /* 0x00065800018c7983 */ /* 0x002f280000300a00 */
[----:B------:R1:W-:Y:S04]  /*12790*/  STL.64 [R1+0x168], R132 ;  /* 0x0001688401007387 */ /* 0x0003e80000100a00 */
[----:B------:R1:W-:Y:S04]  /*127a0*/  LDGSTS.E [R77+0x21c00], desc[UR28][R116.64], P2 ;  /* 0x21c00000744d7fae */ /* 0x0003e800091a101c */
[----:B-1----:R-:W4:Y:S04]  /*127b0*/  LDL.LU.64 R132, [R1+0x650] ;  /* 0x0006500001847983 */ /* 0x002f280000300a00 */
[----:B------:R1:W-:Y:S02]  /*127c0*/  STL.64 [R1+0x198], R116 ;  /* 0x0001987401007387 */ /* 0x0003e40000100a00 */
[----:B-1----:R-:W-:-:S04]  /*127d0*/  IADD3 R116, P3, PT, R108, UR54, RZ ;  /* 0x000000366c747c10 */ /* 0x002fc8000ff7e0ff */
[----:B------:R-:W-:Y:S02]  /*127e0*/  IADD3.X R117, PT, PT, R109, UR32, RZ, P3, !PT ;  /* 0x000000206d757c10 */ /* 0x000fe40009ffe4ff */
[----:B------:R-:W-:-:S03]  /*127f0*/  IADD3 R108, P3, PT, R92, UR54, RZ ;  /* 0x000000365c6c7c10 */ /* 0x000fc6000ff7e0ff */
[----:B------:R-:W-:Y:S01]  /*12800*/  LDGSTS.E [R77+0x22000], desc[UR28][R116.64], P2 ;  /* 0x22000000744d7fae */ /* 0x000fe200091a101c */
[----:B------:R-:W-:Y:S02]  /*12810*/  IADD3.X R109, PT, PT, R93, UR32, RZ, P3, !PT ;  /* 0x000000205d6d7c10 */ /* 0x000fe40009ffe4ff */
[----:B------:R-:W-:Y:S01]  /*12820*/  IADD3 R92, P3, PT, R124, UR54, RZ ;  /* 0x000000367c5c7c10 */ /* 0x000fe2000ff7e0ff */
        /* <DEDUP_REMOVED lines=10> */
[----:B------:R-:W-:-:S05]  /*128d0*/  IADD3.X R93, PT, PT, R85, UR32, RZ, P3, !PT ;  /* 0x00000020555d7c10 */ /* 0x000fca0009ffe4ff */
[----:B------:R-:W-:Y:S01]  /*128e0*/  LDGSTS.E [R77+0x22c00], desc[UR28][R92.64], P2 ;  /* 0x22c000005c4d7fae */ /* 0x000fe200091a101c */
[----:B--2---:R-:W-:-:S04]  /*128f0*/  IADD3 R84, P3, PT, R60, UR54, RZ ;  /* 0x000000363c547c10 */ /* 0x004fc8000ff7e0ff */
[----:B------:R-:W-:Y:S02]  /*12900*/  IADD3.X R85, PT, PT, R61, UR32, RZ, P3, !PT ;  /* 0x000000203d557c10 */ /* 0x000fe40009ffe4ff */
[----:B---3--:R-:W-:Y:S01]  /*12910*/  IADD3 R60, P3, PT, R100, UR54, RZ ;  /* 0x00000036643c7c10 */ /* 0x008fe2000ff7e0ff */
[----:B------:R1:W-:Y:S03]  /*12920*/  STL.64 [R1+0x210], R92 ;  /* 0x0002105c01007387 */ /* 0x0003e60000100a00 */
[----:B------:R-:W-:Y:S01]  /*12930*/  IADD3.X R61, PT, PT, R101, UR32, RZ, P3, !PT ;  /* 0x00000020653d7c10 */ /* 0x000fe20009ffe4ff */
[----:B------:R-:W-:Y:S04]  /*12940*/  LDGSTS.E [R77+0x23000], desc[UR28][R84.64], P2 ;  /* 0x23000000544d7fae */ /* 0x000fe800091a101c */
[----:B------:R2:W-:Y:S01]  /*12950*/  LDGSTS.E [R77+0x23400], desc[UR28][R60.64], P2 ;  /* 0x234000003c4d7fae */ /* 0x0005e200091a101c */
[----:B-----5:R-:W-:-:S03]  /*12960*/  IADD3 R76, P3, PT, R190, UR54, RZ ;  /* 0x00000036be4c7c10 */ /* 0x020fc6000ff7e0ff */
[----:B------:R-:W3:Y:S04]  /*12970*/  LDL.LU.64 R100, [R1+0x630] ;  /* 0x0006300001647983 */ /* 0x000ee80000300a00 */
[----:B-1----:R-:W5:Y:S01]  /*12980*/  LDL.LU.64 R92, [R1+0x628] ;  /* 0x00062800015c7983 */ /* 0x002f620000300a00 */
[----:B--2---:R-:W-:Y:S02]  /*12990*/  IADD3.X R77, PT, PT, R191, UR32, RZ, P3, !PT ;  /* 0x00000020bf4d7c10 */ /* 0x004fe40009ffe4ff */
[----:B------:R-:W-:Y:S01]  /*129a0*/  IADD3 R190, P3, PT, R228, UR54, RZ ;  /* 0x00000036e4be7c10 */ /* 0x000fe2000ff7e0ff */
[----:B------:R1:W-:Y:S03]  /*129b0*/  STL.64 [R1+0x230], R84 ;  /* 0x0002305401007387 */ /* 0x0003e60000100a00 */
[----:B------:R-:W-:Y:S01]  /*129c0*/  IADD3.X R191, PT, PT, R229, UR32, RZ, P3, !PT ;  /* 0x00000020e5bf7c10 */ /* 0x000fe20009ffe4ff */
[----:B-1----:R-:W2:Y:S04]  /*129d0*/  LDL.LU.64 R84, [R1+0x620] ;  /* 0x0006200001547983 */ /* 0x002ea80000300a00 */
[----:B------:R1:W-:Y:S02]  /*129e0*/  STL.64 [R1+0x250], R60 ;  /* 0x0002503c01007387 */ /* 0x0003e40000100a00 */
[----:B-1----:R-:W-:-:S04]  /*129f0*/  IADD3 R60, P3, PT, R188, UR54, RZ ;  /* 0x00000036bc3c7c10 */ /* 0x002fc8000ff7e0ff */
[----:B------:R-:W-:Y:S01]  /*12a00*/  IADD3.X R61, PT, PT, R189, UR32, RZ, P3, !PT ;  /* 0x00000020bd3d7c10 */ /* 0x000fe20009ffe4ff */
[----:B------:R-:W-:Y:S01]  /*12a10*/  VIADD R189, R0, UR10 ;  /* 0x0000000a00bd7c36 */ /* 0x000fe20008000000 */
[----:B------:R1:W-:Y:S04]  /*12a20*/  STL.64 [R1+0x280], R76 ;  /* 0x0002804c01007387 */ /* 0x0003e80000100a00 */
[----:B------:R1:W-:Y:S04]  /*12a30*/  STL.64 [R1+0x290], R190 ;  /* 0x000290be01007387 */ /* 0x0003e80000100a00 */
[----:B------:R-:W-:Y:S04]  /*12a40*/  LDGSTS.E [R189+0x23800], desc[UR28][R76.64], P2 ;  /* 0x238000004cbd7fae */ /* 0x000fe800091a101c */
[----:B------:R-:W-:Y:S04]  /*12a50*/  LDGSTS.E [R189+0x23c00], desc[UR28][R190.64], P2 ;  /* 0x23c00000bebd7fae */ /* 0x000fe800091a101c */
[----:B------:R1:W-:Y:S04]  /*12a60*/  LDGSTS.E [R189+0x24000], desc[UR28][R60.64], P2 ;  /* 0x240000003cbd7fae */ /* 0x0003e800091a101c */
[----:B-1----:R-:W2:Y:S04]  /*12a70*/  LDL.LU.64 R76, [R1+0x618] ;  /* 0x00061800014c7983 */ /* 0x002ea80000300a00 */
[----:B------:R-:W2:Y:S04]  /*12a80*/  LDL.LU.64 R190, [R1+0x610] ;  /* 0x0006100001be7983 */ /* 0x000ea80000300a00 */
[----:B------:R1:W-:Y:S02]  /*12a90*/  STL.64 [R1+0x2b0], R60 ;  /* 0x0002b03c01007387 */ /* 0x0003e40000100a00 */
[----:B-1----:R-:W-:-:S04]  /*12aa0*/  IADD3 R60, P3, PT, R182, UR54, RZ ;  /* 0x00000036b63c7c10 */ /* 0x002fc8000ff7e0ff */
[----:B------:R-:W-:Y:S02]  /*12ab0*/  IADD3.X R61, PT, PT, R183, UR32, RZ, P3, !PT ;  /* 0x00000020b73d7c10 */ /* 0x000fe40009ffe4ff */
[----:B------:R-:W-:Y:S01]  /*12ac0*/  IADD3 R228, P3, PT, R176, UR54, RZ ;  /* 0x00000036b0e47c10 */ /* 0x000fe2000ff7e0ff */
[----:B------:R-:W-:Y:S02]  /*12ad0*/  IMAD.MOV.U32 R182, RZ, RZ, R60 ;  /* 0x000000ffffb67224 */ /* 0x000fe400078e003c */
[----:B------:R1:W-:Y:S01]  /*12ae0*/  STL.64 [R1+0x2e8], R60 ;  /* 0x0002e83c01007387 */ /* 0x0003e20000100a00 */
[----:B------:R-:W-:Y:S01]  /*12af0*/  IADD3.X R229, PT, PT, R177, UR32, RZ, P3, !PT ;  /* 0x00000020b1e57c10 */ /* 0x000fe20009ffe4ff */
[----:B------:R-:W-:Y:S01]  /*12b00*/  IMAD.MOV.U32 R183, RZ, RZ, R61 ;  /* 0x000000ffffb77224 */ /* 0x000fe200078e003d */
[----:B-1----:R-:W-:-:S04]  /*12b10*/  IADD3 R60, P3, PT, R170, UR54, RZ ;  /* 0x00000036aa3c7c10 */ /* 0x002fc8000ff7e0ff */
[----:B------:R-:W-:Y:S01]  /*12b20*/  LDGSTS.E [R189+0x24400], desc[UR28][R182.64], P2 ;  /* 0x24400000b6bd7fae */ /* 0x000fe200091a101c */
[----:B------:R-:W-:-:S03]  /*12b30*/  IADD3.X R61, PT, PT, R171, UR32, RZ, P3, !PT ;  /* 0x00000020ab3d7c10 */ /* 0x000fc60009ffe4ff */
[----:B------:R-:W-:Y:S01]  /*12b40*/  STL.64 [R1+0x308], R228 ;  /* 0x000308e401007387 */ /* 0x000fe20000100a00 */
[----:B------:R-:W-:-:S03]  /*12b50*/  IADD3 R176, P3, PT, R162, UR54, RZ ;  /* 0x00000036a2b07c10 */ /* 0x000fc6000ff7e0ff */
[----:B------:R-:W-:Y:S01]  /*12b60*/  LDGSTS.E [R189+0x24800], desc[UR28][R228.64], P2 ;  /* 0x24800000e4bd7fae */ /* 0x000fe200091a101c */
[----:B------:R-:W-:Y:S02]  /*12b70*/  IADD3.X R177, PT, PT, R163, UR32, RZ, P3, !PT ;  /* 0x00000020a3b17c10 */ /* 0x000fe40009ffe4ff */
[----:B------:R-:W-:Y:S01]  /*12b80*/  IADD3 R170, P3, PT, R154, UR54, RZ ;  /* 0x000000369aaa7c10 */ /* 0x000fe2000ff7e0ff */
[----:B------:R1:W-:Y:S03]  /*12b90*/  STL.64 [R1+0x340], R60 ;  /* 0x0003403c01007387 */ /* 0x0003e60000100a00 */
[----:B------:R-:W-:Y:S01]  /*12ba0*/  IADD3.X R171, PT, PT, R155, UR32, RZ, P3, !PT ;  /* 0x000000209bab7c10 */ /* 0x000fe20009ffe4ff */
[----:B------:R1:W-:Y:S04]  /*12bb0*/  LDGSTS.E [R189+0x24c00], desc[UR28][R60.64], P2 ;  /* 0x24c000003cbd7fae */ /* 0x0003e800091a101c */
[----:B------:R-:W-:Y:S04]  /*12bc0*/  STL.64 [R1+0x368], R176 ;  /* 0x000368b001007387 */ /* 0x000fe80000100a00 */
[----:B------:R-:W-:Y:S01]  /*12bd0*/  LDGSTS.E [R189+0x25000], desc[UR28][R176.64], P2 ;  /* 0x25000000b0bd7fae */ /* 0x000fe200091a101c */
[----:B-1----:R-:W-:-:S03]  /*12be0*/  IADD3 R60, P3, PT, R146, UR54, RZ ;  /* 0x00000036923c7c10 */ /* 0x002fc6000ff7e0ff */
[----:B------:R-:W-:Y:S01]  /*12bf0*/  STL.64 [R1+0x380], R170 ;  /* 0x000380aa01007387 */ /* 0x000fe20000100a00 */
[----:B------:R-:W-:-:S03]  /*12c00*/  IADD3.X R61, PT, PT, R147, UR32, RZ, P3, !PT ;  /* 0x00000020933d7c10 */ /* 0x000fc60009ffe4ff */
[----:B------:R-:W-:Y:S04]  /*12c10*/  LDGSTS.E [R189+0x25400], desc[UR28][R170.64], P2 ;  /* 0x25400000aabd7fae */ /* 0x000fe800091a101c */
[----:B------:R1:W-:Y:S04]  /*12c20*/  STL.64 [R1+0x398], R60 ;  /* 0x0003983c01007387 */ /* 0x0003e80000100a00 */
[----:B------:R1:W-:Y:S04]  /*12c30*/  LDGSTS.E [R189+0x25800], desc[UR28][R60.64], P2 ;  /* 0x258000003cbd7fae */ /* 0x0003e800091a101c */
[----:B------:R-:W2:Y:S01]  /*12c40*/  LDL.LU.64 R228, [R1+0x530] ;  /* 0x0005300001e47983 */ /* 0x000ea20000300a00 */
[----:B-1----:R-:W-:-:S04]  /*12c50*/  IADD3 R60, P3, PT, R138, UR54, RZ ;  /* 0x000000368a3c7c10 */ /* 0x002fc8000ff7e0ff */
[----:B------:R-:W-:Y:S02]  /*12c60*/  IADD3.X R61, PT, PT, R139, UR32, RZ, P3, !PT ;  /* 0x000000208b3d7c10 */ /* 0x000fe40009ffe4ff */
[----:B------:R-:W-:-:S03]  /*12c70*/  IADD3 R154, P3, PT, R130, UR54, RZ ;  /* 0x00000036829a7c10 */ /* 0x000fc6000ff7e0ff */
[----:B------:R-:W-:Y:S01]  /*12c80*/  LDGSTS.E [R189+0x25c00], desc[UR28][R60.64], P2 ;  /* 0x25c000003cbd7fae */ /* 0x000fe200091a101c */
[----:B------:R-:W-:-:S03]  /*12c90*/  IADD3.X R155, PT, PT, R131, UR32, RZ, P3, !PT ;  /* 0x00000020839b7c10 */ /* 0x000fc60009ffe4ff */
[----:B------:R1:W-:Y:S04]  /*12ca0*/  STL.64 [R1+0x3b0], R60 ;  /* 0x0003b03c01007387 */ /* 0x0003e80000100a00 */
[----:B------:R-:W-:Y:S01]  /*12cb0*/  STL.64 [R1+0x3c0], R154 ;  /* 0x0003c09a01007387 */ /* 0x000fe20000100a00 */
[----:B------:R-:W-:-:S03]  /*12cc0*/  IADD3 R146, P3, PT, R122, UR54, RZ ;  /* 0x000000367a927c10 */ /* 0x000fc6000ff7e0ff */
[----:B------:R-:W-:Y:S04]  /*12cd0*/  LDGSTS.E [R189+0x26000], desc[UR28][R154.64], P2 ;  /* 0x260000009abd7fae */ /* 0x000fe800091a101c */
[----:B-1----:R-:W3:Y:S01]  /*12ce0*/  LDL.LU.64 R60, [R1+0x528] ;  /* 0x00052800013c7983 */ /* 0x002ee20000300a00 */
[----:B------:R-:W-:Y:S02]  /*12cf0*/  IADD3.X R147, PT, PT, R123, UR32, RZ, P3, !PT ;  /* 0x000000207b937c10 */ /* 0x000fe40009ffe4ff */
[----:B------:R-:W-:-:S03]  /*12d00*/  IADD3 R130, P3, PT, R114, UR54, RZ ;  /* 0x0000003672827c10 */ /* 0x000fc6000ff7e0ff */
[----:B------:R1:W-:Y:S01]  /*12d10*/  LDGSTS.E [R189+0x26400], desc[UR28][R146.64], P2 ;  /* 0x2640000092bd7fae */ /* 0x0003e200091a101c */
[----:B------:R-:W-:Y:S02]  /*12d20*/  IADD3.X R131, PT, PT, R115, UR32, RZ, P3, !PT ;  /* 0x0000002073837c10 */ /* 0x000fe40009ffe4ff */
[----:B------:R-:W-:Y:S01]  /*12d30*/  IADD3 R138, P3, PT, R106, UR54, RZ ;  /* 0x000000366a8a7c10 */ /* 0x000fe2000ff7e0ff */
[----:B------:R1:W-:Y:S03]  /*12d40*/  STL.64 [R1+0x3d0], R146 ;  /* 0x0003d09201007387 */ /* 0x0003e60000100a00 */
[----:B------:R-:W-:Y:S01]  /*12d50*/  IADD3.X R139, PT, PT, R107, UR32, RZ, P3, !PT ;  /* 0x000000206b8b7c10 */ /* 0x000fe20009ffe4ff */
[----:B------:R-:W4:Y:S04]  /*12d60*/  LDL.LU.64 R122, [R1+0x510] ;  /* 0x00051000017a7983 */ /* 0x000f280000300a00 */
[----:B------:R1:W-:Y:S02]  /*12d70*/  STL.64 [R1+0x3e0], R130 ;  /* 0x0003e08201007387 */ /* 0x0003e40000100a00 */
[----:B-1----:R-:W-:-:S02]  /*12d80*/  IADD3 R146, P3, PT, R98, UR54, RZ ;  /* 0x0000003662927c10 */ /* 0x002fc4000ff7e0ff */
[----:B------:R-:W-:Y:S02]  /*12d90*/  LDGSTS.E [R189+0x26800], desc[UR28][R130.64], P2 ;  /* 0x2680000082bd7fae */ /* 0x000fe400091a101c */
[----:B------:R-:W-:Y:S02]  /*12da0*/  IADD3.X R147, PT, PT, R99, UR32, RZ, P3, !PT ;  /* 0x0000002063937c10 */ /* 0x000fe40009ffe4ff */
[----:B------:R1:W-:Y:S01]  /*12db0*/  STL.64 [R1+0x3f0], R138 ;  /* 0x0003f08a01007387 */ /* 0x0003e20000100a00 */
[----:B------:R-:W-:-:S03]  /*12dc0*/  IADD3 R114, P3, PT, R90, UR54, RZ ;  /* 0x000000365a727c10 */ /* 0x000fc6000ff7e0ff */
[----:B------:R-:W-:Y:S04]  /*12dd0*/  LDGSTS.E [R189+0x26c00], desc[UR28][R138.64], P2 ;  /* 0x26c000008abd7fae */ /* 0x000fe800091a101c */
[----:B------:R-:W5:Y:S04]  /*12de0*/  LDL.LU.64 R130, [R1+0x4f8] ;  /* 0x0004f80001827983 */ /* 0x000f680000300a00 */
[----:B------:R1:W-:Y:S04]  /*12df0*/  STL.64 [R1+0x3f8], R146 ;  /* 0x0003f89201007387 */ /* 0x0003e80000100a00 */
[----:B-1----:R-:W5:Y:S01]  /*12e00*/  LDL.LU.64 R138, [R1+0x4e0] ;  /* 0x0004e000018a7983 */ /* 0x002f620000300a00 */
[----:B------:R-:W-:-:S02]  /*12e10*/  IADD3.X R115, PT, PT, R91, UR32, RZ, P3, !PT ;  /* 0x000000205b737c10 */ /* 0x000fc40009ffe4ff */
[----:B------:R-:W-:Y:S01]  /*12e20*/  IADD3 R106, P3, PT, R82, UR54, RZ ;  /* 0x00000036526a7c10 */ /* 0x000fe2000ff7e0ff */
[----:B------:R-:W-:Y:S03]  /*12e30*/  LDGSTS.E [R189+0x27000], desc[UR28][R146.64], P2 ;  /* 0x2700000092bd7fae */ /* 0x000fe600091a101c */
[----:B------:R-:W-:Y:S01]  /*12e40*/  IADD3.X R107, PT, PT, R83, UR32, RZ, P3, !PT ;  /* 0x00000020536b7c10 */ /* 0x000fe20009ffe4ff */
[----:B------:R4:W-:Y:S01]  /*12e50*/  LDGSTS.E [R189+0x27400], desc[UR28][R114.64], P2 ;  /* 0x2740000072bd7fae */ /* 0x0009e200091a101c */
[----:B------:R-:W-:-:S03]  /*12e60*/  IADD3 R98, P3, PT, R74, UR54, RZ ;  /* 0x000000364a627c10 */ /* 0x000fc6000ff7e0ff */
[----:B------:R5:W-:Y:S04]  /*12e70*/  LDGSTS.E [R189+0x27800], desc[UR28][R106.64], P2 ;  /* 0x278000006abd7fae */ /* 0x000be800091a101c */
[----:B------:R-:W5:Y:S04]  /*12e80*/  LDL.LU.64 R146, [R1+0x2c0] ;  /* 0x0002c00001927983 */ /* 0x000f680000300a00 */
[----:B------:R-:W5:Y:S01]  /*12e90*/  LDL.LU.64 R154, [R1+0x2a8] ;  /* 0x0002a800019a7983 */ /* 0x000f620000300a00 */
[----:B------:R-:W-:-:S03]  /*12ea0*/  IADD3.X R99, PT, PT, R75, UR32, RZ, P3, !PT ;  /* 0x000000204b637c10 */ /* 0x000fc60009ffe4ff */
[----:B------:R4:W-:Y:S04]  /*12eb0*/  STL.64 [R1+0x400], R114 ;  /* 0x0004007201007387 */ /* 0x0009e80000100a00 */
[----:B------:R5:W-:Y:S04]  /*12ec0*/  STL.64 [R1+0x408], R106 ;  /* 0x0004086a01007387 */ /* 0x000be80000100a00 */
[----:B------:R-:W5:Y:S04]  /*12ed0*/  LDL.LU.64 R162, [R1+0x298] ;  /* 0x0002980001a27983 */ /* 0x000f680000300a00 */
[----:B------:R1:W-:Y:S04]  /*12ee0*/  STL.64 [R1+0x410], R98 ;  /* 0x0004106201007387 */ /* 0x0003e80000100a00 */
[----:B------:R-:W5:Y:S04]  /*12ef0*/  LDL.LU.64 R170, [R1+0x288] ;  /* 0x0002880001aa7983 */ /* 0x000f680000300a00 */
[----:B------:R-:W5:Y:S04]  /*12f00*/  LDL.LU.64 R176, [R1+0x278] ;  /* 0x0002780001b07983 */ /* 0x000f680000300a00 */
[----:B------:R1:W-:Y:S04]  /*12f10*/  LDGSTS.E [R189+0x27c00], desc[UR28][R98.64], P2 ;  /* 0x27c0000062bd7fae */ /* 0x0003e800091a101c */
[----:B------:R-:W5:Y:S01]  /*12f20*/  LDL.LU.64 R188, [R1+0x260] ;  /* 0x0002600001bc7983 */ /* 0x000f620000300a00 */
[----:B--2---:R-:W-:-:S04]  /*12f30*/  IADD3 R90, P3, PT, R228, UR54, RZ ;  /* 0x00000036e45a7c10 */ /* 0x004fc8000ff7e0ff */
[----:B------:R-:W-:Y:S02]  /*12f40*/  IADD3.X R91, PT, PT, R229, UR32, RZ, P3, !PT ;  /* 0x00000020e55b7c10 */ /* 0x000fe40009ffe4ff */
[----:B------:R-:W2:Y:S04]  /*12f50*/  LDL.LU.64 R228, [R1+0x228] ;  /* 0x0002280001e47983 */ /* 0x000ea80000300a00 */
[----:B------:R-:W-:Y:S01]  /*12f60*/  LDGSTS.E [R69+0x20100], desc[UR28][R90.64], P2 ;  /* 0x201000005a457fae */ /* 0x000fe200091a101c */
[----:B---3--:R-:W-:-:S04]  /*12f70*/  IADD3 R182, P3, PT, R60, UR54, RZ ;  /* 0x000000363cb67c10 */ /* 0x008fc8000ff7e0ff */
[----:B------:R-:W-:Y:S02]  /*12f80*/  IADD3.X R183, PT, PT, R61, UR32, RZ, P3, !PT ;  /* 0x000000203db77c10 */ /* 0x000fe40009ffe4ff */
[----:B------:R-:W3:Y:S04]  /*12f90*/  LDL.LU.64 R60, [R1+0x1d0] ;  /* 0x0001d000013c7983 */ /* 0x000ee80000300a00 */
[----:B------:R-:W-:Y:S01]  /*12fa0*/  LDGSTS.E [R69+0x20500], desc[UR28][R182.64], P2 ;  /* 0x20500000b6457fae */ /* 0x000fe200091a101c */
[----:B----4-:R-:W-:-:S04]  /*12fb0*/  IADD3 R114, P3, PT, R122, UR54, RZ ;  /* 0x000000367a727c10 */ /* 0x010fc8000ff7e0ff */
[----:B------:R-:W-:-:S05]  /*12fc0*/  IADD3.X R115, PT, PT, R123, UR32, RZ, P3, !PT ;  /* 0x000000207b737c10 */ /* 0x000fca0009ffe4ff */
[----:B------:R-:W-:Y:S01]  /*12fd0*/  LDGSTS.E [R69+0x20900], desc[UR28][R114.64], P2 ;  /* 0x2090000072457fae */ /* 0x000fe200091a101c */
[----:B-----5:R-:W-:-:S04]  /*12fe0*/  IADD3 R106, P3, PT, R130, UR54, RZ ;  /* 0x00000036826a7c10 */ /* 0x020fc8000ff7e0ff */
[----:B------:R-:W-:Y:S02]  /*12ff0*/  IADD3.X R107, PT, PT, R131, UR32, RZ, P3, !PT ;  /* 0x00000020836b7c10 */ /* 0x000fe40009ffe4ff */
[----:B------:R-:W-:-:S03]  /*13000*/  IADD3 R74, P3, PT, R138, UR54, RZ ;  /* 0x000000368a4a7c10 */ /* 0x000fc6000ff7e0ff */
[----:B------:R-:W-:Y:S01]  /*13010*/  LDGSTS.E [R69+0x20d00], desc[UR28][R106.64], P2 ;  /* 0x20d000006a457fae */ /* 0x000fe200091a101c */
[----:B------:R-:W-:Y:S02]  /*13020*/  IADD3.X R75, PT, PT, R139, UR32, RZ, P3, !PT ;  /* 0x000000208b4b7c10 */ /* 0x000fe40009ffe4ff */
[----:B-1----:R-:W-:-:S03]  /*13030*/  IADD3 R98, P3, PT, R146, UR54, RZ ;  /* 0x0000003692627c10 */ /* 0x002fc6000ff7e0ff */
[----:B------:R1:W-:Y:S01]  /*13040*/  LDGSTS.E [R69+0x21100], desc[UR28][R74.64], P2 ;  /* 0x211000004a457fae */ /* 0x0003e200091a101c */
[----:B------:R-:W-:Y:S02]  /*13050*/  IADD3.X R99, PT, PT, R147, UR32, RZ, P3, !PT ;  /* 0x0000002093637c10 */ /* 0x000fe40009ffe4ff */
[----:B------:R-:W-:Y:S01]  /*13060*/  IADD3 R82, P3, PT, R154, UR54, RZ ;  /* 0x000000369a527c10 */ /* 0x000fe2000ff7e0ff */
[----:B------:R1:W-:Y:S03]  /*13070*/  STL.64 [R1+0xc0], R74 ;  /* 0x0000c04a01007387 */ /* 0x0003e60000100a00 */
[----:B------:R-:W-:Y:S01]  /*13080*/  IADD3.X R83, PT, PT, R155, UR32, RZ, P3, !PT ;  /* 0x000000209b537c10 */ /* 0x000fe20009ffe4ff */
[----:B------:R4:W-:Y:S04]  /*13090*/  STL.64 [R1+0xe0], R98 ;  /* 0x0000e06201007387 */ /* 0x0009e80000100a00 */
[----:B------:R4:W-:Y:S01]  /*130a0*/  LDGSTS.E [R69+0x21500], desc[UR28][R98.64], P2 ;  /* 0x2150000062457fae */ /* 0x0009e200091a101c */
[----:B-1----:R-:W-:-:S03]  /*130b0*/  IADD3 R74, P3, PT, R162, UR54, RZ ;  /* 0x00000036a24a7c10 */ /* 0x002fc6000ff7e0ff */
[----:B------:R1:W-:Y:S01]  /*130c0*/  STL.64 [R1+0x100], R82 ;  /* 0x0001005201007387 */ /* 0x0003e20000100a00 */
[----:B------:R-:W-:-:S03]  /*130d0*/  IADD3.X R75, PT, PT, R163, UR32, RZ, P3, !PT ;  /* 0x00000020a34b7c10 */ /* 0x000fc60009ffe4ff */
[----:B------:R1:W-:Y:S01]  /*130e0*/  LDGSTS.E [R69+0x21900], desc[UR28][R82.64], P2 ;  /* 0x2190000052457fae */ /* 0x0003e200091a101c */
[----:B----4-:R-:W-:-:S03]  /*130f0*/  IADD3 R98, P3, PT, R170, UR54, RZ ;  /* 0x00000036aa627c10 */ /* 0x010fc6000ff7e0ff */
[----:B------:R4:W-:Y:S01]  /*13100*/  STL.64 [R1+0x120], R74 ;  /* 0x0001204a01007387 */ /* 0x0009e20000100a00 */
[----:B------:R-:W-:-:S03]  /*13110*/  IADD3.X R99, PT, PT, R171, UR32, RZ, P3, !PT ;  /* 0x00000020ab637c10 */ /* 0x000fc60009ffe4ff */
[----:B------:R4:W-:Y:S01]  /*13120*/  LDGSTS.E [R69+0x21d00], desc[UR28][R74.64], P2 ;  /* 0x21d000004a457fae */ /* 0x0009e200091a101c */
[----:B-1----:R-:W-:-:S03]  /*13130*/  IADD3 R82, P3, PT, R176, UR54, RZ ;  /* 0x00000036b0527c10 */ /* 0x002fc6000ff7e0ff */
[----:B------:R-:W-:Y:S01]  /*13140*/  STL.64 [R1+0x148], R98 ;  /* 0x0001486201007387 */ /* 0x000fe20000100a00 */
[----:B------:R-:W-:-:S03]  /*13150*/  IADD3.X R83, PT, PT, R177, UR32, RZ, P3, !PT ;  /* 0x00000020b1537c10 */ /* 0x000fc60009ffe4ff */
[----:B------:R-:W-:Y:S01]  /*13160*/  LDGSTS.E [R69+0x22100], desc[UR28][R98.64], P2 ;  /* 0x2210000062457fae */ /* 0x000fe200091a101c */
[----:B----4-:R-:W-:-:S03]  /*13170*/  IADD3 R74, P3, PT, R188, UR54, RZ ;  /* 0x00000036bc4a7c10 */ /* 0x010fc6000ff7e0ff */
[----:B------:R2:W-:Y:S01]  /*13180*/  STL.64 [R1+0x160], R82 ;  /* 0x0001605201007387 */ /* 0x0005e20000100a00 */
[----:B------:R-:W-:-:S03]  /*13190*/  IADD3.X R75, PT, PT, R189, UR32, RZ, P3, !PT ;  /* 0x00000020bd4b7c10 */ /* 0x000fc60009ffe4ff */
[----:B------:R2:W-:Y:S04]  /*131a0*/  LDGSTS.E [R69+0x22500], desc[UR28][R82.64], P2 ;  /* 0x2250000052457fae */ /* 0x0005e800091a101c */
[----:B------:R3:W-:Y:S04]  /*131b0*/  STL.64 [R1+0x178], R74 ;  /* 0x0001784a01007387 */ /* 0x0007e80000100a00 */
[----:B------:R3:W-:Y:S01]  /*131c0*/  LDGSTS.E [R69+0x22900], desc[UR28][R74.64], P2 ;  /* 0x229000004a457fae */ /* 0x0007e200091a101c */
[----:B--2---:R-:W-:-:S04]  /*131d0*/  IADD3 R82, P3, PT, R228, UR54, RZ ;  /* 0x00000036e4527c10 */ /* 0x004fc8000ff7e0ff */
[----:B------:R-:W-:-:S05]  /*131e0*/  IADD3.X R83, PT, PT, R229, UR32, RZ, P3, !PT ;  /* 0x00000020e5537c10 */ /* 0x000fca0009ffe4ff */
[----:B------:R1:W-:Y:S04]  /*131f0*/  STL.64 [R1+0x1a0], R82 ;  /* 0x0001a05201007387 */ /* 0x0003e80000100a00 */
[----:B------:R1:W-:Y:S01]  /*13200*/  LDGSTS.E [R69+0x22d00], desc[UR28][R82.64], P2 ;  /* 0x22d0000052457fae */ /* 0x0003e200091a101c */
[----:B---3--:R-:W-:-:S04]  /*13210*/  IADD3 R74, P3, PT, R60, UR54, RZ ;  /* 0x000000363c4a7c10 */ /* 0x008fc8000ff7e0ff */
[----:B------:R-:W-:Y:S02]  /*13220*/  IADD3.X R75, PT, PT, R61, UR32, RZ, P3, !PT ;  /* 0x000000203d4b7c10 */ /* 0x000fe40009ffe4ff */
[----:B------:R-:W-:-:S03]  /*13230*/  IADD3 R60, P3, PT, R226, UR54, RZ ;  /* 0x00000036e23c7c10 */ /* 0x000fc6000ff7e0ff */
[----:B------:R2:W-:Y:S01]  /*13240*/  LDGSTS.E [R69+0x23100], desc[UR28][R74.64], P2 ;  /* 0x231000004a457fae */ /* 0x0005e200091a101c */
[----:B------:R-:W-:Y:S02]  /*13250*/  IADD3.X R61, PT, PT, R227, UR32, RZ, P3, !PT ;  /* 0x00000020e33d7c10 */ /* 0x000fe40009ffe4ff */
[----:B-1----:R-:W-:Y:S01]  /*13260*/  IADD3 R82, P3, PT, R222, UR54, RZ ;  /* 0x00000036de527c10 */ /* 0x002fe2000ff7e0ff */
[----:B------:R2:W-:Y:S03]  /*13270*/  STL.64 [R1+0x1b8], R74 ;  /* 0x0001b84a01007387 */ /* 0x0005e60000100a00 */
[----:B------:R-:W-:Y:S01]  /*13280*/  IADD3.X R83, PT, PT, R223, UR32, RZ, P3, !PT ;  /* 0x00000020df537c10 */ /* 0x000fe20009ffe4ff */
[----:B------:R1:W-:Y:S04]  /*13290*/  STL.64 [R1+0x1d0], R60 ;  /* 0x0001d03c01007387 */ /* 0x0003e80000100a00 */
[----:B------:R1:W-:Y:S01]  /*132a0*/  LDGSTS.E [R69+0x23500], desc[UR28][R60.64], P2 ;  /* 0x235000003c457fae */ /* 0x0003e200091a101c */
[----:B--2---:R-:W-:-:S03]  /*132b0*/  IADD3 R74, P3, PT, R230, UR54, RZ ;  /* 0x00000036e64a7c10 */ /* 0x004fc6000ff7e0ff */
[----:B------:R2:W-:Y:S01]  /*132c0*/  STL.64 [R1+0x1f8], R82 ;  /* 0x0001f85201007387 */ /* 0x0005e20000100a00 */
[----:B------:R-:W-:-:S03]  /*132d0*/  IADD3.X R75, PT, PT, R231, UR32, RZ, P3, !PT ;  /* 0x00000020e74b7c10 */ /* 0x000fc60009ffe4ff */
[----:B------:R2:W-:Y:S01]  /*132e0*/  LDGSTS.E [R69+0x23900], desc[UR28][R82.64], P2 ;  /* 0x2390000052457fae */ /* 0x0005e200091a101c */
[----:B-1----:R-:W-:-:S03]  /*132f0*/  IADD3 R60, P3, PT, R186, UR54, RZ ;  /* 0x00000036ba3c7c10 */ /* 0x002fc6000ff7e0ff */
[----:B------:R1:W-:Y:S01]  /*13300*/  STL.64 [R1+0x218], R74 ;  /* 0x0002184a01007387 */ /* 0x0003e20000100a00 */
[----:B------:R-:W-:-:S03]  /*13310*/  IADD3.X R61, PT, PT, R187, UR32, RZ, P3, !PT ;  /* 0x00000020bb3d7c10 */ /* 0x000fc60009ffe4ff */
        /* <DEDUP_REMOVED lines=22> */
[----:B------:R-:W-:Y:S01]  /*13480*/  STL.64 [R1+0x2e0], R74 ;  /* 0x0002e04a01007387 */ /* 0x000fe20000100a00 */
[----:B------:R-:W-:-:S03]  /*13490*/  IADD3.X R61, PT, PT, R145, UR32, RZ, P3, !PT ;  /* 0x00000020913d7c10 */ /* 0x000fc60009ffe4ff */
[----:B------:R-:W-:Y:S01]  /*134a0*/  LDGSTS.E [R69+0x25500], desc[UR28][R74.64], P2 ;  /* 0x255000004a457fae */ /* 0x000fe200091a101c */
[----:B--2---:R-:W-:-:S03]  /*134b0*/  IADD3 R82, P3, PT, R136, UR54, RZ ;  /* 0x0000003688527c10 */ /* 0x004fc6000ff7e0ff */
[----:B------:R1:W-:Y:S01]  /*134c0*/  STL.64 [R1+0x300], R60 ;  /* 0x0003003c01007387 */ /* 0x0003e20000100a00 */
[----:B------:R-:W-:-:S03]  /*134d0*/  IADD3.X R83, PT, PT, R137, UR32, RZ, P3, !PT ;  /* 0x0000002089537c10 */ /* 0x000fc60009ffe4ff */
[----:B------:R1:W-:Y:S04]  /*134e0*/  LDGSTS.E [R69+0x25900], desc[UR28][R60.64], P2 ;  /* 0x259000003c457fae */ /* 0x0003e800091a101c */
[----:B------:R-:W2:Y:S01]  /*134f0*/  LDL.LU.64 R188, [R1+0x5a0] ;  /* 0x0005a00001bc7983 */ /* 0x000ea20000300a00 */
[----:B-1----:R-:W-:-:S03]  /*13500*/  IADD3 R60, P3, PT, R128, UR54, RZ ;  /* 0x00000036803c7c10 */ /* 0x002fc6000ff7e0ff */
[----:B------:R1:W-:Y:S01]  /*13510*/  LDGSTS.E [R69+0x25d00], desc[UR28][R82.64], P2 ;  /* 0x25d0000052457fae */ /* 0x0003e200091a101c */
[----:B------:R-:W-:Y:S02]  /*13520*/  IADD3.X R61, PT, PT, R129, UR32, RZ, P3, !PT ;  /* 0x00000020813d7c10 */ /* 0x000fe40009ffe4ff */
[----:B------:R-:W-:Y:S01]  /*13530*/  IADD3 R74, P3, PT, R120, UR54, RZ ;  /* 0x00000036784a7c10 */ /* 0x000fe2000ff7e0ff */
[----:B------:R-:W-:Y:S03]  /*13540*/  STL.64 [R1+0x330], R82 ;  /* 0x0003305201007387 */ /* 0x000fe60000100a00 */
[----:B------:R-:W-:Y:S01]  /*13550*/  IADD3.X R75, PT, PT, R121, UR32, RZ, P3, !PT ;  /* 0x00000020794b7c10 */ /* 0x000fe20009ffe4ff */
[----:B------:R3:W-:Y:S04]  /*13560*/  STL.64 [R1+0x358], R60 ;  /* 0x0003583c01007387 */ /* 0x0007e80000100a00 */
[----:B------:R-:W-:Y:S01]  /*13570*/  LDGSTS.E [R69+0x26100], desc[UR28][R60.64], P2 ;  /* 0x261000003c457fae */ /* 0x000fe200091a101c */
[----:B------:R-:W-:-:S03]  /*13580*/  IADD3 R120, P3, PT, R112, UR54, RZ ;  /* 0x0000003670787c10 */ /* 0x000fc6000ff7e0ff */
[----:B------:R4:W-:Y:S04]  /*13590*/  LDGSTS.E [R69+0x26500], desc[UR28][R74.64], P2 ;  /* 0x265000004a457fae */ /* 0x0009e800091a101c */
[----:B---3--:R-:W3:Y:S04]  /*135a0*/  LDL.LU.64 R60, [R1+0x590] ;  /* 0x00059000013c7983 */ /* 0x008ee80000300a00 */
[----:B------:R4:W-:Y:S04]  /*135b0*/  STL.64 [R1+0x378], R74 ;  /* 0x0003784a01007387 */ /* 0x0009e80000100a00 */
[----:B------:R-:W5:Y:S01]  /*135c0*/  LDL.LU.64 R228, [R1+0x580] ;  /* 0x0005800001e47983 */ /* 0x000f620000300a00 */
[----:B------:R-:W-:-:S02]  /*135d0*/  IADD3.X R121, PT, PT, R113, UR32, RZ, P3, !PT ;  /* 0x0000002071797c10 */ /* 0x000fc40009ffe4ff */
[----:B-1----:R-:W-:Y:S01]  /*135e0*/  IADD3 R82, P3, PT, R104, UR54, RZ ;  /* 0x0000003668527c10 */ /* 0x002fe2000ff7e0ff */
[----:B------:R-:W5:Y:S03]  /*135f0*/  LDL.LU.64 R98, [R1+0x570] ;  /* 0x0005700001627983 */ /* 0x000f660000300a00 */
[----:B------:R-:W-:Y:S01]  /*13600*/  IADD3.X R83, PT, PT, R105, UR32, RZ, P3, !PT ;  /* 0x0000002069537c10 */ /* 0x000fe20009ffe4ff */
[----:B------:R-:W-:Y:S01]  /*13610*/  LDGSTS.E [R69+0x26900], desc[UR28][R120.64], P2 ;  /* 0x2690000078457fae */ /* 0x000fe200091a101c */
[----:B----4-:R-:W-:-:S03]  /*13620*/  IADD3 R74, P3, PT, R96, UR54, RZ ;  /* 0x00000036604a7c10 */ /* 0x010fc6000ff7e0ff */
[----:B------:R-:W-:Y:S01]  /*13630*/  STL.64 [R1+0x390], R120 ;  /* 0x0003907801007387 */ /* 0x000fe20000100a00 */
[----:B------:R-:W-:Y:S02]  /*13640*/  IADD3.X R75, PT, PT, R97, UR32, RZ, P3, !PT ;  /* 0x00000020614b7c10 */ /* 0x000fe40009ffe4ff */
[----:B------:R-:W-:Y:S01]  /*13650*/  IADD3 R96, P3, PT, R88, UR54, RZ ;  /* 0x0000003658607c10 */ /* 0x000fe2000ff7e0ff */
[----:B------:R1:W-:Y:S04]  /*13660*/  STL.64 [R1+0x3a8], R82 ;  /* 0x0003a85201007387 */ /* 0x0003e80000100a00 */
[----:B------:R-:W4:Y:S01]  /*13670*/  LDL.LU.64 R122, [R1+0x568] ;  /* 0x00056800017a7983 */ /* 0x000f220000300a00 */
[----:B------:R-:W-:-:S03]  /*13680*/  IADD3.X R97, PT, PT, R89, UR32, RZ, P3, !PT ;  /* 0x0000002059617c10 */ /* 0x000fc60009ffe4ff */
[----:B------:R1:W-:Y:S04]  /*13690*/  LDGSTS.E [R69+0x26d00], desc[UR28][R82.64], P2 ;  /* 0x26d0000052457fae */ /* 0x0003e800091a101c */
[----:B------:R1:W-:Y:S04]  /*136a0*/  STL.64 [R1+0x3b8], R74 ;  /* 0x0003b84a01007387 */ /* 0x0003e80000100a00 */
[----:B------:R-:W4:Y:S01]  /*136b0*/  LDL.LU.64 R130, [R1+0x558] ;  /* 0x0005580001827983 */ /* 0x000f220000300a00 */
[----:B-1----:R-:W-:-:S03]  /*136c0*/  IADD3 R82, P3, PT, R80, UR54, RZ ;  /* 0x0000003650527c10 */ /* 0x002fc6000ff7e0ff */
[----:B------:R1:W-:Y:S01]  /*136d0*/  LDGSTS.E [R69+0x27100], desc[UR28][R74.64], P2 ;  /* 0x271000004a457fae */ /* 0x0003e200091a101c */
[----:B------:R-:W-:-:S03]  /*136e0*/  IADD3.X R83, PT, PT, R81, UR32, RZ, P3, !PT ;  /* 0x0000002051537c10 */ /* 0x000fc60009ffe4ff */
[----:B------:R-:W4:Y:S04]  /*136f0*/  LDL.LU.64 R138, [R1+0x548] ;  /* 0x00054800018a7983 */ /* 0x000f280000300a00 */
[----:B------:R-:W4:Y:S01]  /*13700*/  LDL.LU.64 R146, [R1+0x538] ;  /* 0x0005380001927983 */ /* 0x000f220000300a00 */
[----:B-1----:R-:W-:-:S03]  /*13710*/  IADD3 R74, P3, PT, R72, UR54, RZ ;  /* 0x00000036484a7c10 */ /* 0x002fc6000ff7e0ff */
[----:B------:R-:W-:Y:S01]  /*13720*/  STL.64 [R1+0x3c8], R96 ;  /* 0x0003c86001007387 */ /* 0x000fe20000100a00 */
[----:B------:R-:W-:-:S03]  /*13730*/  IADD3.X R75, PT, PT, R73, UR32, RZ, P3, !PT ;  /* 0x00000020494b7c10 */ /* 0x000fc60009ffe4ff */
[----:B------:R-:W-:Y:S04]  /*13740*/  STL.64 [R1+0x3d8], R82 ;  /* 0x0003d85201007387 */ /* 0x000fe80000100a00 */
[----:B------:R-:W-:Y:S04]  /*13750*/  STL.64 [R1+0x3e8], R74 ;  /* 0x0003e84a01007387 */ /* 0x000fe80000100a00 */
[----:B------:R-:W4:Y:S04]  /*13760*/  LDL.LU.64 R154, [R1+0x520] ;  /* 0x00052000019a7983 */ /* 0x000f280000300a00 */
[----:B------:R-:W4:Y:S04]  /*13770*/  LDL.LU.64 R162, [R1+0x508] ;  /* 0x0005080001a27983 */ /* 0x000f280000300a00 */
[----:B------:R-:W4:Y:S04]  /*13780*/  LDL.LU.64 R170, [R1+0x4f0] ;  /* 0x0004f00001aa7983 */ /* 0x000f280000300a00 */
[----:B------:R-:W4:Y:S04]  /*13790*/  LDL.LU.64 R176, [R1+0x4d8] ;  /* 0x0004d80001b07983 */ /* 0x000f280000300a00 */
[----:B------:R-:W-:Y:S04]  /*137a0*/  LDGSTS.E [R69+0x27500], desc[UR28][R96.64], P2 ;  /* 0x2750000060457fae */ /* 0x000fe800091a101c */
[----:B------:R-:W-:Y:S04]  /*137b0*/  LDGSTS.E [R69+0x27900], desc[UR28][R82.64], P2 ;  /* 0x2790000052457fae */ /* 0x000fe800091a101c */
[----:B------:R1:W-:Y:S01]  /*137c0*/  LDGSTS.E [R69+0x27d00], desc[UR28][R74.64], P2 ;  /* 0x27d000004a457fae */ /* 0x0003e200091a101c */
[----:B--2---:R-:W-:-:S04]  /*137d0*/  IADD3 R226, P3, PT, R188, UR54, RZ ;  /* 0x00000036bce27c10 */ /* 0x004fc8000ff7e0ff */
[----:B------:R-:W-:Y:S02]  /*137e0*/  IADD3.X R227, PT, PT, R189, UR32, RZ, P3, !PT ;  /* 0x00000020bde37c10 */ /* 0x000fe40009ffe4ff */
[----:B------:R-:W2:Y:S04]  /*137f0*/  LDL.LU.64 R188, [R1+0x270] ;  /* 0x0002700001bc7983 */ /* 0x000ea80000300a00 */
[----:B------:R-:W-:Y:S01]  /*13800*/  LDGSTS.E [R68+0x20200], desc[UR28][R226.64], P2 ;  /* 0x20200000e2447fae */ /* 0x000fe200091a101c */
[----:B---3--:R-:W-:-:S04]  /*13810*/  IADD3 R230, P3, PT, R60, UR54, RZ ;  /* 0x000000363ce67c10 */ /* 0x008fc8000ff7e0ff */
[----:B------:R-:W-:Y:S02]  /*13820*/  IADD3.X R231, PT, PT, R61, UR32, RZ, P3, !PT ;  /* 0x000000203de77c10 */ /* 0x000fe40009ffe4ff */
[----:B-----5:R-:W-:-:S03]  /*13830*/  IADD3 R60, P3, PT, R228, UR54, RZ ;  /* 0x00000036e43c7c10 */ /* 0x020fc6000ff7e0ff */
[----:B------:R-:W-:Y:S01]  /*13840*/  LDGSTS.E [R68+0x20600], desc[UR28][R230.64], P2 ;  /* 0x20600000e6447fae */ /* 0x000fe200091a101c */
[----:B------:R-:W-:-:S03]  /*13850*/  IADD3.X R61, PT, PT, R229, UR32, RZ, P3, !PT ;  /* 0x00000020e53d7c10 */ /* 0x000fc60009ffe4ff */
[----:B------:R-:W3:Y:S04]  /*13860*/  LDL.LU.64 R228, [R1+0x220] ;  /* 0x0002200001e47983 */ /* 0x000ee80000300a00 */
[----:B------:R5:W-:Y:S04]  /*13870*/  STL.64 [R1+0x8], R60 ;  /* 0x0000083c01007387 */ /* 0x000be80000100a00 */
[----:B------:R-:W-:Y:S04]  /*13880*/  LDGSTS.E [R68+0x20a00], desc[UR28][R60.64], P2 ;  /* 0x20a000003c447fae */ /* 0x000fe800091a101c */
[----:B-----5:R-:W5:Y:S01]  /*13890*/  LDL.LU.64 R60, [R1+0x190] ;  /* 0x00019000013c7983 */ /* 0x020f620000300a00 */
[----:B------:R-:W-:-:S04]  /*138a0*/  IADD3 R104, P3, PT, R98, UR54, RZ ;  /* 0x0000003662687c10 */ /* 0x000fc8000ff7e0ff */
[----:B------:R-:W-:Y:S02]  /*138b0*/  IADD3.X R105, PT, PT, R99, UR32, RZ, P3, !PT ;  /* 0x0000002063697c10 */ /* 0x000fe40009ffe4ff */
[----:B----4-:R-:W-:-:S03]  /*138c0*/  IADD3 R72, P3, PT, R122, UR54, RZ ;  /* 0x000000367a487c10 */ /* 0x010fc6000ff7e0ff */
[----:B------:R-:W-:Y:S01]  /*138d0*/  LDGSTS.E [R68+0x20e00], desc[UR28][R104.64], P2 ;  /* 0x20e0000068447fae */ /* 0x000fe200091a101c */
        /* <DEDUP_REMOVED lines=9> */
[----:B----4-:R-:W-:-:S03]  /*13970*/  IADD3 R72, P3, PT, R146, UR54, RZ ;  /* 0x0000003692487c10 */ /* 0x010fc6000ff7e0ff */
[----:B------:R4:W-:Y:S01]  /*13980*/  STL.64 [R1+0xb8], R74 ;  /* 0x0000b84a01007387 */ /* 0x0009e20000100a00 */
[----:B------:R-:W-:-:S03]  /*13990*/  IADD3.X R73, PT, PT, R147, UR32, RZ, P3, !PT ;  /* 0x0000002093497c10 */ /* 0x000fc60009ffe4ff */
        /* <DEDUP_REMOVED lines=16> */
[----:B------:R3:W-:Y:S04]  /*13aa0*/  LDGSTS.E [R68+0x22a00], desc[UR28][R72.64], P2 ;  /* 0x22a0000048447fae */ /* 0x0007e800091a101c */
[----:B------:R-:W-:Y:S04]  /*13ab0*/  STL.64 [R1+0x150], R80 ;  /* 0x0001505001007387 */ /* 0x000fe80000100a00 */
[----:B------:R-:W-:Y:S01]  /*13ac0*/  LDGSTS.E [R68+0x22e00], desc[UR28][R80.64], P2 ;  /* 0x22e0000050447fae */ /* 0x000fe200091a101c */
[----:B--2---:R-:W-:-:S04]  /*13ad0*/  IADD3 R74, P3, PT, R188, UR54, RZ ;  /* 0x00000036bc4a7c10 */ /* 0x004fc8000ff7e0ff */
[----:B------:R-:W-:-:S05]  /*13ae0*/  IADD3.X R75, PT, PT, R189, UR32, RZ, P3, !PT ;  /* 0x00000020bd4b7c10 */ /* 0x000fca0009ffe4ff */
[----:B------:R5:W-:Y:S04]  /*13af0*/  STL.64 [R1+0x170], R74 ;  /* 0x0001704a01007387 */ /* 0x000be80000100a00 */
[----:B------:R5:W-:Y:S01]  /*13b00*/  LDGSTS.E [R68+0x23200], desc[UR28][R74.64], P2 ;  /* 0x232000004a447fae */ /* 0x000be200091a101c */
[----:B---3--:R-:W-:-:S04]  /*13b10*/  IADD3 R72, P3, PT, R228, UR54, RZ ;  /* 0x00000036e4487c10 */ /* 0x008fc8000ff7e0ff */
[----:B------:R-:W-:-:S05]  /*13b20*/  IADD3.X R73, PT, PT, R229, UR32, RZ, P3, !PT ;  /* 0x00000020e5497c10 */ /* 0x000fca0009ffe4ff */
[----:B------:R1:W-:Y:S04]  /*13b30*/  STL.64 [R1+0x188], R72 ;  /* 0x0001884801007387 */ /* 0x0003e80000100a00 */
[----:B------:R1:W-:Y:S01]  /*13b40*/  LDGSTS.E [R68+0x23600], desc[UR28][R72.64], P2 ;  /* 0x2360000048447fae */ /* 0x0003e200091a101c */
[----:B-----5:R-:W-:-:S04]  /*13b50*/  IADD3 R74, P3, PT, R60, UR54, RZ ;  /* 0x000000363c4a7c10 */ /* 0x020fc8000ff7e0ff */
        /* <DEDUP_REMOVED lines=38> */
[----:B------:R-:W2:Y:S01]  /*13dc0*/  LDL.LU.64 R138, [R1+0x5f0] ;  /* 0x0005f000018a7983 */ /* 0x000ea20000300a00 */
[----:B------:R-:W-:-:S03]  /*13dd0*/  IADD3.X R73, PT, PT, R127, UR32, RZ, P3, !PT ;  /* 0x000000207f497c10 */ /* 0x000fc60009ffe4ff */
[----:B------:R-:W3:Y:S01]  /*13de0*/  LDL.LU.64 R146, [R1+0x5e8] ;  /* 0x0005e80001927983 */ /* 0x000ee20000300a00 */
[----:B-1----:R-:W-:-:S03]  /*13df0*/  IADD3 R60, P3, PT, R118, UR54, RZ ;  /* 0x00000036763c7c10 */ /* 0x002fc6000ff7e0ff */
[----:B------:R1:W-:Y:S01]  /*13e00*/  STL.64 [R1+0x2c0], R74 ;  /* 0x0002c04a01007387 */ /* 0x0003e20000100a00 */
[----:B------:R-:W-:-:S03]  /*13e10*/  IADD3.X R61, PT, PT, R119, UR32, RZ, P3, !PT ;  /* 0x00000020773d7c10 */ /* 0x000fc60009ffe4ff */
[----:B------:R4:W-:Y:S04]  /*13e20*/  STL.64 [R1+0x2d8], R72 ;  /* 0x0002d84801007387 */ /* 0x0009e80000100a00 */
[----:B------:R1:W-:Y:S04]  /*13e30*/  LDGSTS.E [R68+0x25e00], desc[UR28][R74.64], P2 ;  /* 0x25e000004a447fae */ /* 0x0003e800091a101c */
[----:B------:R5:W-:Y:S04]  /*13e40*/  STL.64 [R1+0x2f8], R60 ;  /* 0x0002f83c01007387 */ /* 0x000be80000100a00 */
[----:B------:R-:W3:Y:S01]  /*13e50*/  LDL.LU.64 R228, [R1+0x5e0] ;  /* 0x0005e00001e47983 */ /* 0x000ee20000300a00 */
[----:B-1----:R-:W-:-:S03]  /*13e60*/  IADD3 R74, P3, PT, R110, UR54, RZ ;  /* 0x000000366e4a7c10 */ /* 0x002fc6000ff7e0ff */
[----:B------:R4:W-:Y:S01]  /*13e70*/  LDGSTS.E [R68+0x26200], desc[UR28][R72.64], P2 ;  /* 0x2620000048447fae */ /* 0x0009e200091a101c */
[----:B------:R-:W-:-:S03]  /*13e80*/  IADD3.X R75, PT, PT, R111, UR32, RZ, P3, !PT ;  /* 0x000000206f4b7c10 */ /* 0x000fc60009ffe4ff */
[----:B------:R-:W3:Y:S04]  /*13e90*/  LDL.LU.64 R154, [R1+0x5d8] ;  /* 0x0005d800019a7983 */ /* 0x000ee80000300a00 */
[----:B------:R5:W-:Y:S01]  /*13ea0*/  LDGSTS.E [R68+0x26600], desc[UR28][R60.64], P2 ;  /* 0x266000003c447fae */ /* 0x000be200091a101c */
[----:B----4-:R-:W-:-:S03]  /*13eb0*/  IADD3 R72, P3, PT, R102, UR54, RZ ;  /* 0x0000003666487c10 */ /* 0x010fc6000ff7e0ff */
[----:B------:R-:W4:Y:S01]  /*13ec0*/  LDL.LU.64 R162, [R1+0x5d0] ;  /* 0x0005d00001a27983 */ /* 0x000f220000300a00 */
[----:B------:R-:W-:-:S03]  /*13ed0*/  IADD3.X R73, PT, PT, R103, UR32, RZ, P3, !PT ;  /* 0x0000002067497c10 */ /* 0x000fc60009ffe4ff */
[----:B------:R1:W-:Y:S01]  /*13ee0*/  LDGSTS.E [R68+0x26a00], desc[UR28][R74.64], P2 ;  /* 0x26a000004a447fae */ /* 0x0003e200091a101c */
[----:B-----5:R-:W-:-:S03]  /*13ef0*/  IADD3 R60, P3, PT, R94, UR54, RZ ;  /* 0x000000365e3c7c10 */ /* 0x020fc6000ff7e0ff */
[----:B------:R1:W-:Y:S01]  /*13f00*/  STL.64 [R1+0x318], R74 ;  /* 0x0003184a01007387 */ /* 0x0003e20000100a00 */
[----:B------:R-:W-:-:S03]  /*13f10*/  IADD3.X R61, PT, PT, R95, UR32, RZ, P3, !PT ;  /* 0x000000205f3d7c10 */ /* 0x000fc60009ffe4ff */
[----:B------:R5:W-:Y:S04]  /*13f20*/  STL.64 [R1+0x338], R72 ;  /* 0x0003384801007387 */ /* 0x000be80000100a00 */
[----:B------:R5:W-:Y:S01]  /*13f30*/  LDGSTS.E [R68+0x26e00], desc[UR28][R72.64], P2 ;  /* 0x26e0000048447fae */ /* 0x000be200091a101c */
[----:B-1----:R-:W-:-:S03]  /*13f40*/  IADD3 R74, P3, PT, R86, UR54, RZ ;  /* 0x00000036564a7c10 */ /* 0x002fc6000ff7e0ff */
[----:B------:R1:W-:Y:S01]  /*13f50*/  STL.64 [R1+0x350], R60 ;  /* 0x0003503c01007387 */ /* 0x0003e20000100a00 */
[----:B------:R-:W-:-:S03]  /*13f60*/  IADD3.X R75, PT, PT, R87, UR32, RZ, P3, !PT ;  /* 0x00000020574b7c10 */ /* 0x000fc60009ffe4ff */
[----:B------:R-:W4:Y:S01]  /*13f70*/  LDL.LU.64 R170, [R1+0x5c8] ;  /* 0x0005c80001aa7983 */ /* 0x000f220000300a00 */
[----:B-----5:R-:W-:-:S03]  /*13f80*/  IADD3 R72, P3, PT, R78, UR54, RZ ;  /* 0x000000364e487c10 */ /* 0x020fc6000ff7e0ff */
[----:B------:R-:W5:Y:S01]  /*13f90*/  LDL.LU.64 R176, [R1+0x5c0] ;  /* 0x0005c00001b07983 */ /* 0x000f620000300a00 */
[----:B------:R-:W-:-:S03]  /*13fa0*/  IADD3.X R73, PT, PT, R79, UR32, RZ, P3, !PT ;  /* 0x000000204f497c10 */ /* 0x000fc60009ffe4ff */
[----:B------:R-:W-:Y:S04]  /*13fb0*/  STL.64 [R1+0x370], R74 ;  /* 0x0003704a01007387 */ /* 0x000fe80000100a00 */
[----:B------:R-:W-:Y:S04]  /*13fc0*/  STL.64 [R1+0x388], R72 ;  /* 0x0003884801007387 */ /* 0x000fe80000100a00 */
[----:B------:R-:W5:Y:S04]  /*13fd0*/  LDL.LU.64 R188, [R1+0x5b8] ;  /* 0x0005b80001bc7983 */ /* 0x000f680000300a00 */
[----:B------:R1:W-:Y:S04]  /*13fe0*/  LDGSTS.E [R68+0x27200], desc[UR28][R60.64], P2 ;  /* 0x272000003c447fae */ /* 0x0003e800091a101c */
[----:B------:R-:W-:Y:S04]  /*13ff0*/  LDGSTS.E [R68+0x27600], desc[UR28][R74.64], P2 ;  /* 0x276000004a447fae */ /* 0x000fe800091a101c */
[----:B------:R-:W-:Y:S01]  /*14000*/  LDGSTS.E [R68+0x27a00], desc[UR28][R72.64], P2 ;  /* 0x27a0000048447fae */ /* 0x000fe200091a101c */
[----:B-1----:R-:W-:-:S04]  /*14010*/  IADD3 R60, P3, PT, R70, UR54, RZ ;  /* 0x00000036463c7c10 */ /* 0x002fc8000ff7e0ff */
[----:B------:R-:W-:-:S05]  /*14020*/  IADD3.X R61, PT, PT, R71, UR32, RZ, P3, !PT ;  /* 0x00000020473d7c10 */ /* 0x000fca0009ffe4ff */
[----:B------:R2:W-:Y:S04]  /*14030*/  STL.64 [R1+0x3a0], R60 ;  /* 0x0003a03c01007387 */ /* 0x0005e80000100a00 */
[----:B------:R2:W-:Y:S04]  /*14040*/  LDGSTS.E [R68+0x27e00], desc[UR28][R60.64], P2 ;  /* 0x27e000003c447fae */ /* 0x0005e800091a101c */
[----:B------:R-:W5:Y:S04]  /*14050*/  LDL.LU.64 R82, [R1+0x5b0] ;  /* 0x0005b00001527983 */ /* 0x000f680000300a00 */
[----:B------:R-:W5:Y:S04]  /*14060*/  LDL.LU.64 R98, [R1+0x5a8] ;  /* 0x0005a80001627983 */ /* 0x000f680000300a00 */
[----:B------:R-:W5:Y:S04]  /*14070*/  LDL.LU.64 R122, [R1+0x598] ;  /* 0x00059800017a7983 */ /* 0x000f680000300a00 */
[----:B------:R-:W5:Y:S01]  /*14080*/  LDL.LU.64 R130, [R1+0x588] ;  /* 0x0005880001827983 */ /* 0x000f620000300a00 */
[----:B--2---:R-:W-:-:S04]  /*14090*/  IADD3 R60, P3, PT, R138, UR54, RZ ;  /* 0x000000368a3c7c10 */ /* 0x004fc8000ff7e0ff */
[----:B------:R-:W-:Y:S02]  /*140a0*/  IADD3.X R61, PT, PT, R139, UR32, RZ, P3, !PT ;  /* 0x000000208b3d7c10 */ /* 0x000fe40009ffe4ff */
[----:B---3--:R-:W-:Y:S01]  /*140b0*/  IADD3 R186, P3, PT, R146, UR54, RZ ;  /* 0x0000003692ba7c10 */ /* 0x008fe2000ff7e0ff */
[----:B------:R-:W2:Y:S03]  /*140c0*/  LDL.LU.64 R138, [R1+0x578] ;  /* 0x00057800018a7983 */ /* 0x000ea60000300a00 */
[----:B------:R-:W-:Y:S01]  /*140d0*/  IADD3.X R187, PT, PT, R147, UR32, RZ, P3, !PT ;  /* 0x0000002093bb7c10 */ /* 0x000fe20009ffe4ff */
[----:B------:R-:W-:Y:S04]  /*140e0*/  LDGSTS.E [R2+0x20300], desc[UR28][R60.64], P2 ;  /* 0x203000003c027fae */ /* 0x000fe800091a101c */
[----:B------:R-:W3:Y:S04]  /*140f0*/  LDL.LU.64 R146, [R1+0x560] ;  /* 0x0005600001927983 */ /* 0x000ee80000300a00 */
[----:B------:R-:W-:Y:S01]  /*14100*/  LDGSTS.E [R2+0x20700], desc[UR28][R186.64], P2 ;  /* 0x20700000ba027fae */ /* 0x000fe200091a101c */
[----:B------:R-:W-:-:S04]  /*14110*/  IADD3 R222, P3, PT, R228, UR54, RZ ;  /* 0x00000036e4de7c10 */ /* 0x000fc8000ff7e0ff */
[----:B------:R-:W-:Y:S02]  /*14120*/  IADD3.X R223, PT, PT, R229, UR32, RZ, P3, !PT ;  /* 0x00000020e5df7c10 */ /* 0x000fe40009ffe4ff */
[----:B------:R-:W-:-:S03]  /*14130*/  IADD3 R228, P3, PT, R154, UR54, RZ ;  /* 0x000000369ae47c10 */ /* 0x000fc6000ff7e0ff */
[----:B------:R-:W-:Y:S01]  /*14140*/  LDGSTS.E [R2+0x20b00], desc[UR28][R222.64], P2 ;  /* 0x20b00000de027fae */ /* 0x000fe200091a101c */
[----:B------:R-:W-:Y:S02]  /*14150*/  IADD3.X R229, PT, PT, R155, UR32, RZ, P3, !PT ;  /* 0x000000209be57c10 */ /* 0x000fe40009ffe4ff */
[----:B----4-:R-:W-:-:S03]  /*14160*/  IADD3 R68, P3, PT, R162, UR54, RZ ;  /* 0x00000036a2447c10 */ /* 0x010fc6000ff7e0ff */
[----:B------:R-:W-:Y:S01]  /*14170*/  LDGSTS.E [R2+0x20f00], desc[UR28][R228.64], P2 ;  /* 0x20f00000e4027fae */ /* 0x000fe200091a101c */
[----:B------:R-:W-:-:S05]  /*14180*/  IADD3.X R69, PT, PT, R163, UR32, RZ, P3, !PT ;  /* 0x00000020a3457c10 */ /* 0x000fca0009ffe4ff */
[----:B------:R1:W-:Y:S04]  /*14190*/  STL.64 [R1], R68 ;  /* 0x0000004401007387 */ /* 0x0003e80000100a00 */
[----:B------:R-:W4:Y:S04]  /*141a0*/  LDL.LU.64 R154, [R1+0x550] ;  /* 0x00055000019a7983 */ /* 0x000f280000300a00 */
[----:B------:R-:W4:Y:S04]  /*141b0*/  LDL.LU.64 R162, [R1+0x540] ;  /* 0x0005400001a27983 */ /* 0x000f280000300a00 */
[----:B------:R1:W-:Y:S01]  /*141c0*/  LDGSTS.E [R2+0x21300], desc[UR28][R68.64], P2 ;  /* 0x2130000044027fae */ /* 0x0003e200091a101c */
[----:B------:R-:W-:-:S04]  /*141d0*/  IADD3 R232, P3, PT, R170, UR54, RZ ;  /* 0x00000036aae87c10 */ /* 0x000fc8000ff7e0ff */
[----:B------:R-:W-:Y:S02]  /*141e0*/  IADD3.X R233, PT, PT, R171, UR32, RZ, P3, !PT ;  /* 0x00000020abe97c10 */ /* 0x000fe40009ffe4ff */
[----:B-----5:R-:W-:Y:S01]  /*141f0*/  IADD3 R70, P3, PT, R176, UR54, RZ ;  /* 0x00000036b0467c10 */ /* 0x020fe2000ff7e0ff */
[----:B------:R-:W5:Y:S03]  /*14200*/  LDL.LU.64 R170, [R1+0x518] ;  /* 0x0005180001aa7983 */ /* 0x000f660000300a00 */
[----:B------:R-:W-:Y:S01]  /*14210*/  IADD3.X R71, PT, PT, R177, UR32, RZ, P3, !PT ;  /* 0x00000020b1477c10 */ /* 0x000fe20009ffe4ff */
[----:B------:R-:W-:Y:S01]  /*14220*/  LDGSTS.E [R2+0x21700], desc[UR28][R232.64], P2 ;  /* 0x21700000e8027fae */ /* 0x000fe200091a101c */
[----:B-1----:R-:W-:-:S03]  /*14230*/  IADD3 R68, P3, PT, R188, UR54, RZ ;  /* 0x00000036bc447c10 */ /* 0x002fc6000ff7e0ff */
[----:B------:R1:W-:Y:S01]  /*14240*/  STL.64 [R1+0x70], R70 ;  /* 0x0000704601007387 */ /* 0x0003e20000100a00 */
[----:B------:R-:W-:-:S03]  /*14250*/  IADD3.X R69, PT, PT, R189, UR32, RZ, P3, !PT ;  /* 0x00000020bd457c10 */ /* 0x000fc60009ffe4ff */
[----:B------:R-:W5:Y:S04]  /*14260*/  LDL.LU.64 R176, [R1+0x500] ;  /* 0x0005000001b07983 */ /* 0x000f680000300a00 */
[----:B------:R1:W-:Y:S04]  /*14270*/  STL.64 [R1+0x90], R68 ;  /* 0x0000904401007387 */ /* 0x0003e80000100a00 */
[----:B------:R-:W5:Y:S04]  /*14280*/  LDL.LU.64 R188, [R1+0x4e8] ;  /* 0x0004e80001bc7983 */ /* 0x000f680000300a00 */
[----:B------:R1:W-:Y:S04]  /*14290*/  LDGSTS.E [R2+0x21b00], desc[UR28][R70.64], P2 ;  /* 0x21b0000046027fae */ /* 0x0003e800091a101c */
[----:B------:R1:W-:Y:S01]  /*142a0*/  LDGSTS.E [R2+0x21f00], desc[UR28][R68.64], P2 ;  /* 0x21f0000044027fae */ /* 0x0003e200091a101c */
[----:B------:R-:W-:-:S04]  /*142b0*/  IADD3 R72, P3, PT, R82, UR54, RZ ;  /* 0x0000003652487c10 */ /* 0x000fc8000ff7e0ff */
        /* <DEDUP_REMOVED lines=12> */
[----:B------:R3:W-:Y:S04]  /*14380*/  LDGSTS.E [R2+0x22b00], desc[UR28][R68.64], P2 ;  /* 0x22b0000044027fae */ /* 0x0007e800091a101c */
[----:B------:R4:W-:Y:S04]  /*14390*/  STL.64 [R1+0x108], R72 ;  /* 0x0001084801007387 */ /* 0x0009e80000100a00 */
[----:B------:R4:W-:Y:S01]  /*143a0*/  LDGSTS.E [R2+0x22f00], desc[UR28][R72.64], P2 ;  /* 0x22f0000048027fae */ /* 0x0009e200091a101c */
[----:B------:R-:W-:Y:S01]  /*143b0*/  UMOV UR4, URZ ;  /* 0x000000ff00047c82 */ /* 0x000fe20008000000 */
[----:B------:R-:W-:-:S02]  /*143c0*/  ISETP.GE.AND P4, PT, R252, 0x40, PT ;  /* 0x00000040fc00780c */ /* 0x000fc40003f86270 */
[----:B--2---:R-:W-:-:S04]  /*143d0*/  IADD3 R70, P3, PT, R138, UR54, RZ ;  /* 0x000000368a467c10 */ /* 0x004fc8000ff7e0ff */
[----:B------:R-:W-:Y:S02]  /*143e0*/  IADD3.X R71, PT, PT, R139, UR32, RZ, P3, !PT ;  /* 0x000000208b477c10 */ /* 0x000fe40009ffe4ff */
[----:B---3--:R-:W-:-:S03]  /*143f0*/  IADD3 R68, P3, PT, R146, UR54, RZ ;  /* 0x0000003692447c10 */ /* 0x008fc6000ff7e0ff */
[----:B------:R1:W-:Y:S01]  /*14400*/  LDGSTS.E [R2+0x23300], desc[UR28][R70.64], P2 ;  /* 0x2330000046027fae */ /* 0x0003e200091a101c */
[----:B------:R-:W-:-:S03]  /*14410*/  IADD3.X R69, PT, PT, R147, UR32, RZ, P3, !PT ;  /* 0x0000002093457c10 */ /* 0x000fc60009ffe4ff */
[----:B------:R1:W-:Y:S04]  /*14420*/  STL.64 [R1+0x128], R70 ;  /* 0x0001284601007387 */ /* 0x0003e80000100a00 */
[----:B------:R5:W-:Y:S04]  /*14430*/  STL.64 [R1+0x140], R68 ;  /* 0x0001404401007387 */ /* 0x000be80000100a00 */
[----:B------:R5:W-:Y:S01]  /*14440*/  LDGSTS.E [R2+0x23700], desc[UR28][R68.64], P2 ;  /* 0x2370000044027fae */ /* 0x000be200091a101c */
[----:B----4-:R-:W-:-:S04]  /*14450*/  IADD3 R72, P3, PT, R154, UR54, RZ ;  /* 0x000000369a487c10 */ /* 0x010fc8000ff7e0ff */
[----:B------:R-:W-:Y:S02]  /*14460*/  IADD3.X R73, PT, PT, R155, UR32, RZ, P3, !PT ;  /* 0x000000209b497c10 */ /* 0x000fe40009ffe4ff */
[----:B-1----:R-:W-:-:S03]  /*14470*/  IADD3 R70, P3, PT, R162, UR54, RZ ;  /* 0x00000036a2467c10 */ /* 0x002fc6000ff7e0ff */
[----:B------:R1:W-:Y:S01]  /*14480*/  LDGSTS.E [R2+0x23b00], desc[UR28][R72.64], P2 ;  /* 0x23b0000048027fae */ /* 0x0003e200091a101c */
[----:B------:R-:W-:-:S03]  /*14490*/  IADD3.X R71, PT, PT, R163, UR32, RZ, P3, !PT ;  /* 0x00000020a3477c10 */ /* 0x000fc60009ffe4ff */
[----:B------:R1:W-:Y:S01]  /*144a0*/  STL.64 [R1+0x158], R72 ;  /* 0x0001584801007387 */ /* 0x0003e20000100a00 */
[----:B-----5:R-:W-:-:S03]  /*144b0*/  IADD3 R68, P3, PT, R170, UR54, RZ ;  /* 0x00000036aa447c10 */ /* 0x020fc6000ff7e0ff */
[----:B------:R2:W-:Y:S01]  /*144c0*/  LDGSTS.E [R2+0x23f00], desc[UR28][R70.64], P2 ;  /* 0x23f0000046027fae */ /* 0x0005e200091a101c */
[----:B------:R-:W-:-:S03]  /*144d0*/  IADD3.X R69, PT, PT, R171, UR32, RZ, P3, !PT ;  /* 0x00000020ab457c10 */ /* 0x000fc60009ffe4ff */
[----:B------:R2:W-:Y:S01]  /*144e0*/  STL.64 [R1+0x180], R70 ;  /* 0x0001804601007387 */ /* 0x0005e20000100a00 */
[----:B-1----:R-:W-:-:S03]  /*144f0*/  IADD3 R72, P3, PT, R176, UR54, RZ ;  /* 0x00000036b0487c10 */ /* 0x002fc6000ff7e0ff */
[----:B------:R1:W-:Y:S01]  /*14500*/  LDGSTS.E [R2+0x24300], desc[UR28][R68.64], P2 ;  /* 0x2430000044027fae */ /* 0x0003e200091a101c */
[----:B------:R-:W-:Y:S02]  /*14510*/  IADD3.X R73, PT, PT, R177, UR32, RZ, P3, !PT ;  /* 0x00000020b1497c10 */ /* 0x000fe40009ffe4ff */
[----:B--2---:R-:W-:Y:S01]  /*14520*/  IADD3 R70, P3, PT, R188, UR54, RZ ;  /* 0x00000036bc467c10 */ /* 0x004fe2000ff7e0ff */
        /* <DEDUP_REMOVED lines=55> */
[----:B------:R2:W-:Y:S04]  /*148a0*/  LDGSTS.E [R2+0x27b00], desc[UR28][R70.64], P2 ;  /* 0x27b0000046027fae */ /* 0x0005e800091a101c */
[----:B------:R2:W-:Y:S04]  /*148b0*/  STL.64 [R1+0x360], R68 ;  /* 0x0003604401007387 */ /* 0x0005e80000100a00 */
[----:B------:R2:W-:Y:S01]  /*148c0*/  LDGSTS.E [R2+0x27f00], desc[UR28][R68.64], P2 ;  /* 0x27f0000044027fae */ /* 0x0005e200091a101c */
[----:B------:R-:W-:-:S03]  /*148d0*/  ISETP.GE.AND P2, PT, R252, 0x80, PT ;  /* 0x00000080fc00780c */ /* 0x000fc60003f46270 */
[----:B------:R-:W0:Y:S10]  /*148e0*/  LDGDEPBAR ;  /* 0x00000000000079af */ /* 0x000e340000000000 */
[----:B--2---:R-:W-:Y:S05]  /*148f0*/  @!P2 BRA `(.L_x_8) ;  /* 0x0000009800a8a947 */ /* 0x004fea0003800000 */
[----:B------:R-:W-:Y:S01]  /*14900*/  SHF.R.S32.HI R2, RZ, 0x1f, R252 ;  /* 0x0000001fff027819 */ /* 0x000fe200000114fc */
[----:B------:R-:W2:Y:S01]  /*14910*/  LDL.LU.64 R176, [R1+0x88] ;  /* 0x0000880001b07983 */ /* 0x000ea20000300a00 */
[----:B------:R-:W-:Y:S02]  /*14920*/  IMAD.MOV.U32 R97, RZ, RZ, R50 ;  /* 0x000000ffff617224 */ /* 0x000fe400078e0032 */
[----:B------:R-:W-:Y:S01]  /*14930*/  LEA.HI R69, R2, R252, RZ, 0x6 ;  /* 0x000000fc02457211 */ /* 0x000fe200078f30ff */
[----:B------:R-:W3:Y:S01]  /*14940*/  LDL.LU.64 R188, [R1+0x68] ;  /* 0x0000680001bc7983 */ /* 0x000ee20000300a00 */
[----:B------:R-:W-:Y:S02]  /*14950*/  IMAD.MOV.U32 R98, RZ, RZ, R51 ;  /* 0x000000ffff627224 */ /* 0x000fe400078e0033 */
[----:B------:R-:W-:Y:S01]  /*14960*/  IMAD.MOV.U32 R69, RZ, RZ, R234 ;  /* 0x000000ffff457224 */ /* 0x000fe200078e00ea */
[----:B------:R-:W4:Y:S01]  /*14970*/  LDL.LU.64 R50, [R1+0x60] ;  /* 0x0000600001327983 */ /* 0x000f220000300a00 */
[----:B------:R-:W-:-:S02]  /*14980*/  IMAD.MOV.U32 R70, RZ, RZ, R235 ;  /* 0x000000ffff467224 */ /* 0x000fc400078e00eb */
[----:B------:R-:W-:Y:S01]  /*14990*/  IMAD.MOV.U32 R75, RZ, RZ, R216 ;  /* 0x000000ffff4b7224 */ /* 0x000fe200078e00d8 */
[----:B------:R-:W5:Y:S01]  /*149a0*/  LDL.LU.64 R234, [R1+0x118] ;  /* 0x0001180001ea7983 */ /* 0x000f620000300a00 */
[----:B------:R-:W-:Y:S02]  /*149b0*/  IMAD.MOV.U32 R76, RZ, RZ, R217 ;  /* 0x000000ffff4c7224 */ /* 0x000fe400078e00d9 */
[----:B------:R-:W-:Y:S01]  /*149c0*/  IMAD.MOV.U32 R87, RZ, RZ, R194 ;  /* 0x000000ffff577224 */ /* 0x000fe200078e00c2 */
[----:B------:R-:W2:Y:S01]  /*149d0*/  LDL.LU.64 R216, [R1+0xc8] ;  /* 0x0000c80001d87983 */ /* 0x000ea20000300a00 */
[----:B------:R-:W-:Y:S02]  /*149e0*/  IMAD.MOV.U32 R88, RZ, RZ, R195 ;  /* 0x000000ffff587224 */ /* 0x000fe400078e00c3 */
[----:B------:R-:W-:Y:S01]  /*149f0*/  IMAD.MOV.U32 R81, RZ, RZ, R204 ;  /* 0x000000ffff517224 */ /* 0x000fe200078e00cc */
[----:B------:R-:W2:Y:S01]  /*14a00*/  LDL.LU.64 R194, [R1+0x50] ;  /* 0x0000500001c27983 */ /* 0x000ea20000300a00 */
[----:B------:R-:W-:-:S02]  /*14a10*/  IMAD.MOV.U32 R204, RZ, RZ, R90 ;  /* 0x000000ffffcc7224 */ /* 0x000fc400078e005a */
[----:B------:R-:W-:Y:S01]  /*14a20*/  IMAD.MOV.U32 R82, RZ, RZ, R205 ;  /* 0x000000ffff527224 */ /* 0x000fe200078e00cd */
[----:B------:R-:W2:Y:S01]  /*14a30*/  LDL.LU.64 R190, [R1+0x40] ;  /* 0x0000400001be7983 */ /* 0x000ea20000300a00 */
        /* <DEDUP_REMOVED lines=8> */
[----:B------:R-:W3:Y:S01]  /*14ac0*/  LDL.LU.64 R208, [R1+0xa8] ;  /* 0x0000a80001d07983 */ /* 0x000ee20000300a00 */
[----:B------:R-:W-:Y:S02]  /*14ad0*/  IMAD.MOV.U32 R92, RZ, RZ, R63 ;  /* 0x000000ffff5c7224 */ /* 0x000fe400078e003f */
[----:B------:R-:W-:Y:S01]  /*14ae0*/  IMAD.MOV.U32 R2, RZ, RZ, R238 ;  /* 0x000000ffff027224 */ /* 0x000fe200078e00ee */
[----:B------:R-:W3:Y:S01]  /*14af0*/  LDL.LU.64 R62, [R1+0x20] ;  /* 0x00002000013e7983 */ /* 0x000ee20000300a00 */
[----:B------:R-:W-:Y:S02]  /*14b00*/  IMAD.MOV.U32 R68, RZ, RZ, R239 ;  /* 0x000000ffff447224 */ /* 0x000fe400078e00ef */
[----:B------:R-:W-:Y:S01]  /*14b10*/  IMAD.MOV.U32 R73, RZ, RZ, R220 ;  /* 0x000000ffff497224 */ /* 0x000fe200078e00dc */
[----:B------:R-:W3:Y:S01]  /*14b20*/  LDL.LU.64 R180, [R1+0x18] ;  /* 0x0000180001b47983 */ /* 0x000ee20000300a00 */
[----:B------:R-:W-:-:S02]  /*14b30*/  IMAD.MOV.U32 R74, RZ, RZ, R221 ;  /* 0x000000ffff4a7224 */ /* 0x000fc400078e00dd */
[----:B------:R-:W-:Y:S01]  /*14b40*/  IMAD.MOV.U32 R95, RZ, RZ, R54 ;  /* 0x000000ffff5f7224 */ /* 0x000fe200078e0036 */
[----:B------:R-:W4:Y:S01]  /*14b50*/  LDL.LU.64 R238, [R1+0x58] ;  /* 0x0000580001ee7983 */ /* 0x000f220000300a00 */
[----:B------:R-:W-:Y:S02]  /*14b60*/  IMAD.MOV.U32 R220, RZ, RZ, R114 ;  /* 0x000000ffffdc7224 */ /* 0x000fe400078e0072 */
[----:B------:R-:W-:Y:S02]  /*14b70*/  IMAD.MOV.U32 R221, RZ, RZ, R115 ;  /* 0x000000ffffdd7224 */ /* 0x000fe400078e0073 */
[----:B------:R-:W-:Y:S02]  /*14b80*/  IMAD.MOV.U32 R96, RZ, RZ, R55 ;  /* 0x000000ffff607224 */ /* 0x000fe400078e0037 */
[----:B------:R-:W-:Y:S02]  /*14b90*/  IMAD.MOV.U32 R54, RZ, RZ, R182 ;  /* 0x000000ffff367224 */ /* 0x000fe400078e00b6 */
[----:B------:R-:W-:-:S02]  /*14ba0*/  IMAD.MOV.U32 R55, RZ, RZ, R183 ;  /* 0x000000ffff377224 */ /* 0x000fc400078e00b7 */
[----:B------:R-:W-:Y:S02]  /*14bb0*/  IMAD.MOV.U32 R78, RZ, RZ, R213 ;  /* 0x000000ffff4e7224 */ /* 0x000fe400078e00d5 */
        /* <DEDUP_REMOVED lines=14> */
[----:B--2---:R-:W-:Y:S02]  /*14ca0*/  IMAD.MOV.U32 R182, RZ, RZ, R66 ;  /* 0x000000ffffb67224 */ /* 0x004fe400078e0042 */
[----:B------:R-:W-:Y:S02]  /*14cb0*/  IMAD.MOV.U32 R183, RZ, RZ, R67 ;  /* 0x000000ffffb77224 */ /* 0x000fe400078e0043 */
[----:B------:R-:W-:-:S02]  /*14cc0*/  IMAD.MOV.U32 R66, RZ, RZ, R220 ;  /* 0x000000ffff427224 */ /* 0x000fc400078e00dc */
[----:B------:R-:W-:Y:S02]  /*14cd0*/  IMAD.MOV.U32 R67, RZ, RZ, R221 ;  /* 0x000000ffff437224 */ /* 0x000fe400078e00dd */
[----:B------:R-:W2:Y:S01]  /*14ce0*/  LDL.LU.64 R220, [R1+0x98] ;  /* 0x0000980001dc7983 */ /* 0x000ea20000300a00 */
[----:B---3--:R-:W-:Y:S02]  /*14cf0*/  IMAD.MOV.U32 R178, RZ, RZ, R180 ;  /* 0x000000ffffb27224 */ /* 0x008fe400078e00b4 */
[----:B------:R-:W-:Y:S02]  /*14d00*/  IMAD.MOV.U32 R179, RZ, RZ, R181 ;  /* 0x000000ffffb37224 */ /* 0x000fe400078e00b5 */
[----:B------:R-:W-:Y:S02]  /*14d10*/  IMAD.MOV.U32 R180, RZ, RZ, R62 ;  /* 0x000000ffffb47224 */ /* 0x000fe400078e003e */
[----:B------:R-:W-:Y:S02]  /*14d20*/  IMAD.MOV.U32 R181, RZ, RZ, R63 ;  /* 0x000000ffffb57224 */ /* 0x000fe400078e003f */
[----:B------:R-:W-:-:S02]  /*14d30*/  IMAD.MOV.U32 R62, RZ, RZ, R216 ;  /* 0x000000ffff3e7224 */ /* 0x000fc400078e00d8 */
[----:B------:R-:W-:Y:S02]  /*14d40*/  IMAD.MOV.U32 R63, RZ, RZ, R217 ;  /* 0x000000ffff3f7224 */ /* 0x000fe400078e00d9 */
[----:B-----5:R-:W-:Y:S02]  /*14d50*/  IMAD.MOV.U32 R216, RZ, RZ, R234 ;  /* 0x000000ffffd87224 */ /* 0x020fe400078e00ea */
[----:B------:R-:W-:Y:S02]  /*14d60*/  IMAD.MOV.U32 R217, RZ, RZ, R235 ;  /* 0x000000ffffd97224 */ /* 0x000fe400078e00eb */
[----:B------:R-:W3:Y:S01]  /*14d70*/  LDL.LU.64 R234, [R1+0xc0] ;  /* 0x0000c00001ea7983 */ /* 0x000ee20000300a00 */
[----:B------:R-:W-:Y:S02]  /*14d80*/  IMAD.MOV.U32 R225, RZ, RZ, R185 ;  /* 0x000000ffffe17224 */ /* 0x000fe400078e00b9 */
[----:B------:R-:W-:Y:S02]  /*14d90*/  IMAD.MOV.U32 R185, RZ, RZ, R191 ;  /* 0x000000ffffb97224 */ /* 0x000fe400078e00bf */
[----:B----4-:R-:W-:-:S02]  /*14da0*/  IMAD.MOV.U32 R192, RZ, RZ, R238 ;  /* 0x000000ffffc07224 */ /* 0x010fc400078e00ee */
[----:B------:R-:W-:Y:S02]  /*14db0*/  IMAD.MOV.U32 R191, RZ, RZ, R239 ;  /* 0x000000ffffbf7224 */ /* 0x000fe400078e00ef */
[----:B------:R-:W4:Y:S01]  /*14dc0*/  LDL.LU.64 R238, [R1+0x8] ;  /* 0x0000080001ee7983 */ /* 0x000f220000300a00 */
[----:B------:R-:W-:Y:S02]  /*14dd0*/  IMAD.MOV.U32 R212, RZ, RZ, R104 ;  /* 0x000000ffffd47224 */ /* 0x000fe400078e0068 */
[----:B------:R-:W-:Y:S02]  /*14de0*/  IMAD.MOV.U32 R113, RZ, RZ, R34 ;  /* 0x000000ffff717224 */ /* 0x000fe400078e0022 */
[----:B------:R-:W-:Y:S02]  /*14df0*/  IMAD.MOV.U32 R114, RZ, RZ, R35 ;  /* 0x000000ffff727224 */ /* 0x000fe400078e0023 */
[----:B------:R-:W-:Y:S01]  /*14e00*/  IMAD.MOV.U32 R115, RZ, RZ, R32 ;  /* 0x000000ffff737224 */ /* 0x000fe200078e0020 */
[----:B------:R-:W5:Y:S01]  /*14e10*/  LDL.LU.64 R34, [R1+0x168] ;  /* 0x0001680001227983 */ /* 0x000f620000300a00 */
        /* <DEDUP_REMOVED lines=73> */
[----:B---3--:R-:W-:Y:S02]  /*152b0*/  IMAD.MOV.U32 R32, RZ, RZ, R234 ;  /* 0x000000ffff207224 */ /* 0x008fe400078e00ea */
[----:B------:R-:W-:Y:S02]  /*152c0*/  IMAD.MOV.U32 R33, RZ, RZ, R235 ;  /* 0x000000ffff217224 */ /* 0x000fe400078e00eb */
[----:B------:R-:W3:Y:S04]  /*152d0*/  LDL.LU.64 R234, [R1+0x100] ;  /* 0x0001000001ea7983 */ /* 0x000ee80000300a00 */
[----:B------:R-:W3:Y:S04]  /*152e0*/  LDL.LU.64 R36, [R1+0x78] ;  /* 0x0000780001247983 */ /* 0x000ee80000300a00 */
[----:B------:R-:W3:Y:S04]  /*152f0*/  LDL.LU.64 R62, [R1+0x90] ;  /* 0x00009000013e7983 */ /* 0x000ee80000300a00 */
[----:B------:R-:W3:Y:S04]  /*15300*/  LDL.LU.64 R38, [R1+0xb8] ;  /* 0x0000b80001267983 */ /* 0x000ee80000300a00 */
[----:B------:R-:W3:Y:S04]  /*15310*/  LDL.LU.64 R40, [R1+0x198] ;  /* 0x0001980001287983 */ /* 0x000ee80000300a00 */
[----:B------:R-:W3:Y:S01]  /*15320*/  LDL.LU.64 R42, [R1+0x70] ;  /* 0x00007000012a7983 */ /* 0x000ee20000300a00 */
[----:B----4-:R-:W-:-:S03]  /*15330*/  IMAD.MOV.U32 R218, RZ, RZ, R238 ;  /* 0x000000ffffda7224 */ /* 0x010fc600078e00ee */
[----:B------:R-:W4:Y:S01]  /*15340*/  LDL.LU.64 R44, [R1] ;  /* 0x00000000012c7983 */ /* 0x000f220000300a00 */
[----:B------:R-:W-:-:S03]  /*15350*/  IMAD.MOV.U32 R217, RZ, RZ, R239 ;  /* 0x000000ffffd97224 */ /* 0x000fc600078e00ef */
[----:B------:R-:W4:Y:S04]  /*15360*/  LDL.LU.64 R58, [R1+0x1b0] ;  /* 0x0001b000013a7983 */ /* 0x000f280000300a00 */
[----:B------:R-:W4:Y:S04]  /*15370*/  LDL.LU.64 R46, [R1+0xf8] ;  /* 0x0000f800012e7983 */ /* 0x000f280000300a00 */
[----:B------:R-:W4:Y:S04]  /*15380*/  LDL.LU.64 R48, [R1+0x120] ;  /* 0x0001200001307983 */ /* 0x000f280000300a00 */
[----:B------:R-:W4:Y:S04]  /*15390*/  LDL.LU.64 R238, [R1+0xb0] ;  /* 0x0000b00001ee7983 */ /* 0x000f280000300a00 */
[----:B------:R-:W4:Y:S04]  /*153a0*/  LDL.LU.64 R50, [R1+0x138] ;  /* 0x0001380001327983 */ /* 0x000f280000300a00 */
[----:B------:R-:W4:Y:S04]  /*153b0*/  LDL.LU.64 R54, [R1+0xd8] ;  /* 0x0000d80001367983 */ /* 0x000f280000300a00 */
[----:B------:R-:W4:Y:S01]  /*153c0*/  LDL.LU.64 R66, [R1+0xe0] ;  /* 0x0000e00001427983 */ /* 0x000f220000300a00 */
[----:B------:R-:W-:-:S02]  /*153d0*/  IMAD.MOV.U32 R189, RZ, RZ, R195 ;  /* 0x000000ffffbd7224 */ /* 0x000fc400078e00c3 */
[----:B------:R-:W-:Y:S02]  /*153e0*/  IMAD.MOV.U32 R195, RZ, RZ, R199 ;  /* 0x000000ffffc37224 */ /* 0x000fe400078e00c7 */
[----:B------:R-:W-:Y:S02]  /*153f0*/  IMAD.MOV.U32 R199, RZ, RZ, R205 ;  /* 0x000000ffffc77224 */ /* 0x000fe400078e00cd */
[----:B------:R-:W-:Y:S02]  /*15400*/  IMAD.MOV.U32 R24, RZ, RZ, R212 ;  /* 0x000000ffff187224 */ /* 0x000fe400078e00d4 */
[----:B------:R-:W-:Y:S02]  /*15410*/  IMAD.MOV.U32 R201, RZ, RZ, R227 ;  /* 0x000000ffffc97224 */ /* 0x000fe400078e00e3 */
[----:B------:R-:W-:Y:S02]  /*15420*/  IMAD.MOV.U32 R205, RZ, RZ, R209 ;  /* 0x000000ffffcd7224 */ /* 0x000fe400078e00d1 */
[----:B--2---:R-:W-:-:S02]  /*15430*/  IMAD.MOV.U32 R30, RZ, RZ, R220 ;  /* 0x000000ffff1e7224 */ /* 0x004fc400078e00dc */
        /* <DEDUP_REMOVED lines=23> */
[----:B-----5:R-:W-:-:S02]  /*155b0*/  IMAD.MOV.U32 R23, RZ, RZ, R35 ;  /* 0x000000ffff177224 */ /* 0x020fc400078e0023 */
[----:B------:R-:W-:Y:S02]  /*155c0*/  IMAD.MOV.U32 R22, RZ, RZ, R34 ;  /* 0x000000ffff167224 */ /* 0x000fe400078e0022 */
[----:B---3--:R-:W-:Y:S02]  /*155d0*/  IMAD.MOV.U32 R24, RZ, RZ, R234 ;  /* 0x000000ffff187224 */ /* 0x008fe400078e00ea */
        /* <DEDUP_REMOVED lines=8> */
[----:B------:R-:W-:Y:S01]  /*15660*/  IMAD.MOV.U32 R40, RZ, RZ, R62 ;  /* 0x000000ffff287224 */ /* 0x000fe200078e003e */
[----:B------:R-:W2:Y:S01]  /*15670*/  LDL.LU.64 R42, [R1+0x160] ;  /* 0x00016000012a7983 */ /* 0x000ea20000300a00 */
[----:B------:R-:W-:-:S02]  /*15680*/  IMAD.MOV.U32 R41, RZ, RZ, R63 ;  /* 0x000000ffff297224 */ /* 0x000fc400078e003f */
[----:B------:R-:W-:Y:S01]  /*15690*/  IMAD.MOV.U32 R27, RZ, RZ, R39 ;  /* 0x000000ffff1b7224 */ /* 0x000fe200078e0027 */
[----:B------:R-:W3:Y:S01]  /*156a0*/  LDL.LU.64 R62, [R1+0xf0] ;  /* 0x0000f000013e7983 */ /* 0x000ee20000300a00 */
[----:B----4-:R-:W-:Y:S02]  /*156b0*/  IMAD.MOV.U32 R236, RZ, RZ, R44 ;  /* 0x000000ffffec7224 */ /* 0x010fe400078e002c */
[----:B------:R-:W-:Y:S02]  /*156c0*/  IMAD.MOV.U32 R30, RZ, RZ, R46 ;  /* 0x000000ffff1e7224 */ /* 0x000fe400078e002e */
[----:B------:R-:W-:Y:S02]  /*156d0*/  IMAD.MOV.U32 R31, RZ, RZ, R47 ;  /* 0x000000ffff1f7224 */ /* 0x000fe400078e002f */
[----:B------:R-:W-:Y:S01]  /*156e0*/  IMAD.MOV.U32 R36, RZ, RZ, R48 ;  /* 0x000000ffff247224 */ /* 0x000fe200078e0030 */
[----:B------:R-:W4:Y:S01]  /*156f0*/  LDL.LU.64 R46, [R1+0x140] ;  /* 0x00014000012e7983 */ /* 0x000f220000300a00 */
[----:B------:R-:W-:-:S02]  /*15700*/  IMAD.MOV.U32 R37, RZ, RZ, R49 ;  /* 0x000000ffff257224 */ /* 0x000fc400078e0031 */
[----:B------:R-:W-:Y:S01]  /*15710*/  IMAD.MOV.U32 R235, RZ, RZ, R45 ;  /* 0x000000ffffeb7224 */ /* 0x000fe200078e002d */
[----:B------:R-:W5:Y:S01]  /*15720*/  LDL.LU.64 R48, [R1+0x190] ;  /* 0x0001900001307983 */ /* 0x000f620000300a00 */
[----:B------:R-:W-:Y:S02]  /*15730*/  IMAD.MOV.U32 R35, RZ, RZ, R239 ;  /* 0x000000ffff237224 */ /* 0x000fe400078e00ef */
[----:B------:R-:W-:Y:S02]  /*15740*/  IMAD.MOV.U32 R44, RZ, RZ, R58 ;  /* 0x000000ffff2c7224 */ /* 0x000fe400078e003a */
[----:B------:R-:W-:Y:S02]  /*15750*/  IMAD.MOV.U32 R45, RZ, RZ, R59 ;  /* 0x000000ffff2d7224 */ /* 0x000fe400078e003b */
[----:B------:R-:W-:Y:S02]  /*15760*/  IMAD.MOV.U32 R38, RZ, RZ, R54 ;  /* 0x000000ffff267224 */ /* 0x000fe400078e0036 */
[----:B------:R-:W-:-:S02]  /*15770*/  IMAD.MOV.U32 R39, RZ, RZ, R55 ;  /* 0x000000ffff277224 */ /* 0x000fc400078e0037 */
[----:B------:R-:W5:Y:S01]  /*15780*/  LDL.LU.64 R54, [R1+0x178] ;  /* 0x0001780001367983 */ /* 0x000f620000300a00 */
[----:B------:R-:W-:Y:S02]  /*15790*/  IMAD.MOV.U32 R34, RZ, RZ, R238 ;  /* 0x000000ffff227224 */ /* 0x000fe400078e00ee */
[----:B------:R-:W-:Y:S01]  /*157a0*/  IMAD.MOV.U32 R240, RZ, RZ, R66 ;  /* 0x000000fffff07224 */ /* 0x000fe200078e0042 */
[----:B------:R-:W5:Y:S01]  /*157b0*/  LDL.LU.64 R58, [R1+0x298] ;  /* 0x00029800013a7983 */ /* 0x000f620000300a00 */
[----:B------:R-:W-:Y:S02]  /*157c0*/  IMAD.MOV.U32 R239, RZ, RZ, R67 ;  /* 0x000000ffffef7224 */ /* 0x000fe400078e0043 */
[----:B------:R-:W-:Y:S01]  /*157d0*/  IMAD.MOV.U32 R238, RZ, RZ, R50 ;  /* 0x000000ffffee7224 */ /* 0x000fe200078e0032 */
[----:B------:R-:W5:Y:S01]  /*157e0*/  LDL.LU.64 R66, [R1+0x248] ;  /* 0x0002480001427983 */ /* 0x000f620000300a00 */
[----:B------:R-:W-:-:S03]  /*157f0*/  IMAD.MOV.U32 R237, RZ, RZ, R51 ;  /* 0x000000ffffed7224 */ /* 0x000fc600078e0033 */
[----:B------:R-:W5:Y:S01]  /*15800*/  LDL.LU.64 R50, [R1+0x148] ;  /* 0x0001480001327983 */ /* 0x000f620000300a00 */
[----:B------:R-:W-:-:S03]  /*15810*/  IMAD.MOV.U32 R6, RZ, RZ, R33 ;  /* 0x000000ffff067224 */ /* 0x000fc600078e0021 */
[----:B------:R-:W-:Y:S04]  /*15820*/  STL [R1+0x4], R32 ;  /* 0x0000042001007387 */ /* 0x000fe80000100800 */
[----:B------:R1:W-:Y:S04]  /*15830*/  STL [R1], R6 ;  /* 0x0000000601007387 */ /* 0x0003e80000100800 */
[----:B------:R-:W-:Y:S01]  /*15840*/  STL [R1+0xc], R36 ;  /* 0x00000c2401007387 */ /* 0x000fe20000100800 */
[----:B-1----:R-:W-:-:S03]  /*15850*/  IMAD.MOV.U32 R6, RZ, RZ, R37 ;  /* 0x000000ffff067224 */ /* 0x002fc600078e0025 */
[----:B------:R-:W-:Y:S04]  /*15860*/  STL [R1+0x14], R38 ;  /* 0x0000142601007387 */ /* 0x000fe80000100800 */
[----:B------:R1:W-:Y:S04]  /*15870*/  STL [R1+0x8], R6 ;  /* 0x0000080601007387 */ /* 0x0003e80000100800 */
[----:B------:R-:W-:Y:S01]  /*15880*/  STL [R1+0x1c], R40 ;  /* 0x00001c2801007387 */ /* 0x000fe20000100800 */
[----:B-1----:R-:W-:-:S05]  /*15890*/  IMAD.MOV.U32 R6, RZ, RZ, R39 ;  /* 0x000000ffff067224 */ /* 0x002fca00078e0027 */
[----:B------:R1:W-:Y:S04]  /*158a0*/  STL [R1+0x10], R6 ;  /* 0x0000100601007387 */ /* 0x0003e80000100800 */
[----:B------:R-:W-:Y:S01]  /*158b0*/  STL [R1+0x24], R44 ;  /* 0x0000242c01007387 */ /* 0x000fe20000100800 */
[----:B-1----:R-:W-:-:S05]  /*158c0*/  IMAD.MOV.U32 R6, RZ, RZ, R41 ;  /* 0x000000ffff067224 */ /* 0x002fca00078e0029 */
[----:B------:R1:W-:Y:S02]  /*158d0*/  STL [R1+0x18], R6 ;  /* 0x0000180601007387 */ /* 0x0003e40000100800 */
[----:B-1----:R-:W-:-:S05]  /*158e0*/  IMAD.MOV.U32 R6, RZ, RZ, R45 ;  /* 0x000000ffff067224 */ /* 0x002fca00078e002d */
[----:B------:R1:W-:Y:S01]  /*158f0*/  STL [R1+0x20], R6 ;  /* 0x0000200601007387 */ /* 0x0003e20000100800 */
        /* <DEDUP_REMOVED lines=38> */
[----:B--2---:R-:W-:Y:S02]  /*15b60*/  IMAD.MOV.U32 R12, RZ, RZ, R42 ;  /* 0x000000ffff0c7224 */ /* 0x004fe400078e002a */
[----:B------:R-:W-:Y:S02]  /*15b70*/  IMAD.MOV.U32 R13, RZ, RZ, R43 ;  /* 0x000000ffff0d7224 */ /* 0x000fe400078e002b */
[----:B---3--:R-:W-:Y:S02]  /*15b80*/  IMAD.MOV.U32 R14, RZ, RZ, R62 ;  /* 0x000000ffff0e7224 */ /* 0x008fe400078e003e */
[----:B------:R-:W-:-:S02]  /*15b90*/  IMAD.MOV.U32 R15, RZ, RZ, R63 ;  /* 0x000000ffff0f7224 */ /* 0x000fc400078e003f */
[----:B----4-:R-:W-:Y:S02]  /*15ba0*/  IMAD.MOV.U32 R22, RZ, RZ, R46 ;  /* 0x000000ffff167224 */ /* 0x010fe400078e002e */
[----:B-----5:R-:W-:Y:S02]  /*15bb0*/  IMAD.MOV.U32 R8, RZ, RZ, R54 ;  /* 0x000000ffff087224 */ /* 0x020fe400078e0036 */
[----:B------:R-:W-:Y:S02]  /*15bc0*/  IMAD.MOV.U32 R9, RZ, RZ, R55 ;  /* 0x000000ffff097224 */ /* 0x000fe400078e0037 */
[----:B------:R-:W-:Y:S02]  /*15bd0*/  IMAD.MOV.U32 R54, RZ, RZ, R58 ;  /* 0x000000ffff367224 */ /* 0x000fe400078e003a */
[----:B------:R-:W-:Y:S01]  /*15be0*/  IMAD.MOV.U32 R55, RZ, RZ, R59 ;  /* 0x000000ffff377224 */ /* 0x000fe200078e003b */
[----:B------:R-:W-:Y:S04]  /*15bf0*/  STL [R1+0x2c], R50 ;  /* 0x00002c3201007387 */ /* 0x000fe80000100800 */
[----:B------:R-:W2:Y:S04]  /*15c00*/  LDL.LU.64 R36, [R1+0x258] ;  /* 0x0002580001247983 */ /* 0x000ea80000300a00 */
[----:B------:R-:W3:Y:S04]  /*15c10*/  LDL.LU.64 R40, [R1+0x218] ;  /* 0x0002180001287983 */ /* 0x000ee80000300a00 */
[----:B------:R-:W4:Y:S04]  /*15c20*/  LDL.LU.64 R16, [R1+0x108] ;  /* 0x0001080001107983 */ /* 0x000f280000300a00 */
[----:B------:R-:W5:Y:S04]  /*15c30*/  LDL.LU.64 R44, [R1+0x300] ;  /* 0x00030000012c7983 */ /* 0x000f680000300a00 */
[----:B------:R-:W2:Y:S01]  /*15c40*/  LDL.LU.64 R58, [R1+0x208] ;  /* 0x00020800013a7983 */ /* 0x000ea20000300a00 */
[----:B------:R-:W-:-:S03]  /*15c50*/  IMAD.MOV.U32 R10, RZ, RZ, R51 ;  /* 0x000000ffff0a7224 */ /* 0x000fc600078e0033 */
[----:B------:R-:W2:Y:S04]  /*15c60*/  LDL.LU.64 R38, [R1+0x180] ;  /* 0x0001800001267983 */ /* 0x000ea80000300a00 */
[----:B------:R-:W2:Y:S04]  /*15c70*/  LDL.LU.64 R26, [R1+0x128] ;  /* 0x00012800011a7983 */ /* 0x000ea80000300a00 */
[----:B------:R-:W2:Y:S04]  /*15c80*/  LDL.LU.64 R62, [R1+0x268] ;  /* 0x00026800013e7983 */ /* 0x000ea80000300a00 */
[----:B------:R-:W2:Y:S04]  /*15c90*/  LDL.LU.64 R42, [R1+0x2b8] ;  /* 0x0002b800012a7983 */ /* 0x000ea80000300a00 */
[----:B------:R-:W2:Y:S04]  /*15ca0*/  LDL.LU.64 R28, [R1+0x1a0] ;  /* 0x0001a000011c7983 */ /* 0x000ea80000300a00 */
[----:B-1----:R-:W2:Y:S01]  /*15cb0*/  LDL.LU.64 R6, [R1+0x1e0] ;  /* 0x0001e00001067983 */ /* 0x002ea20000300a00 */
[----:B------:R-:W-:-:S03]  /*15cc0*/  IMAD.MOV.U32 R34, RZ, RZ, R48 ;  /* 0x000000ffff227224 */ /* 0x000fc600078e0030 */
[----:B------:R1:W-:Y:S01]  /*15cd0*/  STL [R1+0x28], R10 ;  /* 0x0000280a01007387 */ /* 0x0003e20000100800 */
[----:B------:R-:W-:-:S03]  /*15ce0*/  IMAD.MOV.U32 R35, RZ, RZ, R49 ;  /* 0x000000ffff237224 */ /* 0x000fc600078e0031 */
[----:B------:R1:W-:Y:S01]  /*15cf0*/  STL [R1+0x34], R52 ;  /* 0x0000343401007387 */ /* 0x0003e20000100800 */
[----:B------:R-:W-:-:S03]  /*15d00*/  IMAD.MOV.U32 R23, RZ, RZ, R47 ;  /* 0x000000ffff177224 */ /* 0x000fc600078e002f */
[----:B-1----:R-:W3:Y:S04]  /*15d10*/  LDL.LU.64 R10, [R1+0xd0] ;  /* 0x0000d000010a7983 */ /* 0x002ee80000300a00 */
        /* <DEDUP_REMOVED lines=8> */
[----:B------:R-:W3:Y:S01]  /*15da0*/  LDL.LU.64 R56, [R1+0x110] ;  /* 0x0001100001387983 */ /* 0x000ee20000300a00 */
[----:B------:R-:W-:-:S05]  /*15db0*/  IMAD.MOV.U32 R52, RZ, RZ, R53 ;  /* 0x000000ffff347224 */ /* 0x000fca00078e0035 */
[----:B------:R1:W-:Y:S04]  /*15dc0*/  STL [R1+0x30], R52 ;  /* 0x0000303401007387 */ /* 0x0003e80000100800 */
[----:B------:R1:W-:Y:S04]  /*15dd0*/  STL [R1+0x3c], R4 ;  /* 0x00003c0401007387 */ /* 0x0003e80000100800 */
[----:B-1----:R-:W5:Y:S01]  /*15de0*/  LDL.LU.64 R52, [R1+0x1f0] ;  /* 0x0001f00001347983 */ /* 0x002f620000300a00 */
[----:B------:R-:W-:-:S03]  /*15df0*/  IMAD.MOV.U32 R4, RZ, RZ, R5 ;  /* 0x000000ffff047224 */ /* 0x000fc600078e0005 */
[----:B--2---:R-:W-:Y:S04]  /*15e00*/  STL [R1+0x44], R6 ;  /* 0x0000440601007387 */ /* 0x004fe80000100800 */
[----:B------:R1:W-:Y:S02]  /*15e10*/  STL [R1+0x38], R4 ;  /* 0x0000380401007387 */ /* 0x0003e40000100800 */
[----:B-1----:R-:W-:-:S05]  /*15e20*/  IMAD.MOV.U32 R4, RZ, RZ, R7 ;  /* 0x000000ffff047224 */ /* 0x002fca00078e0007 */
[----:B------:R1:W-:Y:S01]  /*15e30*/  STL [R1+0x40], R4 ;  /* 0x0000400401007387 */ /* 0x0003e20000100800 */
[----:B------:R-:W-:-:S03]  /*15e40*/  IMAD.MOV.U32 R6, RZ, RZ, R28 ;  /* 0x000000ffff067224 */ /* 0x000fc600078e001c */
[----:B------:R4:W-:Y:S01]  /*15e50*/  STL [R1+0x4c], R12 ;  /* 0x00004c0c01007387 */ /* 0x0009e20000100800 */
[----:B-1----:R-:W-:Y:S02]  /*15e60*/  IMAD.MOV.U32 R4, RZ, RZ, R13 ;  /* 0x000000ffff047224 */ /* 0x002fe400078e000d */
[----:B------:R-:W-:-:S03]  /*15e70*/  IMAD.MOV.U32 R7, RZ, RZ, R29 ;  /* 0x000000ffff077224 */ /* 0x000fc600078e001d */
[----:B------:R1:W-:Y:S01]  /*15e80*/  STL [R1+0x48], R4 ;  /* 0x0000480401007387 */ /* 0x0003e20000100800 */
[----:B----4-:R-:W-:Y:S02]  /*15e90*/  IMAD.MOV.U32 R12, RZ, RZ, R16 ;  /* 0x000000ffff0c7224 */ /* 0x010fe400078e0010 */
[----:B------:R-:W-:Y:S02]  /*15ea0*/  IMAD.MOV.U32 R13, RZ, RZ, R17 ;  /* 0x000000ffff0d7224 */ /* 0x000fe400078e0011 */
[----:B------:R-:W-:Y:S02]  /*15eb0*/  IMAD.MOV.U32 R16, RZ, RZ, R26 ;  /* 0x000000ffff107224 */ /* 0x000fe400078e001a */
[----:B------:R-:W-:Y:S01]  /*15ec0*/  IMAD.MOV.U32 R17, RZ, RZ, R27 ;  /* 0x000000ffff117224 */ /* 0x000fe200078e001b */
[----:B---3--:R2:W-:Y:S04]  /*15ed0*/  STL [R1+0x54], R56 ;  /* 0x0000543801007387 */ /* 0x0085e80000100800 */
[----:B------:R-:W3:Y:S04]  /*15ee0*/  LDL.LU.64 R26, [R1+0x1c8] ;  /* 0x0001c800011a7983 */ /* 0x000ee80000300a00 */
[----:B------:R-:W4:Y:S04]  /*15ef0*/  LDL.LU.64 R28, [R1+0x1f8] ;  /* 0x0001f800011c7983 */ /* 0x000f280000300a00 */
[----:B-1----:R-:W3:Y:S01]  /*15f00*/  LDL.LU.64 R4, [R1+0x130] ;  /* 0x0001300001047983 */ /* 0x002ee20000300a00 */
[----:B--2---:R-:W-:-:S05]  /*15f10*/  IMAD.MOV.U32 R56, RZ, RZ, R57 ;  /* 0x000000ffff387224 */ /* 0x004fca00078e0039 */
[----:B------:R-:W-:Y:S04]  /*15f20*/  STL [R1+0x50], R56 ;  /* 0x0000503801007387 */ /* 0x000fe80000100800 */
[----:B------:R1:W-:Y:S02]  /*15f30*/  STL [R1+0x5c], R10 ;  /* 0x00005c0a01007387 */ /* 0x0003e40000100800 */
[----:B-1----:R-:W-:-:S05]  /*15f40*/  IMAD.MOV.U32 R10, RZ, RZ, R11 ;  /* 0x000000ffff0a7224 */ /* 0x002fca00078e000b */
[----:B------:R1:W-:Y:S04]  /*15f50*/  STL [R1+0x58], R10 ;  /* 0x0000580a01007387 */ /* 0x0003e80000100800 */
[----:B-1----:R-:W2:Y:S04]  /*15f60*/  LDL.LU.64 R10, [R1+0x210] ;  /* 0x00021000010a7983 */ /* 0x002ea80000300a00 */
[----:B-----5:R1:W-:Y:S02]  /*15f70*/  STL [R1+0x64], R52 ;  /* 0x0000643401007387 */ /* 0x0203e40000100800 */
[----:B-1----:R-:W-:-:S05]  /*15f80*/  IMAD.MOV.U32 R52, RZ, RZ, R53 ;  /* 0x000000ffff347224 */ /* 0x002fca00078e0035 */
[----:B------:R-:W-:Y:S04]  /*15f90*/  STL [R1+0x60], R52 ;  /* 0x0000603401007387 */ /* 0x000fe80000100800 */
[----:B------:R1:W-:Y:S02]  /*15fa0*/  STL [R1+0x6c], R8 ;  /* 0x00006c0801007387 */ /* 0x0003e40000100800 */
[----:B-1----:R-:W-:-:S05]  /*15fb0*/  IMAD.MOV.U32 R8, RZ, RZ, R9 ;  /* 0x000000ffff087224 */ /* 0x002fca00078e0009 */
[----:B------:R1:W-:Y:S04]  /*15fc0*/  STL [R1+0x68], R8 ;  /* 0x0000680801007387 */ /* 0x0003e80000100800 */
[----:B---3--:R3:W-:Y:S04]  /*15fd0*/  STL [R1+0x74], R4 ;  /* 0x0000740401007387 */ /* 0x0087e80000100800 */
[----:B-1----:R-:W5:Y:S01]  /*15fe0*/  LDL.LU.64 R8, [R1+0x150] ;  /* 0x0001500001087983 */ /* 0x002f620000300a00 */
[----:B---3--:R-:W-:-:S05]  /*15ff0*/  IMAD.MOV.U32 R4, RZ, RZ, R5 ;  /* 0x000000ffff047224 */ /* 0x008fca00078e0005 */
[----:B------:R1:W-:Y:S04]  /*16000*/  STL [R1+0x70], R4 ;  /* 0x0000700401007387 */ /* 0x0003e80000100800 */
[----:B------:R3:W-:Y:S01]  /*16010*/  STL [R1+0x7c], R14 ;  /* 0x00007c0e01007387 */ /* 0x0007e20000100800 */
[----:B-1----:R-:W-:-:S05]  /*16020*/  IMAD.MOV.U32 R4, RZ, RZ, R15 ;  /* 0x000000ffff047224 */ /* 0x002fca00078e000f */
[----:B------:R1:W-:Y:S04]  /*16030*/  STL [R1+0x78], R4 ;  /* 0x0000780401007387 */ /* 0x0003e80000100800 */
[----:B--2---:R2:W-:Y:S04]  /*16040*/  STL [R1+0x84], R10 ;  /* 0x0000840a01007387 */ /* 0x0045e80000100800 */
[----:B---3--:R-:W3:Y:S01]  /*16050*/  LDL.LU.64 R14, [R1+0x230] ;  /* 0x00023000010e7983 */ /* 0x008ee20000300a00 */
[----:B-1----:R-:W-:-:S05]  /*16060*/  IMAD.MOV.U32 R4, RZ, RZ, R11 ;  /* 0x000000ffff047224 */ /* 0x002fca00078e000b */
[----:B------:R1:W-:Y:S01]  /*16070*/  STL [R1+0x80], R4 ;  /* 0x0000800401007387 */ /* 0x0003e20000100800 */
[----:B--2---:R-:W-:Y:S02]  /*16080*/  IMAD.MOV.U32 R10, RZ, RZ, R18 ;  /* 0x000000ffff0a7224 */ /* 0x004fe400078e0012 */
[----:B------:R-:W-:Y:S01]  /*16090*/  IMAD.MOV.U32 R11, RZ, RZ, R19 ;  /* 0x000000ffff0b7224 */ /* 0x000fe200078e0013 */
[----:B------:R-:W-:Y:S01]  /*160a0*/  STL [R1+0x8c], R6 ;  /* 0x00008c0601007387 */ /* 0x000fe20000100800 */
[----:B------:R-:W-:Y:S02]  /*160b0*/  IMAD.MOV.U32 R18, RZ, RZ, R20 ;  /* 0x000000ffff127224 */ /* 0x000fe400078e0014 */
[----:B------:R-:W-:Y:S02]  /*160c0*/  IMAD.MOV.U32 R19, RZ, RZ, R21 ;  /* 0x000000ffff137224 */ /* 0x000fe400078e0015 */
[----:B------:R-:W-:Y:S02]  /*160d0*/  IMAD.MOV.U32 R20, RZ, RZ, R22 ;  /* 0x000000ffff147224 */ /* 0x000fe400078e0016 */
[----:B------:R-:W-:-:S02]  /*160e0*/  IMAD.MOV.U32 R21, RZ, RZ, R23 ;  /* 0x000000ffff157224 */ /* 0x000fc400078e0017 */
[----:B------:R-:W2:Y:S01]  /*160f0*/  LDL.LU.64 R22, [R1+0x170] ;  /* 0x0001700001167983 */ /* 0x000ea20000300a00 */
[----:B-1----:R-:W-:-:S05]  /*16100*/  IMAD.MOV.U32 R4, RZ, RZ, R7 ;  /* 0x000000ffff047224 */ /* 0x002fca00078e0007 */
[----:B------:R5:W-:Y:S02]  /*16110*/  STL [R1+0x88], R4 ;  /* 0x0000880401007387 */ /* 0x000be40000100800 */
[----:B-----5:R-:W-:Y:S02]  /*16120*/  IMAD.MOV.U32 R4, RZ, RZ, R9 ;  /* 0x000000ffff047224 */ /* 0x020fe400078e0009 */
[----:B------:R-:W-:Y:S04]  /*16130*/  STL [R1+0x94], R8 ;  /* 0x0000940801007387 */ /* 0x000fe80000100800 */
[----:B------:R1:W-:Y:S04]  /*16140*/  STL [R1+0x90], R4 ;  /* 0x0000900401007387 */ /* 0x0003e80000100800 */
[----:B------:R5:W-:Y:S01]  /*16150*/  STL [R1+0x9c], R12 ;  /* 0x00009c0c01007387 */ /* 0x000be20000100800 */
[----:B-1----:R-:W-:-:S05]  /*16160*/  IMAD.MOV.U32 R4, RZ, RZ, R13 ;  /* 0x000000ffff047224 */ /* 0x002fca00078e000d */
[----:B------:R3:W-:Y:S04]  /*16170*/  STL [R1+0x98], R4 ;  /* 0x0000980401007387 */ /* 0x0007e80000100800 */
[----:B-----5:R-:W5:Y:S01]  /*16180*/  LDL.LU.64 R12, [R1+0x250] ;  /* 0x00025000010c7983 */ /* 0x020f620000300a00 */
[----:B---3--:R-:W-:-:S03]  /*16190*/  IMAD.MOV.U32 R4, RZ, RZ, R15 ;  /* 0x000000ffff047224 */ /* 0x008fc600078e000f */
[----:B------:R1:W-:Y:S04]  /*161a0*/  STL [R1+0xa4], R14 ;  /* 0x0000a40e01007387 */ /* 0x0003e80000100800 */
[----:B------:R3:W-:Y:S04]  /*161b0*/  STL [R1+0xa0], R4 ;  /* 0x0000a00401007387 */ /* 0x0007e80000100800 */
[----:B-1----:R-:W4:Y:S01]  /*161c0*/  LDL.LU.64 R14, [R1+0x188] ;  /* 0x00018800010e7983 */ /* 0x002f220000300a00 */
[----:B---3--:R-:W-:-:S03]  /*161d0*/  IMAD.MOV.U32 R4, RZ, RZ, R11 ;  /* 0x000000ffff047224 */ /* 0x008fc600078e000b */
[----:B------:R-:W-:Y:S04]  /*161e0*/  STL [R1+0xac], R10 ;  /* 0x0000ac0a01007387 */ /* 0x000fe80000100800 */
[----:B------:R1:W-:Y:S04]  /*161f0*/  STL [R1+0xa8], R4 ;  /* 0x0000a80401007387 */ /* 0x0003e80000100800 */
[----:B--2---:R2:W-:Y:S01]  /*16200*/  STL [R1+0xb4], R22 ;  /* 0x0000b41601007387 */ /* 0x0045e20000100800 */
[----:B-1----:R-:W-:-:S05]  /*16210*/  IMAD.MOV.U32 R4, RZ, RZ, R23 ;  /* 0x000000ffff047224 */ /* 0x002fca00078e0017 */
[----:B------:R1:W-:Y:S04]  /*16220*/  STL [R1+0xb0], R4 ;  /* 0x0000b00401007387 */ /* 0x0003e80000100800 */
[----:B--2---:R-:W2:Y:S01]  /*16230*/  LDL.LU.64 R22, [R1+0x280] ;  /* 0x0002800001167983 */ /* 0x004ea20000300a00 */
[----:B-1----:R-:W-:-:S03]  /*16240*/  IMAD.MOV.U32 R4, RZ, RZ, R17 ;  /* 0x000000ffff047224 */ /* 0x002fc600078e0011 */
[----:B------:R1:W-:Y:S04]  /*16250*/  STL [R1+0xbc], R16 ;  /* 0x0000bc1001007387 */ /* 0x0003e80000100800 */
[----:B------:R5:W-:Y:S04]  /*16260*/  STL [R1+0xb8], R4 ;  /* 0x0000b80401007387 */ /* 0x000be80000100800 */
[----:B-1----:R-:W3:Y:S01]  /*16270*/  LDL.LU.64 R16, [R1+0x1a8] ;  /* 0x0001a80001107983 */ /* 0x002ee20000300a00 */
[----:B-----5:R-:W-:-:S03]  /*16280*/  IMAD.MOV.U32 R4, RZ, RZ, R13 ;  /* 0x000000ffff047224 */ /* 0x020fc600078e000d */
[----:B------:R-:W-:Y:S04]  /*16290*/  STL [R1+0xc4], R12 ;  /* 0x0000c40c01007387 */ /* 0x000fe80000100800 */
[----:B------:R1:W-:Y:S04]  /*162a0*/  STL [R1+0xc0], R4 ;  /* 0x0000c00401007387 */ /* 0x0003e80000100800 */
[----:B------:R5:W-:Y:S01]  /*162b0*/  STL [R1+0xcc], R24 ;  /* 0x0000cc1801007387 */ /* 0x000be20000100800 */
[----:B-1----:R-:W-:-:S05]  /*162c0*/  IMAD.MOV.U32 R4, RZ, RZ, R25 ;  /* 0x000000ffff047224 */ /* 0x002fca00078e0019 */
[----:B------:R1:W-:Y:S01]  /*162d0*/  STL [R1+0xc8], R4 ;  /* 0x0000c80401007387 */ /* 0x0003e20000100800 */
[----:B-----5:R-:W-:Y:S02]  /*162e0*/  IMAD.MOV.U32 R24, RZ, RZ, R34 ;  /* 0x000000ffff187224 */ /* 0x020fe400078e0022 */
[----:B------:R-:W-:Y:S01]  /*162f0*/  IMAD.MOV.U32 R25, RZ, RZ, R35 ;  /* 0x000000ffff197224 */ /* 0x000fe200078e0023 */
[----:B----4-:R-:W-:Y:S04]  /*16300*/  STL [R1+0xd4], R14 ;  /* 0x0000d40e01007387 */ /* 0x010fe80000100800 */
[----:B------:R-:W4:Y:S01]  /*16310*/  LDL.LU.64 R34, [R1+0x290] ;  /* 0x0002900001227983 */ /* 0x000f220000300a00 */
[----:B-1----:R-:W-:-:S05]  /*16320*/  IMAD.MOV.U32 R4, RZ, RZ, R15 ;  /* 0x000000ffff047224 */ /* 0x002fca00078e000f */
[----:B------:R1:W-:Y:S04]  /*16330*/  STL [R1+0xd0], R4 ;  /* 0x0000d00401007387 */ /* 0x0003e80000100800 */
[----:B------:R5:W-:Y:S01]  /*16340*/  STL [R1+0xdc], R20 ;  /* 0x0000dc1401007387 */ /* 0x000be20000100800 */
[----:B-1----:R-:W-:-:S05]  /*16350*/  IMAD.MOV.U32 R4, RZ, RZ, R21 ;  /* 0x000000ffff047224 */ /* 0x002fca00078e0015 */
[----:B------:R2:W-:Y:S04]  /*16360*/  STL [R1+0xd8], R4 ;  /* 0x0000d80401007387 */ /* 0x0005e80000100800 */
[----:B-----5:R-:W5:Y:S01]  /*16370*/  LDL.LU.64 R20, [R1+0x1c0] ;  /* 0x0001c00001147983 */ /* 0x020f620000300a00 */
[----:B--2---:R-:W-:-:S03]  /*16380*/  IMAD.MOV.U32 R4, RZ, RZ, R23 ;  /* 0x000000ffff047224 */ /* 0x004fc600078e0017 */
[----:B------:R1:W-:Y:S04]  /*16390*/  STL [R1+0xe4], R22 ;  /* 0x0000e41601007387 */ /* 0x0003e80000100800 */
[----:B------:R2:W-:Y:S04]  /*163a0*/  STL [R1+0xe0], R4 ;  /* 0x0000e00401007387 */ /* 0x0005e80000100800 */
[----:B------:R3:W-:Y:S04]  /*163b0*/  STL [R1+0xec], R28 ;  /* 0x0000ec1c01007387 */ /* 0x0007e80000100800 */
[----:B-1----:R-:W5:Y:S01]  /*163c0*/  LDL.LU.64 R22, [R1+0x2b0] ;  /* 0x0002b00001167983 */ /* 0x002f620000300a00 */
[----:B--2---:R-:W-:-:S05]  /*163d0*/  IMAD.MOV.U32 R4, RZ, RZ, R29 ;  /* 0x000000ffff047224 */ /* 0x004fca00078e001d */
[----:B------:R1:W-:Y:S01]  /*163e0*/  STL [R1+0xe8], R4 ;  /* 0x0000e80401007387 */ /* 0x0003e20000100800 */
[----:B---3--:R-:W-:Y:S02]  /*163f0*/  IMAD.MOV.U32 R28, RZ, RZ, R30 ;  /* 0x000000ffff1c7224 */ /* 0x008fe400078e001e */
[----:B------:R-:W-:Y:S01]  /*16400*/  IMAD.MOV.U32 R29, RZ, RZ, R31 ;  /* 0x000000ffff1d7224 */ /* 0x000fe200078e001f */
[----:B------:R-:W-:Y:S01]  /*16410*/  STL [R1+0xf4], R16 ;  /* 0x0000f41001007387 */ /* 0x000fe20000100800 */
[----:B------:R-:W-:Y:S02]  /*16420*/  IMAD.MOV.U32 R30, RZ, RZ, R32 ;  /* 0x000000ffff1e7224 */ /* 0x000fe400078e0020 */
[----:B------:R-:W-:Y:S02]  /*16430*/  IMAD.MOV.U32 R31, RZ, RZ, R33 ;  /* 0x000000ffff1f7224 */ /* 0x000fe400078e0021 */
[----:B------:R-:W2:Y:S01]  /*16440*/  LDL.LU.64 R32, [R1+0x1d8] ;  /* 0x0001d80001207983 */ /* 0x000ea20000300a00 */
[----:B-1----:R-:W-:-:S03]  /*16450*/  IMAD.MOV.U32 R4, RZ, RZ, R17 ;  /* 0x000000ffff047224 */ /* 0x002fc600078e0011 */
[----:B------:R-:W-:Y:S04]  /*16460*/  STL [R1+0xfc], R18 ;  /* 0x0000fc1201007387 */ /* 0x000fe80000100800 */
[----:B------:R1:W-:Y:S02]  /*16470*/  STL [R1+0xf0], R4 ;  /* 0x0000f00401007387 */ /* 0x0003e40000100800 */
[----:B-1----:R-:W-:-:S05]  /*16480*/  IMAD.MOV.U32 R4, RZ, RZ, R19 ;  /* 0x000000ffff047224 */ /* 0x002fca00078e0013 */
[----:B------:R4:W-:Y:S02]  /*16490*/  STL [R1+0xf8], R4 ;  /* 0x0000f80401007387 */ /* 0x0009e40000100800 */
[----:B----4-:R-:W-:Y:S02]  /*164a0*/  IMAD.MOV.U32 R4, RZ, RZ, R35 ;  /* 0x000000ffff047224 */ /* 0x010fe400078e0023 */
[----:B------:R1:W-:Y:S04]  /*164b0*/  STL [R1+0x104], R34 ;  /* 0x0001042201007387 */ /* 0x0003e80000100800 */
[----:B------:R3:W-:Y:S04]  /*164c0*/  STL [R1+0x100], R4 ;  /* 0x0001000401007387 */ /* 0x0007e80000100800 */
[----:B-1----:R-:W4:Y:S01]  /*164d0*/  LDL.LU.64 R34, [R1+0x2e8] ;  /* 0x0002e80001227983 */ /* 0x002f220000300a00 */
[----:B---3--:R-:W-:-:S03]  /*164e0*/  IMAD.MOV.U32 R4, RZ, RZ, R41 ;  /* 0x000000ffff047224 */ /* 0x008fc600078e0029 */
[----:B------:R1:W-:Y:S04]  /*164f0*/  STL [R1+0x10c], R40 ;  /* 0x00010c2801007387 */ /* 0x0003e80000100800 */
[----:B------:R3:W-:Y:S04]  /*16500*/  STL [R1+0x108], R4 ;  /* 0x0001080401007387 */ /* 0x0007e80000100800 */
[----:B-----5:R-:W-:Y:S01]  /*16510*/  STL [R1+0x114], R20 ;  /* 0x0001141401007387 */ /* 0x020fe20000100800 */
[----:B-1----:R-:W-:Y:S02]  /*16520*/  IMAD.MOV.U32 R40, RZ, RZ, R44 ;  /* 0x000000ffff287224 */ /* 0x002fe400078e002c */
[----:B------:R-:W-:-:S02]  /*16530*/  IMAD.MOV.U32 R41, RZ, RZ, R45 ;  /* 0x000000ffff297224 */ /* 0x000fc400078e002d */
[----:B------:R-:W5:Y:S01]  /*16540*/  LDL.LU.64 R44, [R1+0x200] ;  /* 0x00020000012c7983 */ /* 0x000f620000300a00 */
[----:B---3--:R-:W-:-:S05]  /*16550*/  IMAD.MOV.U32 R4, RZ, RZ, R21 ;  /* 0x000000ffff047224 */ /* 0x008fca00078e0015 */
[----:B------:R1:W-:Y:S04]  /*16560*/  STL [R1+0x110], R4 ;  /* 0x0001100401007387 */ /* 0x0003e80000100800 */
[----:B------:R3:W-:Y:S01]  /*16570*/  STL [R1+0x11c], R38 ;  /* 0x00011c2601007387 */ /* 0x0007e20000100800 */
[----:B-1----:R-:W-:-:S03]  /*16580*/  IMAD.MOV.U32 R4, RZ, RZ, R39 ;  /* 0x000000ffff047224 */ /* 0x002fc600078e0027 */
[----:B---3--:R-:W3:Y:S04]  /*16590*/  LDL.LU.64 R38, [R1+0x308] ;  /* 0x0003080001267983 */ /* 0x008ee80000300a00 */
[----:B------:R1:W-:Y:S04]  /*165a0*/  STL [R1+0x118], R4 ;  /* 0x0001180401007387 */ /* 0x0003e80000100800 */
[----:B------:R-:W-:Y:S01]  /*165b0*/  STL [R1+0x124], R22 ;  /* 0x0001241601007387 */ /* 0x000fe20000100800 */
[----:B-1----:R-:W-:-:S05]  /*165c0*/  IMAD.MOV.U32 R4, RZ, RZ, R23 ;  /* 0x000000ffff047224 */ /* 0x002fca00078e0017 */
[----:B------:R1:W-:Y:S04]  /*165d0*/  STL [R1+0x120], R4 ;  /* 0x0001200401007387 */ /* 0x0003e80000100800 */
[----:B------:R2:W-:Y:S01]  /*165e0*/  STL [R1+0x12c], R30 ;  /* 0x00012c1e01007387 */ /* 0x0005e20000100800 */
[----:B-1----:R-:W-:-:S03]  /*165f0*/  IMAD.MOV.U32 R4, RZ, RZ, R31 ;  /* 0x000000ffff047224 */ /* 0x002fc600078e001f */
[----:B--2---:R-:W2:Y:S04]  /*16600*/  LDL.LU.64 R30, [R1+0x220] ;  /* 0x00022000011e7983 */ /* 0x004ea80000300a00 */
[----:B------:R1:W-:Y:S04]  /*16610*/  STL [R1+0x128], R4 ;  /* 0x0001280401007387 */ /* 0x0003e80000100800 */
[----:B------:R1:W-:Y:S02]  /*16620*/  STL [R1+0x134], R32 ;  /* 0x0001342001007387 */ /* 0x0003e40000100800 */
[----:B-1----:R-:W-:-:S02]  /*16630*/  IMAD.MOV.U32 R4, RZ, RZ, R33 ;  /* 0x000000ffff047224 */ /* 0x002fc400078e0021 */
[----:B------:R-:W-:Y:S04]  /*16640*/  STL [R1+0x13c], R24 ;  /* 0x00013c1801007387 */ /* 0x000fe80000100800 */
[----:B------:R1:W-:Y:S04]  /*16650*/  STL [R1+0x130], R4 ;  /* 0x0001300401007387 */ /* 0x0003e80000100800 */
[----:B------:R-:W2:Y:S01]  /*16660*/  LDL.LU.64 R32, [R1+0x340] ;  /* 0x0003400001207983 */ /* 0x000ea20000300a00 */
[----:B-1----:R-:W-:-:S05]  /*16670*/  IMAD.MOV.U32 R4, RZ, RZ, R25 ;  /* 0x000000ffff047224 */ /* 0x002fca00078e0019 */
[----:B------:R1:W-:Y:S04]  /*16680*/  STL [R1+0x138], R4 ;  /* 0x0001380401007387 */ /* 0x0003e80000100800 */
[----:B----4-:R4:W-:Y:S01]  /*16690*/  STL [R1+0x144], R34 ;  /* 0x0001442201007387 */ /* 0x0109e20000100800 */
[----:B-1----:R-:W-:-:S03]  /*166a0*/  IMAD.MOV.U32 R4, RZ, RZ, R35 ;  /* 0x000000ffff047224 */ /* 0x002fc600078e0023 */
[----:B----4-:R-:W4:Y:S04]  /*166b0*/  LDL.LU.64 R34, [R1+0x240] ;  /* 0x0002400001227983 */ /* 0x010f280000300a00 */
[----:B------:R1:W-:Y:S04]  /*166c0*/  STL [R1+0x140], R4 ;  /* 0x0001400401007387 */ /* 0x0003e80000100800 */
[----:B------:R5:W-:Y:S01]  /*166d0*/  STL [R1+0x14c], R36 ;  /* 0x00014c2401007387 */ /* 0x000be20000100800 */
[----:B-1----:R-:W-:-:S03]  /*166e0*/  IMAD.MOV.U32 R4, RZ, RZ, R37 ;  /* 0x000000ffff047224 */ /* 0x002fc600078e0025 */
[----:B-----5:R-:W5:Y:S04]  /*166f0*/  LDL.LU.64 R36, [R1+0x368] ;  /* 0x0003680001247983 */ /* 0x020f680000300a00 */
[----:B------:R1:W-:Y:S04]  /*16700*/  STL [R1+0x148], R4 ;  /* 0x0001480401007387 */ /* 0x0003e80000100800 */
[----:B------:R3:W-:Y:S01]  /*16710*/  STL [R1+0x154], R44 ;  /* 0x0001542c01007387 */ /* 0x0007e20000100800 */
[----:B-1----:R-:W-:-:S05]  /*16720*/  IMAD.MOV.U32 R4, RZ, RZ, R45 ;  /* 0x000000ffff047224 */ /* 0x002fca00078e002d */
[----:B------:R1:W-:Y:S04]  /*16730*/  STL [R1+0x150], R4 ;  /* 0x0001500401007387 */ /* 0x0003e80000100800 */
[----:B------:R-:W-:Y:S04]  /*16740*/  STL [R1+0x15c], R26 ;  /* 0x00015c1a01007387 */ /* 0x000fe80000100800 */
[----:B---3--:R-:W3:Y:S01]  /*16750*/  LDL.LU.64 R44, [R1+0x260] ;  /* 0x00026000012c7983 */ /* 0x008ee20000300a00 */
[----:B-1----:R-:W-:-:S03]  /*16760*/  IMAD.MOV.U32 R4, RZ, RZ, R27 ;  /* 0x000000ffff047224 */ /* 0x002fc600078e001b */
[----:B------:R-:W-:Y:S04]  /*16770*/  STL [R1+0x164], R38 ;  /* 0x0001642601007387 */ /* 0x000fe80000100800 */
[----:B------:R1:W-:Y:S04]  /*16780*/  STL [R1+0x158], R4 ;  /* 0x0001580401007387 */ /* 0x0003e80000100800 */
[----:B------:R-:W-:Y:S01]  /*16790*/  STL [R1+0x16c], R28 ;  /* 0x00016c1c01007387 */ /* 0x000fe20000100800 */
[----:B-1----:R-:W-:-:S05]  /*167a0*/  IMAD.MOV.U32 R4, RZ, RZ, R39 ;  /* 0x000000ffff047224 */ /* 0x002fca00078e0027 */
[----:B------:R1:W-:Y:S04]  /*167b0*/  STL [R1+0x160], R4 ;  /* 0x0001600401007387 */ /* 0x0003e80000100800 */
[----:B------:R-:W3:Y:S01]  /*167c0*/  LDL.LU.64 R38, [R1+0x380] ;  /* 0x0003800001267983 */ /* 0x000ee20000300a00 */
[----:B-1----:R-:W-:-:S03]  /*167d0*/  IMAD.MOV.U32 R4, RZ, RZ, R29 ;  /* 0x000000ffff047224 */ /* 0x002fc600078e001d */
[----:B--2---:R-:W-:Y:S04]  /*167e0*/  STL [R1+0x174], R30 ;  /* 0x0001741e01007387 */ /* 0x004fe80000100800 */
[----:B------:R1:W-:Y:S02]  /*167f0*/  STL [R1+0x168], R4 ;  /* 0x0001680401007387 */ /* 0x0003e40000100800 */
[----:B-1----:R-:W-:-:S05]  /*16800*/  IMAD.MOV.U32 R4, RZ, RZ, R31 ;  /* 0x000000ffff047224 */ /* 0x002fca00078e001f */
[----:B------:R1:W-:Y:S04]  /*16810*/  STL [R1+0x170], R4 ;  /* 0x0001700401007387 */ /* 0x0003e80000100800 */
[----:B------:R2:W-:Y:S01]  /*16820*/  STL [R1+0x17c], R50 ;  /* 0x00017c3201007387 */ /* 0x0005e20000100800 */
[----:B-1----:R-:W-:-:S03]  /*16830*/  IMAD.MOV.U32 R4, RZ, RZ, R51 ;  /* 0x000000ffff047224 */ /* 0x002fc600078e0033 */
[----:B--2---:R-:W2:Y:S04]  /*16840*/  LDL.LU.64 R50, [R1+0x270] ;  /* 0x0002700001327983 */ /* 0x004ea80000300a00 */
[----:B------:R1:W-:Y:S04]  /*16850*/  STL [R1+0x178], R4 ;  /* 0x0001780401007387 */ /* 0x0003e80000100800 */
[----:B------:R-:W-:Y:S01]  /*16860*/  STL [R1+0x184], R32 ;  /* 0x0001842001007387 */ /* 0x000fe20000100800 */
[----:B-1----:R-:W-:-:S05]  /*16870*/  IMAD.MOV.U32 R4, RZ, RZ, R33 ;  /* 0x000000ffff047224 */ /* 0x002fca00078e0021 */
[----:B------:R1:W-:Y:S04]  /*16880*/  STL [R1+0x180], R4 ;  /* 0x0001800401007387 */ /* 0x0003e80000100800 */
[----:B------:R1:W-:Y:S02]  /*16890*/  STL [R1+0x18c], R54 ;  /* 0x00018c3601007387 */ /* 0x0003e40000100800 */
[----:B-1----:R-:W-:Y:S02]  /*168a0*/  IMAD.MOV.U32 R4, RZ, RZ, R55 ;  /* 0x000000ffff047224 */ /* 0x002fe400078e0037 */
[----:B------:R-:W2:Y:S04]  /*168b0*/  LDL.LU.64 R54, [R1+0x398] ;  /* 0x0003980001367983 */ /* 0x000ea80000300a00 */
[----:B------:R4:W-:Y:S02]  /*168c0*/  STL [R1+0x188], R4 ;  /* 0x0001880401007387 */ /* 0x0009e40000100800 */
[----:B----4-:R-:W-:-:S02]  /*168d0*/  IMAD.MOV.U32 R4, RZ, RZ, R35 ;  /* 0x000000ffff047224 */ /* 0x010fc400078e0023 */
[----:B------:R-:W-:Y:S04]  /*168e0*/  STL [R1+0x194], R34 ;  /* 0x0001942201007387 */ /* 0x000fe80000100800 */
[----:B------:R1:W-:Y:S04]  /*168f0*/  STL [R1+0x190], R4 ;  /* 0x0001900401007387 */ /* 0x0003e80000100800 */
[----:B------:R4:W-:Y:S01]  /*16900*/  STL [R1+0x19c], R58 ;  /* 0x00019c3a01007387 */ /* 0x0009e20000100800 */
[----:B-1----:R-:W-:-:S03]  /*16910*/  IMAD.MOV.U32 R4, RZ, RZ, R59 ;  /* 0x000000ffff047224 */ /* 0x002fc600078e003b */
[----:B-----5:R-:W-:Y:S04]  /*16920*/  STL [R1+0x1a4], R36 ;  /* 0x0001a42401007387 */ /* 0x020fe80000100800 */
[----:B------:R1:W-:Y:S04]  /*16930*/  STL [R1+0x198], R4 ;  /* 0x0001980401007387 */ /* 0x0003e80000100800 */
[----:B----4-:R-:W4:Y:S01]  /*16940*/  LDL.LU.64 R58, [R1+0x2a0] ;  /* 0x0002a000013a7983 */ /* 0x010f220000300a00 */
[----:B-1----:R-:W-:-:S03]  /*16950*/  IMAD.MOV.U32 R4, RZ, RZ, R37 ;  /* 0x000000ffff047224 */ /* 0x002fc600078e0025 */
[----:B------:R-:W-:Y:S04]  /*16960*/  STL [R1+0x1ac], R42 ;  /* 0x0001ac2a01007387 */ /* 0x000fe80000100800 */
[----:B------:R1:W-:Y:S02]  /*16970*/  STL [R1+0x1a0], R4 ;  /* 0x0001a00401007387 */ /* 0x0003e40000100800 */
[----:B-1----:R-:W-:Y:S02]  /*16980*/  IMAD.MOV.U32 R4, RZ, RZ, R43 ;  /* 0x000000ffff047224 */ /* 0x002fe400078e002b */
[----:B---3--:R-:W-:Y:S04]  /*16990*/  STL [R1+0x1b4], R44 ;  /* 0x0001b42c01007387 */ /* 0x008fe80000100800 */
[----:B------:R1:W-:Y:S04]  /*169a0*/  STL [R1+0x1a8], R4 ;  /* 0x0001a80401007387 */ /* 0x0003e80000100800 */
[----:B------:R-:W3:Y:S01]  /*169b0*/  LDL.LU.64 R42, [R1+0x3b0] ;  /* 0x0003b000012a7983 */ /* 0x000ee20000300a00 */
[----:B-1----:R-:W-:-:S03]  /*169c0*/  IMAD.MOV.U32 R4, RZ, RZ, R45 ;  /* 0x000000ffff047224 */ /* 0x002fc600078e002d */
[----:B------:R-:W-:Y:S04]  /*169d0*/  STL [R1+0x1bc], R46 ;  /* 0x0001bc2e01007387 */ /* 0x000fe80000100800 */
[----:B------:R1:W-:Y:S04]  /*169e0*/  STL [R1+0x1b0], R4 ;  /* 0x0001b00401007387 */ /* 0x0003e80000100800 */
[----:B------:R-:W5:Y:S01]  /*169f0*/  LDL.LU.64 R44, [R1+0x330] ;  /* 0x00033000012c7983 */ /* 0x000f620000300a00 */
[----:B-1----:R-:W-:-:S03]  /*16a00*/  IMAD.MOV.U32 R4, RZ, RZ, R47 ;  /* 0x000000ffff047224 */ /* 0x002fc600078e002f */
[----:B------:R-:W-:Y:S04]  /*16a10*/  STL [R1+0x1c4], R38 ;  /* 0x0001c42601007387 */ /* 0x000fe80000100800 */
[----:B------:R1:W-:Y:S04]  /*16a20*/  STL [R1+0x1b8], R4 ;  /* 0x0001b80401007387 */ /* 0x0003e80000100800 */
[----:B------:R-:W5:Y:S04]  /*16a30*/  LDL.LU.64 R46, [R1+0x2c0] ;  /* 0x0002c000012e7983 */ /* 0x000f680000300a00 */
[----:B------:R-:W5:Y:S01]  /*16a40*/  LDL.LU.64 R36, [R1+0x288] ;  /* 0x0002880001247983 */ /* 0x000f620000300a00 */
[----:B-1----:R-:W-:-:S05]  /*16a50*/  IMAD.MOV.U32 R4, RZ, RZ, R39 ;  /* 0x000000ffff047224 */ /* 0x002fca00078e0027 */
[----:B------:R1:W-:Y:S04]  /*16a60*/  STL [R1+0x1c0], R4 ;  /* 0x0001c00401007387 */ /* 0x0003e80000100800 */
[----:B------:R1:W-:Y:S02]  /*16a70*/  STL [R1+0x1cc], R48 ;  /* 0x0001cc3001007387 */ /* 0x0003e40000100800 */
[----:B-1----:R-:W-:Y:S02]  /*16a80*/  IMAD.MOV.U32 R4, RZ, RZ, R49 ;  /* 0x000000ffff047224 */ /* 0x002fe400078e0031 */
[----:B------:R-:W5:Y:S04]  /*16a90*/  LDL.LU.64 R48, [R1+0x3c0] ;  /* 0x0003c00001307983 */ /* 0x000f680000300a00 */
[----:B------:R1:W-:Y:S04]  /*16aa0*/  STL [R1+0x1c8], R4 ;  /* 0x0001c80401007387 */ /* 0x0003e80000100800 */
[----:B--2---:R2:W-:Y:S01]  /*16ab0*/  STL [R1+0x1d4], R50 ;  /* 0x0001d43201007387 */ /* 0x0045e20000100800 */
[----:B-1----:R-:W-:-:S03]  /*16ac0*/  IMAD.MOV.U32 R4, RZ, RZ, R51 ;  /* 0x000000ffff047224 */ /* 0x002fc600078e0033 */
[----:B--2---:R-:W2:Y:S04]  /*16ad0*/  LDL.LU.64 R50, [R1+0x358] ;  /* 0x0003580001327983 */ /* 0x004ea80000300a00 */
[----:B------:R1:W-:Y:S04]  /*16ae0*/  STL [R1+0x1d0], R4 ;  /* 0x0001d00401007387 */ /* 0x0003e80000100800 */
[----:B------:R1:W-:Y:S04]  /*16af0*/  STL [R1+0x1dc], R66 ;  /* 0x0001dc4201007387 */ /* 0x0003e80000100800 */
[----:B------:R-:W2:Y:S01]  /*16b00*/  LDL.LU.64 R38, [R1+0x2d8] ;  /* 0x0002d80001267983 */ /* 0x000ea20000300a00 */
[----:B-1----:R-:W-:-:S03]  /*16b10*/  IMAD.MOV.U32 R4, RZ, RZ, R67 ;  /* 0x000000ffff047224 */ /* 0x002fc600078e0043 */
[----:B------:R-:W-:Y:S04]  /*16b20*/  STL [R1+0x1e4], R54 ;  /* 0x0001e43601007387 */ /* 0x000fe80000100800 */
[----:B------:R1:W-:Y:S04]  /*16b30*/  STL [R1+0x1d8], R4 ;  /* 0x0001d80401007387 */ /* 0x0003e80000100800 */
[----:B------:R-:W2:Y:S01]  /*16b40*/  LDL.LU.64 R66, [R1+0x2a8] ;  /* 0x0002a80001427983 */ /* 0x000ea20000300a00 */
[----:B-1----:R-:W-:-:S03]  /*16b50*/  IMAD.MOV.U32 R4, RZ, RZ, R55 ;  /* 0x000000ffff047224 */ /* 0x002fc600078e0037 */
[----:B------:R-:W-:Y:S04]  /*16b60*/  STL [R1+0x1ec], R40 ;  /* 0x0001ec2801007387 */ /* 0x000fe80000100800 */
[----:B------:R1:W-:Y:S04]  /*16b70*/  STL [R1+0x1e0], R4 ;  /* 0x0001e00401007387 */ /* 0x0003e80000100800 */
[----:B------:R-:W2:Y:S01]  /*16b80*/  LDL.LU.64 R54, [R1+0x3d0] ;  /* 0x0003d00001367983 */ /* 0x000ea20000300a00 */
[----:B-1----:R-:W-:-:S03]  /*16b90*/  IMAD.MOV.U32 R4, RZ, RZ, R41 ;  /* 0x000000ffff047224 */ /* 0x002fc600078e0029 */
[----:B------:R-:W2:Y:S04]  /*16ba0*/  LDL.LU.64 R40, [R1+0x378] ;  /* 0x0003780001287983 */ /* 0x000ea80000300a00 */
[----:B------:R1:W-:Y:S04]  /*16bb0*/  STL [R1+0x1e8], R4 ;  /* 0x0001e80401007387 */ /* 0x0003e80000100800 */
[----:B----4-:R4:W-:Y:S01]  /*16bc0*/  STL [R1+0x1f4], R58 ;  /* 0x0001f43a01007387 */ /* 0x0109e20000100800 */
[----:B-1----:R-:W-:-:S03]  /*16bd0*/  IMAD.MOV.U32 R4, RZ, RZ, R59 ;  /* 0x000000ffff047224 */ /* 0x002fc600078e003b */
[----:B----4-:R-:W4:Y:S04]  /*16be0*/  LDL.LU.64 R58, [R1+0x2f8] ;  /* 0x0002f800013a7983 */ /* 0x010f280000300a00 */
[----:B------:R1:W-:Y:S04]  /*16bf0*/  STL [R1+0x1f0], R4 ;  /* 0x0001f00401007387 */ /* 0x0003e80000100800 */
[----:B------:R1:W-:Y:S02]  /*16c00*/  STL [R1+0x1fc], R62 ;  /* 0x0001fc3e01007387 */ /* 0x0003e40000100800 */
[----:B-1----:R-:W-:-:S02]  /*16c10*/  IMAD.MOV.U32 R4, RZ, RZ, R63 ;  /* 0x000000ffff047224 */ /* 0x002fc400078e003f */
[----:B------:R-:W4:Y:S04]  /*16c20*/  LDL.LU.64 R62, [R1+0x2c8] ;  /* 0x0002c800013e7983 */ /* 0x000f280000300a00 */
[----:B------:R1:W-:Y:S04]  /*16c30*/  STL [R1+0x1f8], R4 ;  /* 0x0001f80401007387 */ /* 0x0003e80000100800 */
[----:B---3--:R3:W-:Y:S01]  /*16c40*/  STL [R1+0x204], R42 ;  /* 0x0002042a01007387 */ /* 0x0087e20000100800 */
[----:B-1----:R-:W-:-:S03]  /*16c50*/  IMAD.MOV.U32 R4, RZ, RZ, R43 ;  /* 0x000000ffff047224 */ /* 0x002fc600078e002b */
[----:B---3--:R-:W3:Y:S04]  /*16c60*/  LDL.LU.64 R42, [R1+0x3e0] ;  /* 0x0003e000012a7983 */ /* 0x008ee80000300a00 */
[----:B------:R1:W-:Y:S04]  /*16c70*/  STL [R1+0x200], R4 ;  /* 0x0002000401007387 */ /* 0x0003e80000100800 */
[----:B-----5:R5:W-:Y:S01]  /*16c80*/  STL [R1+0x20c], R44 ;  /* 0x00020c2c01007387 */ /* 0x020be20000100800 */
[----:B-1----:R-:W-:-:S03]  /*16c90*/  IMAD.MOV.U32 R4, RZ, RZ, R45 ;  /* 0x000000ffff047224 */ /* 0x002fc600078e002d */
[----:B-----5:R-:W5:Y:S04]  /*16ca0*/  LDL.LU.64 R44, [R1+0x390] ;  /* 0x00039000012c7983 */ /* 0x020f680000300a00 */
[----:B------:R1:W-:Y:S04]  /*16cb0*/  STL [R1+0x208], R4 ;  /* 0x0002080401007387 */ /* 0x0003e80000100800 */
[----:B------:R1:W-:Y:S02]  /*16cc0*/  STL [R1+0x214], R46 ;  /* 0x0002142e01007387 */ /* 0x0003e40000100800 */
[----:B-1----:R-:W-:-:S02]  /*16cd0*/  IMAD.MOV.U32 R4, RZ, RZ, R47 ;  /* 0x000000ffff047224 */ /* 0x002fc400078e002f */
[----:B------:R-:W-:Y:S04]  /*16ce0*/  STL [R1+0x21c], R36 ;  /* 0x00021c2401007387 */ /* 0x000fe80000100800 */
[----:B------:R1:W-:Y:S04]  /*16cf0*/  STL [R1+0x210], R4 ;  /* 0x0002100401007387 */ /* 0x0003e80000100800 */
[----:B------:R-:W5:Y:S01]  /*16d00*/  LDL.LU.64 R46, [R1+0x318] ;  /* 0x00031800012e7983 */ /* 0x000f620000300a00 */
[----:B-1----:R-:W-:-:S03]  /*16d10*/  IMAD.MOV.U32 R4, RZ, RZ, R37 ;  /* 0x000000ffff047224 */ /* 0x002fc600078e0025 */
[----:B------:R-:W-:Y:S04]  /*16d20*/  STL [R1+0x224], R48 ;  /* 0x0002243001007387 */ /* 0x000fe80000100800 */
[----:B------:R1:W-:Y:S02]  /*16d30*/  STL [R1+0x218], R4 ;  /* 0x0002180401007387 */ /* 0x0003e40000100800 */
[----:B-1----:R-:W-:Y:S02]  /*16d40*/  IMAD.MOV.U32 R4, RZ, RZ, R49 ;  /* 0x000000ffff047224 */ /* 0x002fe400078e0031 */
[----:B------:R-:W5:Y:S04]  /*16d50*/  LDL.LU.64 R48, [R1+0x2d0] ;  /* 0x0002d00001307983 */ /* 0x000f680000300a00 */
[----:B------:R1:W-:Y:S04]  /*16d60*/  STL [R1+0x220], R4 ;  /* 0x0002200401007387 */ /* 0x0003e80000100800 */
[----:B--2---:R2:W-:Y:S01]  /*16d70*/  STL [R1+0x22c], R50 ;  /* 0x00022c3201007387 */ /* 0x0045e20000100800 */
[----:B-1----:R-:W-:-:S03]  /*16d80*/  IMAD.MOV.U32 R4, RZ, RZ, R51 ;  /* 0x000000ffff047224 */ /* 0x002fc600078e0033 */
[----:B------:R-:W-:Y:S04]  /*16d90*/  STL [R1+0x234], R38 ;  /* 0x0002342601007387 */ /* 0x000fe80000100800 */
[----:B------:R1:W-:Y:S04]  /*16da0*/  STL [R1+0x228], R4 ;  /* 0x0002280401007387 */ /* 0x0003e80000100800 */
[----:B--2---:R-:W2:Y:S01]  /*16db0*/  LDL.LU.64 R50, [R1+0x3f0] ;  /* 0x0003f00001327983 */ /* 0x004ea20000300a00 */
[----:B-1----:R-:W-:-:S03]  /*16dc0*/  IMAD.MOV.U32 R4, RZ, RZ, R39 ;  /* 0x000000ffff047224 */ /* 0x002fc600078e0027 */
[----:B------:R-:W-:Y:S04]  /*16dd0*/  STL [R1+0x23c], R66 ;  /* 0x00023c4201007387 */ /* 0x000fe80000100800 */
[----:B------:R1:W-:Y:S02]  /*16de0*/  STL [R1+0x230], R4 ;  /* 0x0002300401007387 */ /* 0x0003e40000100800 */
[----:B-1----:R-:W-:Y:S02]  /*16df0*/  IMAD.MOV.U32 R4, RZ, RZ, R67 ;  /* 0x000000ffff047224 */ /* 0x002fe400078e0043 */
[----:B------:R-:W2:Y:S04]  /*16e00*/  LDL.LU.64 R66, [R1+0x3a8] ;  /* 0x0003a80001427983 */ /* 0x000ea80000300a00 */
[----:B------:R1:W-:Y:S04]  /*16e10*/  STL [R1+0x238], R4 ;  /* 0x0002380401007387 */ /* 0x0003e80000100800 */
[----:B------:R1:W-:Y:S02]  /*16e20*/  STL [R1+0x244], R54 ;  /* 0x0002443601007387 */ /* 0x0003e40000100800 */
[----:B-1----:R-:W-:-:S02]  /*16e30*/  IMAD.MOV.U32 R4, RZ, RZ, R55 ;  /* 0x000000ffff047224 */ /* 0x002fc400078e0037 */
[----:B------:R-:W-:Y:S04]  /*16e40*/  STL [R1+0x24c], R40 ;  /* 0x00024c2801007387 */ /* 0x000fe80000100800 */
[----:B------:R1:W-:Y:S04]  /*16e50*/  STL [R1+0x240], R4 ;  /* 0x0002400401007387 */ /* 0x0003e80000100800 */
[----:B------:R-:W2:Y:S01]  /*16e60*/  LDL.LU.64 R54, [R1+0x338] ;  /* 0x0003380001367983 */ /* 0x000ea20000300a00 */
[----:B-1----:R-:W-:-:S03]  /*16e70*/  IMAD.MOV.U32 R4, RZ, RZ, R41 ;  /* 0x000000ffff047224 */ /* 0x002fc600078e0029 */
[----:B----4-:R-:W-:Y:S04]  /*16e80*/  STL [R1+0x254], R58 ;  /* 0x0002543a01007387 */ /* 0x010fe80000100800 */
[----:B------:R1:W-:Y:S02]  /*16e90*/  STL [R1+0x248], R4 ;  /* 0x0002480401007387 */ /* 0x0003e40000100800 */
[----:B-1----:R-:W-:Y:S02]  /*16ea0*/  IMAD.MOV.U32 R4, RZ, RZ, R59 ;  /* 0x000000ffff047224 */ /* 0x002fe400078e003b */
[----:B------:R-:W4:Y:S04]  /*16eb0*/  LDL.LU.64 R58, [R1+0x2f0] ;  /* 0x0002f000013a7983 */ /* 0x000f280000300a00 */
[----:B------:R1:W-:Y:S04]  /*16ec0*/  STL [R1+0x250], R4 ;  /* 0x0002500401007387 */ /* 0x0003e80000100800 */
[----:B------:R3:W-:Y:S01]  /*16ed0*/  STL [R1+0x25c], R62 ;  /* 0x00025c3e01007387 */ /* 0x0007e20000100800 */
[----:B-1----:R-:W-:-:S03]  /*16ee0*/  IMAD.MOV.U32 R4, RZ, RZ, R63 ;  /* 0x000000ffff047224 */ /* 0x002fc600078e003f */
[----:B---3--:R-:W3:Y:S04]  /*16ef0*/  LDL.LU.64 R62, [R1+0x3f8] ;  /* 0x0003f800013e7983 */ /* 0x008ee80000300a00 */
[----:B------:R1:W-:Y:S04]  /*16f00*/  STL [R1+0x258], R4 ;  /* 0x0002580401007387 */ /* 0x0003e80000100800 */
[----:B------:R-:W-:Y:S04]  /*16f10*/  STL [R1+0x264], R42 ;  /* 0x0002642a01007387 */ /* 0x000fe80000100800 */
[----:B------:R-:W3:Y:S01]  /*16f20*/  LDL.LU.64 R30, [R1+0x3b8] ;  /* 0x0003b800011e7983 */ /* 0x000ee20000300a00 */
[----:B-1----:R-:W-:-:S05]  /*16f30*/  IMAD.MOV.U32 R4, RZ, RZ, R43 ;  /* 0x000000ffff047224 */ /* 0x002fca00078e002b */
[----:B------:R1:W-:Y:S04]  /*16f40*/  STL [R1+0x260], R4 ;  /* 0x0002600401007387 */ /* 0x0003e80000100800 */
[----:B-----5:R-:W-:Y:S04]  /*16f50*/  STL [R1+0x26c], R44 ;  /* 0x00026c2c01007387 */ /* 0x020fe80000100800 */
[----:B------:R-:W5:Y:S01]  /*16f60*/  LDL.LU.64 R32, [R1+0x350] ;  /* 0x0003500001207983 */ /* 0x000f620000300a00 */
[----:B-1----:R-:W-:-:S03]  /*16f70*/  IMAD.MOV.U32 R4, RZ, RZ, R45 ;  /* 0x000000ffff047224 */ /* 0x002fc600078e002d */
[----:B------:R-:W5:Y:S04]  /*16f80*/  LDL.LU.64 R34, [R1+0x310] ;  /* 0x0003100001227983 */ /* 0x000f680000300a00 */
[----:B------:R1:W-:Y:S04]  /*16f90*/  STL [R1+0x268], R4 ;  /* 0x0002680401007387 */ /* 0x0003e80000100800 */
[----:B------:R-:W-:Y:S04]  /*16fa0*/  STL [R1+0x274], R46 ;  /* 0x0002742e01007387 */ /* 0x000fe80000100800 */
[----:B------:R-:W5:Y:S01]  /*16fb0*/  LDL.LU.64 R36, [R1+0x400] ;  /* 0x0004000001247983 */ /* 0x000f620000300a00 */
[----:B-1----:R-:W-:-:S03]  /*16fc0*/  IMAD.MOV.U32 R4, RZ, RZ, R47 ;  /* 0x000000ffff047224 */ /* 0x002fc600078e002f */
[----:B------:R-:W5:Y:S04]  /*16fd0*/  LDL.LU.64 R38, [R1+0x3c8] ;  /* 0x0003c80001267983 */ /* 0x000f680000300a00 */
[----:B------:R1:W-:Y:S04]  /*16fe0*/  STL [R1+0x270], R4 ;  /* 0x0002700401007387 */ /* 0x0003e80000100800 */
[----:B------:R-:W-:Y:S04]  /*16ff0*/  STL [R1+0x27c], R48 ;  /* 0x00027c3001007387 */ /* 0x000fe80000100800 */
[----:B------:R-:W5:Y:S01]  /*17000*/  LDL.LU.64 R40, [R1+0x370] ;  /* 0x0003700001287983 */ /* 0x000f620000300a00 */
[----:B-1----:R-:W-:-:S03]  /*17010*/  IMAD.MOV.U32 R4, RZ, RZ, R49 ;  /* 0x000000ffff047224 */ /* 0x002fc600078e0031 */
[----:B------:R-:W5:Y:S04]  /*17020*/  LDL.64 R42, [R1+0x328] ;  /* 0x00032800012a7983 */ /* 0x000f680000100a00 */
[----:B------:R1:W-:Y:S04]  /*17030*/  STL [R1+0x278], R4 ;  /* 0x0002780401007387 */ /* 0x0003e80000100800 */
[----:B--2---:R-:W-:Y:S04]  /*17040*/  STL [R1+0x284], R50 ;  /* 0x0002843201007387 */ /* 0x004fe80000100800 */
[----:B------:R-:W2:Y:S01]  /*17050*/  LDL.LU.64 R44, [R1+0x408] ;  /* 0x00040800012c7983 */ /* 0x000ea20000300a00 */
[----:B-1----:R-:W-:-:S03]  /*17060*/  IMAD.MOV.U32 R4, RZ, RZ, R51 ;  /* 0x000000ffff047224 */ /* 0x002fc600078e0033 */
[----:B------:R-:W2:Y:S04]  /*17070*/  LDL.LU.64 R46, [R1+0x3d8] ;  /* 0x0003d800012e7983 */ /* 0x000ea80000300a00 */
[----:B------:R1:W-:Y:S04]  /*17080*/  STL [R1+0x280], R4 ;  /* 0x0002800401007387 */ /* 0x0003e80000100800 */
[----:B------:R1:W-:Y:S04]  /*17090*/  STL [R1+0x28c], R66 ;  /* 0x00028c4201007387 */ /* 0x0003e80000100800 */
        /* <DEDUP_REMOVED lines=13> */
[----:B---3--:R3:W-:Y:S01]  /*17170*/  STL [R1+0x2a4], R62 ;  /* 0x0002a43e01007387 */ /* 0x0087e20000100800 */
[----:B-1----:R-:W-:-:S03]  /*17180*/  IMAD.MOV.U32 R4, RZ, RZ, R63 ;  /* 0x000000ffff047224 */ /* 0x002fc600078e003f */
[----:B---3--:R-:W3:Y:S04]  /*17190*/  LDL.LU.64 R62, [R1+0x360] ;  /* 0x00036000013e7983 */ /* 0x008ee80000300a00 */
[----:B------:R1:W-:Y:S04]  /*171a0*/  STL [R1+0x2a0], R4 ;  /* 0x0002a00401007387 */ /* 0x0003e80000100800 */
[----:B------:R-:W-:Y:S01]  /*171b0*/  STL [R1+0x2ac], R30 ;  /* 0x0002ac1e01007387 */ /* 0x000fe20000100800 */
[----:B-1----:R-:W-:-:S03]  /*171c0*/  IMAD.MOV.U32 R4, RZ, RZ, R31 ;  /* 0x000000ffff047224 */ /* 0x002fc600078e001f */
[----:B-----5:R-:W-:Y:S04]  /*171d0*/  STL [R1+0x2b4], R32 ;  /* 0x0002b42001007387 */ /* 0x020fe80000100800 */
[----:B------:R1:W-:Y:S04]  /*171e0*/  STL [R1+0x2a8], R4 ;  /* 0x0002a80401007387 */ /* 0x0003e80000100800 */
[----:B------:R-:W-:Y:S01]  /*171f0*/  STL [R1+0x2bc], R34 ;  /* 0x0002bc2201007387 */ /* 0x000fe20000100800 */
[----:B-1----:R-:W-:-:S05]  /*17200*/  IMAD.MOV.U32 R4, RZ, RZ, R33 ;  /* 0x000000ffff047224 */ /* 0x002fca00078e0021 */
        /* <DEDUP_REMOVED lines=13> */
[----:B--2---:R-:W-:Y:S01]  /*172e0*/  STL [R1+0x2e4], R44 ;  /* 0x0002e42c01007387 */ /* 0x004fe20000100800 */
        /* <DEDUP_REMOVED lines=10> */
[----:B------:R1:W-:Y:S02]  /*17390*/  STL [R1+0x2f0], R4 ;  /* 0x0002f00401007387 */ /* 0x0003e40000100800 */
[----:B-1----:R-:W-:Y:S02]  /*173a0*/  IMAD.MOV.U32 R4, RZ, RZ, R67 ;  /* 0x000000ffff047224 */ /* 0x002fe400078e0043 */
[----:B------:R-:W1:Y:S03]  /*173b0*/  LDC R67, c[0x0][0x3a0] ;  /* 0x0000e800ff437b82 */ /* 0x000e660000000800 */
[----:B------:R2:W-:Y:S04]  /*173c0*/  STL [R1+0x2f8], R4 ;  /* 0x0002f80401007387 */ /* 0x0005e80000100800 */
[----:B------:R-:W-:Y:S01]  /*173d0*/  STL [R1+0x304], R50 ;  /* 0x0003043201007387 */ /* 0x000fe20000100800 */
[----:B--2---:R-:W-:-:S03]  /*173e0*/  IMAD.MOV.U32 R4, RZ, RZ, R51 ;  /* 0x000000ffff047224 */ /* 0x004fc600078e0033 */
[----:B------:R-:W-:Y:S04]  /*173f0*/  STL [R1+0x30c], R54 ;  /* 0x00030c3601007387 */ /* 0x000fe80000100800 */
[----:B------:R2:W-:Y:S01]  /*17400*/  STL [R1+0x300], R4 ;  /* 0x0003000401007387 */ /* 0x0005e20000100800 */
[----:B-1----:R-:W-:Y:S02]  /*17410*/  VIADD R66, R67, 0x3f ;  /* 0x0000003f43427836 */ /* 0x002fe40000000000 */
[----:B--2---:R-:W-:-:S03]  /*17420*/  IMAD.MOV.U32 R4, RZ, RZ, R55 ;  /* 0x000000ffff047224 */ /* 0x004fc600078e0037 */
[----:B------:R-:W-:-:S04]  /*17430*/  SHF.R.S32.HI R67, RZ, 0x1f, R66 ;  /* 0x0000001fff437819 */ /* 0x000fc80000011442 */
[----:B------:R-:W-:Y:S01]  /*17440*/  LEA.HI R67, R67, R66, RZ, 0x6 ;  /* 0x0000004243437211 */ /* 0x000fe200078f30ff */
        /* <DEDUP_REMOVED lines=11> */
[----:B------:R-:W-:Y:S01]  /*17500*/  IMAD.MOV.U32 R187, RZ, RZ, RZ ;  /* 0x000000ffffbb7224 */ /* 0x000fe200078e00ff */
[----:B------:R-:W-:Y:S01]  /*17510*/  UMOV UR15, 0x1 ;  /* 0x00000001000f7882 */ /* 0x000fe20000000000 */
[----:B------:R-:W-:Y:S01]  /*17520*/  UMOV UR31, 0x2 ;  /* 0x00000002001f7882 */ /* 0x000fe20000000000 */
[----:B------:R-:W-:Y:S01]  /*17530*/  UMOV UR5, URZ ;  /* 0x000000ff00057c82 */ /* 0x000fe20008000000 */
[----:B------:R-:W-:Y:S01]  /*17540*/  UMOV UR6, URZ ;  /* 0x000000ff00067c82 */ /* 0x000fe20008000000 */
[----:B------:R-:W-:Y:S01]  /*17550*/  UMOV UR7, URZ ;  /* 0x000000ff00077c82 */ /* 0x000fe20008000000 */
[----:B----4-:R-:W-:Y:S04]  /*17560*/  STL [R1+0x314], R58 ;  /* 0x0003143a01007387 */ /* 0x010fe80000100800 */
[----:B------:R1:W-:Y:S02]  /*17570*/  STL [R1+0x308], R4 ;  /* 0x0003080401007387 */ /* 0x0003e40000100800 */
[----:B-1----:R-:W-:-:S05]  /*17580*/  IMAD.MOV.U32 R4, RZ, RZ, R59 ;  /* 0x000000ffff047224 */ /* 0x002fca00078e003b */
[----:B------:R1:W-:Y:S01]  /*17590*/  STL [R1+0x310], R4 ;  /* 0x0003100401007387 */ /* 0x0003e20000100800 */
[----:B---3--:R-:W-:-:S03]  /*175a0*/  IMAD.MOV.U32 R5, RZ, RZ, R63 ;  /* 0x000000ffff057224 */ /* 0x008fc600078e003f */
[----:B------:R-:W-:Y:S01]  /*175b0*/  STL [R1+0x31c], R62 ;  /* 0x00031c3e01007387 */ /* 0x000fe20000100800 */
[----:B-1----:R-:W-:-:S03]  /*175c0*/  SHF.R.S32.HI R4, RZ, 0x6, R67 ;  /* 0x00000006ff047819 */ /* 0x002fc60000011443 */
[----:B------:R1:W-:Y:S02]  /*175d0*/  STL [R1+0x318], R5 ;  /* 0x0003180501007387 */ /* 0x0003e40000100800 */
[----:B-1----:R-:W-:-:S05]  /*175e0*/  VIMNMX R5, PT, PT, R4, 0x2, !PT ;  /* 0x0000000204057848 */ /* 0x002fca0007fe0100 */
[----:B------:R-:W-:-:S05]  /*175f0*/  VIADD R5, R5, 0xfffffffe ;  /* 0xfffffffe05057836 */ /* 0x000fca0000000000 */
[----:B------:R1:W-:Y:S01]  /*17600*/  STL [R1+0x324], R5 ;  /* 0x0003240501007387 */ /* 0x0003e20000100800 */
[----:B------:R-:W-:Y:S02]  /*17610*/  VIADD R6, R4, 0xfffffffd ;  /* 0xfffffffd04067836 */ /* 0x000fe40000000000 */
[----:B------:R-:W-:-:S07]  /*17620*/  IMAD.MOV.U32 R4, RZ, RZ, RZ ;  /* 0x000000ffff047224 */ /* 0x000fce00078e00ff */
.L_x_11:
[----:B------:R-:W-:Y:S01]  /*17630*/  IMAD.U32 R4, R4, -0x80000000, RZ ;  /* 0x8000000004047824 */ /* 0x000fe200078e00ff */
[----:B------:R-:W-:-:S03]  /*17640*/  UIADD3 UR6, UPT, UPT, UR6, 0x1, URZ ;  /* 0x0000000106067890 */ /* 0x000fc6000fffe0ff */
[----:B------:R-:W2:Y:S01]  /*17650*/  SYNCS.PHASECHK.TRANS64.TRYWAIT P2, [UR8], R4 ;  /* 0x00000004ff0075a7 */ /* 0x000ea20008041108 */
[----:B------:R-:W-:-:S04]  /*17660*/  UISETP.GT.AND UP1, UPT, UR6, 0x1, UPT ;  /* 0x000000010600788c */ /* 0x000fc8000bf24270 */
[----:B------:R-:W-:-:S04]  /*17670*/  USEL UR6, UR6, URZ, !UP1 ;  /* 0x000000ff06067287 */ /* 0x000fc8000c800000 */
[----:B------:R-:W-:Y:S01]  /*17680*/  ULEA UR4, UR6, UR10, 0xf ;  /* 0x0000000a06047291 */ /* 0x000fe2000f8e78ff */
[----:B--2---:R-:W-:Y:S11]  /*17690*/  @!P2 BRA `(.L_x_9) ;  /* 0x000000ec007ca947 */ /* 0x004ff60003800000 */
.L_x_17:
[----:B-1----:R-:W1:Y:S01]  /*176a0*/  S2R R5, SR_TID.X ;  /* 0x0000000000057919 */ /* 0x002e620000002100 */
[----:B------:R-:W-:-:S04]  /*176b0*/  DEPBAR.LE SB0, 0x2 ;  /* 0x000080800000791a */ /* 0x000fc80000000000 */
[----:B------:R-:W-:Y:S02]  /*176c0*/  UIADD3 UR5, UPT, UPT, UR5, 0x1, URZ ;  /* 0x0000000105057890 */ /* 0x000fe4000fffe0ff */
[----:B------:R-:W-:Y:S02]  /*176d0*/  ULEA UR8, UR15, UR10, 0x3 ;  /* 0x0000000a0f087291 */ /* 0x000fe4000f8e18ff */
[----:B------:R-:W-:Y:S02]  /*176e0*/  UISETP.GT.AND UP1, UPT, UR5, 0x2, UPT ;  /* 0x000000020500788c */ /* 0x000fe4000bf24270 */
[----:B------:R-:W-:Y:S02]  /*176f0*/  UIADD3 UR8, UPT, UPT, UR8, 0x40000, URZ ;  /* 0x0004000008087890 */ /* 0x000fe4000fffe0ff */
[----:B------:R-:W-:Y:S01]  /*17700*/  USEL UR5, UR5, URZ, !UP1 ;  /* 0x000000ff05057287 */ /* 0x000fe2000c800000 */
[----:B-1----:R-:W-:-:S04]  /*17710*/  LOP3.LUT R5, R5, 0x7f, RZ, 0xc0, !PT ;  /* 0x0000007f05057812 */ /* 0x002fc800078ec0ff */
[----:B------:R-:W-:Y:S01]  /*17720*/  LEA R186, R5, UR4, 0x8 ;  /* 0x0000000405ba7c11 */ /* 0x000fe2000f8e40ff */
[----:B------:R-:W-:Y:S06]  /*17730*/  BAR.SYNC.DEFER_BLOCKING 0x0 ;  /* 0x0000000000007b1d */ /* 0x000fec0000010000 */
[----:B------:R-:W-:Y:S01]  /*17740*/  UMOV UR4, UR7 ;  /* 0x0000000700047c82 */ /* 0x000fe20008000000 */
        /* <DEDUP_REMOVED lines=16> */
[----:B-1----:R1:W-:Y:S01]  /*17850*/  STTM.x64 tmem[UR12+0x100], R4 ;  /* 0x00010004000079ed */ /* 0x0023e2000834000c */
[----:B------:R-:W2:Y:S02]  /*17860*/  FENCE.VIEW.ASYNC.T ;  /* 0x00000000000073c6 */ /* 0x000ea40000000200 */
[----:B--2---:R-:W-:Y:S06]  /*17870*/  BAR.SYNC.DEFER_BLOCKING 0x0 ;  /* 0x0000000000007b1d */ /* 0x004fec0000010000 */
[----:B------:R-:W-:Y:S05]  /*17880*/  @P0 BRA `(.L_x_10) ;  /* 0x0000000000d80947 */ /* 0x000fea0003800000 */
[----:B------:R-:W-:Y:S01]  /*17890*/  ULEA UR9, UR5, UR10, 0x10 ;  /* 0x0000000a05097291 */ /* 0x000fe2000f8e80ff */
[----:B------:R-:W-:Y:S01]  /*178a0*/  UMOV UR7, URZ ;  /* 0x000000ff00077c82 */ /* 0x000fe20008000000 */
[----:B------:R-:W-:Y:S02]  /*178b0*/  UIADD3 UR33, UPT, UPT, UR11, 0x108, URZ ;  /* 0x000001080b217890 */ /* 0x000fe4000fffe0ff */
[----:B------:R-:W-:Y:S02]  /*178c0*/  USHF.R.U32.HI UR9, URZ, 0x4, UR9 ;  /* 0x00000004ff097899 */ /* 0x000fe40008011609 */
[----:B------:R-:W-:Y:S02]  /*178d0*/  UIADD3 UR55, UPT, UPT, UR11, 0x110, URZ ;  /* 0x000001100b377890 */ /* 0x000fe4000fffe0ff */
[----:B------:R-:W-:Y:S02]  /*178e0*/  USGXT.U32 UR20, UR9, 0xe ;  /* 0x0000000e0914789a */ /* 0x000fe40008000000 */
[----:B------:R-:W-:-:S02]  /*178f0*/  UIADD3 UR56, UPT, UPT, UR11, 0x118, URZ ;  /* 0x000001180b387890 */ /* 0x000fc4000fffe0ff */
[----:B------:R-:W-:Y:S02]  /*17900*/  UIADD3 UR22, UP1, UPT, UR20, 0x2, URZ ;  /* 0x0000000214167890 */ /* 0x000fe4000ff3e0ff */
[----:B------:R-:W-:Y:S02]  /*17910*/  UIADD3 UR57, UPT, UPT, UR11, 0x120, URZ ;  /* 0x000001200b397890 */ /* 0x000fe4000fffe0ff */
[----:B------:R-:W-:Y:S02]  /*17920*/  UIADD3.X UR23, UPT, UPT, UR7, 0x40004040, URZ, UP1, !UPT ;  /* 0x4000404007177890 */ /* 0x000fe40008ffe4ff */
[----:B------:R-:W-:Y:S02]  /*17930*/  UIADD3 UR46, UP1, UPT, UR22, 0x2, URZ ;  /* 0x00000002162e7890 */ /* 0x000fe4000ff3e0ff */
[----:B------:R-:W-:Y:S02]  /*17940*/  UIADD3 UR48, UP2, UPT, UR22, 0x4, URZ ;  /* 0x0000000416307890 */ /* 0x000fe4000ff5e0ff */
[----:B------:R-:W-:-:S02]  /*17950*/  UIADD3 UR50, UP3, UPT, UR22, 0x7fe, URZ ;  /* 0x000007fe16327890 */ /* 0x000fc4000ff7e0ff */
[----:B------:R-:W-:Y:S02]  /*17960*/  UIADD3 UR52, UP4, UPT, UR22, 0x800, URZ ;  /* 0x0000080016347890 */ /* 0x000fe4000ff9e0ff */
[----:B------:R-:W-:Y:S02]  /*17970*/  UIADD3 UR24, UP5, UPT, UR22, 0x802, URZ ;  /* 0x0000080216187890 */ /* 0x000fe4000ffbe0ff */
[----:B------:R-:W-:Y:S02]  /*17980*/  UIADD3.X UR47, UPT, UPT, UR23, URZ, URZ, UP1, !UPT ;  /* 0x000000ff172f7290 */ /* 0x000fe40008ffe4ff */
[----:B------:R-:W-:Y:S02]  /*17990*/  UIADD3 UR26, UP6, UPT, UR22, 0x804, URZ ;  /* 0x00000804161a7890 */ /* 0x000fe4000ffde0ff */
[----:B------:R-:W-:Y:S02]  /*179a0*/  UIADD3.X UR49, UPT, UPT, UR23, URZ, URZ, UP2, !UPT ;  /* 0x000000ff17317290 */ /* 0x000fe400097fe4ff */
[----:B------:R-:W-:-:S02]  /*179b0*/  UIADD3.X UR51, UPT, UPT, UR23, URZ, URZ, UP3, !UPT ;  /* 0x000000ff17337290 */ /* 0x000fc40009ffe4ff */
[----:B------:R-:W-:Y:S02]  /*179c0*/  UIADD3 UR58, UPT, UPT, UR11, 0x128, URZ ;  /* 0x000001280b3a7890 */ /* 0x000fe4000fffe0ff */
[----:B------:R-:W-:Y:S02]  /*179d0*/  UIADD3.X UR53, UPT, UPT, UR23, URZ, URZ, UP4, !UPT ;  /* 0x000000ff17357290 */ /* 0x000fe4000a7fe4ff */
[----:B------:R-:W-:Y:S02]  /*179e0*/  UIADD3 UR59, UPT, UPT, UR11, 0x130, URZ ;  /* 0x000001300b3b7890 */ /* 0x000fe4000fffe0ff */
[----:B------:R-:W-:Y:S01]  /*179f0*/  UIADD3.X UR25, UPT, UPT, UR23, URZ, URZ, UP5, !UPT ;  /* 0x000000ff17197290 */ /* 0x000fe2000affe4ff */
[----:B------:R-:W-:Y:S01]  /*17a00*/  UMOV UR18, 0x0 ;  /* 0x0000000000127882 */ /* 0x000fe20000000000 */
[----:B------:R-:W-:Y:S01]  /*17a10*/  UMOV UR19, 0x8400910 ;  /* 0x0840091000137882 */ /* 0x000fe20000000000 */
[----:B------:R-:W-:Y:S01]  /*17a20*/  UIADD3 UR60, UPT, UPT, UR11, 0x138, URZ ;  /* 0x000001380b3c7890 */ /* 0x000fe2000fffe0ff */
[----:B------:R-:W-:Y:S01]  /*17a30*/  UMOV UR21, 0x40004040 ;  /* 0x4000404000157882 */ /* 0x000fe20000000000 */
[----:B------:R-:W-:Y:S01]  /*17a40*/  UIADD3.X UR27, UPT, UPT, UR23, URZ, URZ, UP6, !UPT ;  /* 0x000000ff171b7290 */ /* 0x000fe2000b7fe4ff */
[----:B------:R2:W-:Y:S01]  /*17a50*/  UTCHMMA tmem[UR14], gdesc[UR20], tmem[UR11], tmem[UR18], idesc[UR19], UPT ;  /* 0x00ff12140e0079ea */ /* 0x0005e2000b80000b */
[----:B------:R-:W-:Y:S01]  /*17a60*/  UMOV UR16, 0x0 ;  /* 0x0000000000107882 */ /* 0x000fe20000000000 */
[----:B------:R-:W-:Y:S01]  /*17a70*/  UMOV UR17, 0x8400910 ;  /* 0x0840091000117882 */ /* 0x000fe20000000000 */
[----:B------:R-:W-:Y:S01]  /*17a80*/  UMOV UR34, 0x0 ;  /* 0x0000000000227882 */ /* 0x000fe20000000000 */
[----:B------:R-:W-:Y:S01]  /*17a90*/  UMOV UR35, 0x8400910 ;  /* 0x0840091000237882 */ /* 0x000fe20000000000 */
        /* <DEDUP_REMOVED lines=11> */
[----:B------:R-:W-:Y:S01]  /*17b50*/  UMOV UR9, URZ ;  /* 0x000000ff00097c82 */ /* 0x000fe20008000000 */
[----:B------:R2:W-:Y:S01]  /*17b60*/  UTCHMMA tmem[UR57], gdesc[UR50], tmem[UR11], tmem[UR38], idesc[UR39], UPT ;  /* 0x00ff2632390079ea */ /* 0x0005e2000b80000b */
[----:B------:R-:W-:Y:S01]  /*17b70*/  UMOV UR44, 0x0 ;  /* 0x00000000002c7882 */ /* 0x000fe20000000000 */
[----:B------:R-:W-:Y:S01]  /*17b80*/  UMOV UR45, 0x8400910 ;  /* 0x08400910002d7882 */ /* 0x000fe20000000000 */
[----:B------:R2:W-:Y:S01]  /*17b90*/  UTCHMMA tmem[UR58], gdesc[UR52], tmem[UR11], tmem[UR40], idesc[UR41], UPT ;  /* 0x00ff28343a0079ea */ /* 0x0005e2000b80000b */
[----:B------:R-:W-:Y:S01]  /*17ba0*/  UMOV UR7, UR8 ;  /* 0x0000000800077c82 */ /* 0x000fe20008000000 */
[----:B------:R2:W-:Y:S01]  /*17bb0*/  UTCHMMA tmem[UR59], gdesc[UR24], tmem[UR11], tmem[UR42], idesc[UR43], UPT ;  /* 0x00ff2a183b0079ea */ /* 0x0005e2000b80000b */
[----:B------:R2:W-:Y:S01]  /*17bc0*/  UTCHMMA tmem[UR60], gdesc[UR26], tmem[UR11], tmem[UR44], idesc[UR45], UPT ;  /* 0x00ff2c1a3c0079ea */ /* 0x0005e2000b80000b */
[----:B------:R2:W-:Y:S01]  /*17bd0*/  UTCBAR [UR7], URZ ;  /* 0x000000ff070073e9 */ /* 0x0005e200080000ff */
[----:B------:R-:W-:Y:S01]  /*17be0*/  NOP ;  /* 0x0000000000007918 */ /* 0x000fe20000000000 */
.L_x_10:
[----:B-1----:R-:W1:Y:S01]  /*17bf0*/  LDC R4, c[0x0][0x3a0] ;  /* 0x0000e800ff047b82 */ /* 0x002e620000000800 */
[----:B------:R-:W3:Y:S01]  /*17c00*/  S2R R7, SR_TID.X ;  /* 0x0000000000077919 */ /* 0x000ee20000002100 */
[----:B------:R-:W-:Y:S01]  /*17c10*/  IADD3 R2, P5, PT, R2, UR30, RZ ;  /* 0x0000001e02027c10 */ /* 0x000fe2000ffbe0ff */
[----:B------:R-:W4:Y:S03]  /*17c20*/  LDL.LU R9, [R1] ;  /* 0x0000000001097983 */ /* 0x000f260000300800 */
[----:B------:R-:W-:Y:S02]  /*17c30*/  IADD3.X R68, PT, PT, R68, UR13, RZ, P5, !PT ;  /* 0x0000000d44447c10 */ /* 0x000fe4000affe4ff */
[----:B------:R-:W5:Y:S01]  /*17c40*/  LDC R5, c[0x0][0x3a0] ;  /* 0x0000e800ff057b82 */ /* 0x000f620000000800 */
[----:B-1----:R-:W-:-:S05]  /*17c50*/  VIADD R6, R4, 0x3f ;  /* 0x0000003f04067836 */ /* 0x002fca0000000000 */
[----:B------:R-:W-:Y:S01]  /*17c60*/  SHF.R.S32.HI R4, RZ, 0x1f, R6 ;  /* 0x0000001fff047819 */ /* 0x000fe20000011406 */
[----:B-----5:R-:W-:-:S03]  /*17c70*/  VIADD R5, R5, 0xffffff40 ;  /* 0xffffff4005057836 */ /* 0x020fc60000000000 */
[----:B------:R-:W-:Y:S02]  /*17c80*/  LEA.HI R4, R4, R6, RZ, 0x6 ;  /* 0x0000000604047211 */ /* 0x000fe400078f30ff */
[----:B---3--:R-:W-:Y:S01]  /*17c90*/  LOP3.LUT R7, R7, 0x3f, RZ, 0xc0, !PT ;  /* 0x0000003f07077812 */ /* 0x008fe200078ec0ff */
[----:B------:R-:W-:Y:S01]  /*17ca0*/  IMAD R6, R187, -0x40, R5 ;  /* 0xffffffc0bb067824 */ /* 0x000fe200078e0205 */
[----:B------:R-:W-:Y:S01]  /*17cb0*/  SHF.R.S32.HI R4, RZ, 0x6, R4 ;  /* 0x00000006ff047819 */ /* 0x000fe20000011404 */
[----:B------:R-:W-:Y:S01]  /*17cc0*/  IMAD.MOV.U32 R5, RZ, RZ, R68 ;  /* 0x000000ffff057224 */ /* 0x000fe200078e0044 */
[----:B------:R-:W-:Y:S02]  /*17cd0*/  BAR.SYNC.DEFER_BLOCKING 0x0 ;  /* 0x0000000000007b1d */ /* 0x000fe40000010000 */
[----:B------:R-:W-:Y:S01]  /*17ce0*/  ISETP.GT.AND P2, PT, R6, RZ, PT ;  /* 0x000000ff0600720c */ /* 0x000fe20003f44270 */
[----:B------:R-:W-:-:S05]  /*17cf0*/  VIADD R4, R4, 0xfffffffd ;  /* 0xfffffffd04047836 */ /* 0x000fca0000000000 */
[----:B------:R-:W-:Y:S02]  /*17d00*/  ISETP.GE.AND P3, PT, R187, R4, PT ;  /* 0x00000004bb00720c */ /* 0x000fe40003f66270 */
[----:B------:R-:W-:-:S04]  /*17d10*/  SEL R4, RZ, 0x4, !P2 ;  /* 0x00000004ff047807 */ /* 0x000fc80005000000 */
[----:B------:R-:W-:-:S04]  /*17d20*/  SEL R4, R4, RZ, !P3 ;  /* 0x000000ff04047207 */ /* 0x000fc80005800000 */
[----:B------:R-:W-:Y:S01]  /*17d30*/  ISETP.NE.U32.AND P2, PT, R4, RZ, PT ;  /* 0x000000ff0400720c */ /* 0x000fe20003f45070 */
[----:B------:R-:W-:-:S12]  /*17d40*/  IMAD.MOV.U32 R4, RZ, RZ, R2 ;  /* 0x000000ffff047224 */ /* 0x000fd800078e0002 */
[----:B------:R-:W-:Y:S01]  /*17d50*/  @!PT LDS RZ, [RZ] ;  /* 0x00000000fffff984 */ /* 0x000fe20000000800 */
[----:B------:R-:W-:Y:S01]  /*17d60*/  @!PT LDS RZ, [RZ] ;  /* 0x00000000fffff984 */ /* 0x000fe20000000800 */
[----:B------:R-:W-:Y:S01]  /*17d70*/  @!PT LDS RZ, [RZ] ;  /* 0x00000000fffff984 */ /* 0x000fe20000000800 */
[----:B------:R1:W-:Y:S01]  /*17d80*/  LDGSTS.E [R186+0x30000], desc[UR28][R4.64], P2 ;  /* 0x3000000004ba7fae */ /* 0x0003e200091a101c */
[----:B------:R-:W-:-:S04]  /*17d90*/  ISETP.GT.AND P2, PT, R6, 0x1, PT ;  /* 0x000000010600780c */ /* 0x000fc80003f44270 */
[----:B-1----:R-:W-:Y:S02]  /*17da0*/  SEL R4, RZ, 0x4, !P2 ;  /* 0x00000004ff047807 */ /* 0x002fe40005000000 */
[----:B------:R-:W-:Y:S02]  /*17db0*/  ISETP.GE.AND P2, PT, R7, R6, PT ;  /* 0x000000060700720c */ /* 0x000fe40003f46270 */
[----:B------:R-:W-:Y:S01]  /*17dc0*/  SEL R4, R4, RZ, !P3 ;  /* 0x000000ff04047207 */ /* 0x000fe20005800000 */
[----:B------:R-:W3:Y:S03]  /*17dd0*/  LDL.LU R7, [R1+0x4] ;  /* 0x0000040001077983 */ /* 0x000ee60000300800 */
[----:B------:R-:W-:Y:S01]  /*17de0*/  ISETP.NE.U32.AND P5, PT, R4, RZ, PT ;  /* 0x000000ff0400720c */ /* 0x000fe20003fa5070 */
[----:B------:R-:W5:Y:S01]  /*17df0*/  LDL.LU R12, [R1+0x20] ;  /* 0x00002000010c7983 */ /* 0x000f620000300800 */
[----:B------:R-:W-:-:S02]  /*17e00*/  SEL R4, RZ, 0x4, P2 ;  /* 0x00000004ff047807 */ /* 0x000fc40001000000 */
[----:B------:R-:W-:Y:S01]  /*17e10*/  IADD3 R69, P2, PT, R69, UR30, RZ ;  /* 0x0000001e45457c10 */ /* 0x000fe2000ff5e0ff */
[----:B--2---:R-:W2:Y:S01]  /*17e20*/  LDL.LU R11, [R1+0x24] ;  /* 0x00002400010b7983 */ /* 0x004ea20000300800 */
[----:B------:R-:W-:Y:S02]  /*17e30*/  SEL R4, R4, RZ, !P3 ;  /* 0x000000ff04047207 */ /* 0x000fe40005800000 */
[----:B------:R-:W-:Y:S01]  /*17e40*/  IADD3.X R70, PT, PT, R70, UR13, RZ, P2, !PT ;  /* 0x0000000d46467c10 */ /* 0x000fe200097fe4ff */
[----:B------:R-:W2:Y:S01]  /*17e50*/  LDL.LU R17, [R1+0x40] ;  /* 0x0000400001117983 */ /* 0x000ea20000300800 */
[----:B------:R-:W-:Y:S01]  /*17e60*/  ISETP.NE.U32.AND P2, PT, R4, RZ, PT ;  /* 0x000000ff0400720c */ /* 0x000fe20003f45070 */
[----:B------:R-:W-:Y:S02]  /*17e70*/  IMAD.MOV.U32 R4, RZ, RZ, R69 ;  /* 0x000000ffff047224 */ /* 0x000fe400078e0045 */
[----:B------:R-:W-:Y:S01]  /*17e80*/  IMAD.MOV.U32 R5, RZ, RZ, R70 ;  /* 0x000000ffff057224 */ /* 0x000fe200078e0046 */
[----:B------:R-:W-:Y:S01]  /*17e90*/  IADD3 R71, P6, PT, R71, UR30, RZ ;  /* 0x0000001e47477c10 */ /* 0x000fe2000ffde0ff */
[----:B------:R-:W2:Y:S04]  /*17ea0*/  LDL.LU R8, [R1+0x44] ;  /* 0x0000440001087983 */ /* 0x000ea80000300800 */
[----:B------:R1:W-:Y:S01]  /*17eb0*/  LDGSTS.E [R186+0x30004], desc[UR28][R4.64], P5 ;  /* 0x3000400004ba7fae */ /* 0x0003e2000a9a101c */
[----:B------:R-:W-:-:S02]  /*17ec0*/  ISETP.GT.AND P5, PT, R6, 0x2, PT ;  /* 0x000000020600780c */ /* 0x000fc40003fa4270 */
[----:B------:R-:W-:Y:S01]  /*17ed0*/  IADD3.X R72, PT, PT, R72, UR13, RZ, P6, !PT ;  /* 0x0000000d48487c10 */ /* 0x000fe2000b7fe4ff */
[----:B------:R-:W2:Y:S01]  /*17ee0*/  LDL.LU R18, [R1+0x60] ;  /* 0x0000600001127983 */ /* 0x000ea20000300800 */
[----:B-1----:R-:W-:-:S03]  /*17ef0*/  SEL R4, RZ, 0x4, !P5 ;  /* 0x00000004ff047807 */ /* 0x002fc60006800000 */
[----:B------:R-:W-:Y:S01]  /*17f00*/  IMAD.MOV.U32 R5, RZ, RZ, R72 ;  /* 0x000000ffff057224 */ /* 0x000fe200078e0048 */
[----:B------:R-:W-:Y:S01]  /*17f10*/  IADD3 R73, P6, PT, R73, UR30, RZ ;  /* 0x0000001e49497c10 */ /* 0x000fe2000ffde0ff */
[----:B------:R-:W2:Y:S01]  /*17f20*/  LDL.LU R10, [R1+0x64] ;  /* 0x00006400010a7983 */ /* 0x000ea20000300800 */
[----:B------:R-:W-:Y:S02]  /*17f30*/  SEL R4, R4, RZ, !P3 ;  /* 0x000000ff04047207 */ /* 0x000fe40005800000 */
[----:B------:R-:W-:Y:S01]  /*17f40*/  IADD3.X R74, PT, PT, R74, UR13, RZ, P6, !PT ;  /* 0x0000000d4a4a7c10 */ /* 0x000fe2000b7fe4ff */
[----:B------:R-:W2:Y:S01]  /*17f50*/  LDL.LU R15, [R1+0x80] ;  /* 0x00008000010f7983 */ /* 0x000ea20000300800 */
[----:B------:R-:W-:Y:S01]  /*17f60*/  ISETP.NE.U32.AND P5, PT, R4, RZ, PT ;  /* 0x000000ff0400720c */ /* 0x000fe20003fa5070 */
[----:B------:R-:W-:Y:S01]  /*17f70*/  IMAD.MOV.U32 R4, RZ, RZ, R71 ;  /* 0x000000ffff047224 */ /* 0x000fe200078e0047 */
[----:B------:R-:W-:Y:S01]  /*17f80*/  IADD3 R75, P6, PT, R75, UR30, RZ ;  /* 0x0000001e4b4b7c10 */ /* 0x000fe2000ffde0ff */
[----:B------:R-:W2:Y:S10]  /*17f90*/  LDL.LU R13, [R1+0x84] ;  /* 0x00008400010d7983 */ /* 0x000eb40000300800 */
[----:B------:R1:W-:Y:S01]  /*17fa0*/  LDGSTS.E [R186+0x30008], desc[UR28][R4.64], P5 ;  /* 0x3000800004ba7fae */ /* 0x0003e2000a9a101c */
[----:B------:R-:W-:-:S02]  /*17fb0*/  ISETP.GT.AND P5, PT, R6, 0x3, PT ;  /* 0x000000030600780c */ /* 0x000fc40003fa4270 */
[----:B------:R-:W-:Y:S01]  /*17fc0*/  IADD3.X R76, PT, PT, R76, UR13, RZ, P6, !PT ;  /* 0x0000000d4c4c7c10 */ /* 0x000fe2000b7fe4ff */
[----:B------:R-:W-:Y:S01]  /*17fd0*/  UIADD3 UR31, UPT, UPT, UR31, 0x1, URZ ;  /* 0x000000011f1f7890 */ /* 0x000fe2000fffe0ff */
[----:B------:R-:W2:Y:S01]  /*17fe0*/  LDL.LU R14, [R1+0xa4] ;  /* 0x0000a400010e7983 */ /* 0x000ea20000300800 */
[----:B-1----:R-:W-:Y:S01]  /*17ff0*/  SEL R4, RZ, 0x4, !P5 ;  /* 0x00000004ff047807 */ /* 0x002fe20006800000 */
[----:B------:R-:W-:Y:S01]  /*18000*/  IMAD.MOV.U32 R5, RZ, RZ, R74 ;  /* 0x000000ffff057224 */ /* 0x000fe200078e004a */
[----:B------:R-:W-:Y:S01]  /*18010*/  IADD3 R77, P6, PT, R77, UR30, RZ ;  /* 0x0000001e4d4d7c10 */ /* 0x000fe2000ffde0ff */
[----:B------:R-:W-:Y:S01]  /*18020*/  UISETP.GT.AND UP1, UPT, UR31, 0x2, UPT ;  /* 0x000000021f00788c */ /* 0x000fe2000bf24270 */
[----:B------:R-:W-:Y:S01]  /*18030*/  SEL R4, R4, RZ, !P3 ;  /* 0x000000ff04047207 */ /* 0x000fe20005800000 */
[----:B------:R-:W2:Y:S03]  /*18040*/  LDL.LU R19, [R1+0xc4] ;  /* 0x0000c40001137983 */ /* 0x000ea60000300800 */
[----:B------:R-:W-:Y:S01]  /*18050*/  ISETP.NE.U32.AND P5, PT, R4, RZ, PT ;  /* 0x000000ff0400720c */ /* 0x000fe20003fa5070 */
[----:B------:R-:W-:-:S12]  /*18060*/  IMAD.MOV.U32 R4, RZ, RZ, R73 ;  /* 0x000000ffff047224 */ /* 0x000fd800078e0049 */
[----:B------:R1:W-:Y:S01]  /*18070*/  LDGSTS.E [R186+0x3000c], desc[UR28][R4.64], P5 ;  /* 0x3000c00004ba7fae */ /* 0x0003e2000a9a101c */
[----:B------:R-:W-:-:S04]  /*18080*/  ISETP.GT.AND P5, PT, R6, 0x4, PT ;  /* 0x000000040600780c */ /* 0x000fc80003fa4270 */
[----:B-1----:R-:W-:-:S04]  /*18090*/  SEL R4, RZ, 0x4, !P5 ;  /* 0x00000004ff047807 */ /* 0x002fc80006800000 */
[----:B------:R-:W-:-:S04]  /*180a0*/  SEL R4, R4, RZ, !P3 ;  /* 0x000000ff04047207 */ /* 0x000fc80005800000 */
[----:B------:R-:W-:Y:S01]  /*180b0*/  ISETP.NE.U32.AND P5, PT, R4, RZ, PT ;  /* 0x000000ff0400720c */ /* 0x000fe20003fa5070 */
[----:B------:R-:W-:Y:S02]  /*180c0*/  IMAD.MOV.U32 R4, RZ, RZ, R75 ;  /* 0x000000ffff047224 */ /* 0x000fe400078e004b */
[----:B------:R-:W-:-:S10]  /*180d0*/  IMAD.MOV.U32 R5, RZ, RZ, R76 ;  /* 0x000000ffff057224 */ /* 0x000fd400078e004c */
[----:B------:R1:W-:Y:S01]  /*180e0*/  LDGSTS.E [R186+0x30010], desc[UR28][R4.64], P5 ;  /* 0x3001000004ba7fae */ /* 0x0003e2000a9a101c */
[----:B------:R-:W-:-:S04]  /*180f0*/  ISETP.GT.AND P5, PT, R6, 0x5, PT ;  /* 0x000000050600780c */ /* 0x000fc80003fa4270 */
[----:B-1----:R-:W-:-:S04]  /*18100*/  SEL R4, RZ, 0x4, !P5 ;  /* 0x00000004ff047807 */ /* 0x002fc80006800000 */
[----:B------:R-:W-:-:S04]  /*18110*/  SEL R4, R4, RZ, !P3 ;  /* 0x000000ff04047207 */ /* 0x000fc80005800000 */
[----:B------:R-:W-:Y:S02]  /*18120*/  ISETP.NE.U32.AND P5, PT, R4, RZ, PT ;  /* 0x000000ff0400720c */ /* 0x000fe40003fa5070 */
[----:B------:R-:W-:Y:S01]  /*18130*/  IADD3.X R78, PT, PT, R78, UR13, RZ, P6, !PT ;  /* 0x0000000d4e4e7c10 */ /* 0x000fe2000b7fe4ff */
[----:B------:R-:W-:-:S04]  /*18140*/  IMAD.MOV.U32 R4, RZ, RZ, R77 ;  /* 0x000000ffff047224 */ /* 0x000fc800078e004d */
[----:B------:R-:W-:-:S06]  /*18150*/  IMAD.MOV.U32 R5, RZ, RZ, R78 ;  /* 0x000000ffff057224 */ /* 0x000fcc00078e004e */
[----:B------:R1:W-:Y:S01]  /*18160*/  LDGSTS.E [R186+0x30014], desc[UR28][R4.64], P5 ;  /* 0x3001400004ba7fae */ /* 0x0003e2000a9a101c */
[----:B------:R-:W-:Y:S02]  /*18170*/  ISETP.GT.AND P5, PT, R6, 0x6, PT ;  /* 0x000000060600780c */ /* 0x000fe40003fa4270 */
[----:B------:R-:W-:Y:S02]  /*18180*/  IADD3 R79, P6, PT, R79, UR30, RZ ;  /* 0x0000001e4f4f7c10 */ /* 0x000fe4000ffde0ff */
        /* <DEDUP_REMOVED lines=502> */
[C---:B------:R-:W-:Y:S02]  /*1a0f0*/  ISETP.GT.AND P5, PT, R6.reuse, 0x3e, PT ;  /* 0x0000003e0600780c */ /* 0x040fe40003fa4270 */
[----:B------:R-:W-:Y:S02]  /*1a100*/  ISETP.GT.AND P6, PT, R6, 0x3f, PT ;  /* 0x0000003f0600780c */ /* 0x000fe40003fc4270 */
[----:B-1----:R-:W-:Y:S02]  /*1a110*/  SEL R5, RZ, 0x4, !P5 ;  /* 0x00000004ff057807 */ /* 0x002fe40006800000 */
[----:B------:R-:W-:Y:S02]  /*1a120*/  SEL R4, RZ, 0x4, !P6 ;  /* 0x00000004ff047807 */ /* 0x000fe40007000000 */
[----:B------:R-:W-:Y:S02]  /*1a130*/  SEL R5, R5, RZ, !P3 ;  /* 0x000000ff05057207 */ /* 0x000fe40005800000 */
[----:B------:R-:W-:-:S02]  /*1a140*/  IADD3 R194, P6, PT, R194, UR30, RZ ;  /* 0x0000001ec2c27c10 */ /* 0x000fc4000ffde0ff */
[----:B------:R-:W-:Y:S02]  /*1a150*/  ISETP.NE.U32.AND P5, PT, R5, RZ, PT ;  /* 0x000000ff0500720c */ /* 0x000fe40003fa5070 */
[----:B------:R-:W-:Y:S02]  /*1a160*/  SEL R4, R4, RZ, !P3 ;  /* 0x000000ff04047207 */ /* 0x000fe40005800000 */
[----:B------:R-:W-:Y:S02]  /*1a170*/  IADD3.X R193, PT, PT, R193, UR13, RZ, P6, !PT ;  /* 0x0000000dc1c17c10 */ /* 0x000fe4000b7fe4ff */
[----:B------:R-:W-:Y:S02]  /*1a180*/  IADD3 R196, P6, PT, R196, UR30, RZ ;  /* 0x0000001ec4c47c10 */ /* 0x000fe4000ffde0ff */
[----:B------:R-:W-:Y:S01]  /*1a190*/  ISETP.NE.U32.AND P3, PT, R4, RZ, PT ;  /* 0x000000ff0400720c */ /* 0x000fe20003f65070 */
[----:B------:R-:W-:Y:S01]  /*1a1a0*/  IMAD.MOV.U32 R4, RZ, RZ, R194 ;  /* 0x000000ffff047224 */ /* 0x000fe200078e00c2 */
[----:B------:R-:W-:Y:S01]  /*1a1b0*/  IADD3.X R195, PT, PT, R195, UR13, RZ, P6, !PT ;  /* 0x0000000dc3c37c10 */ /* 0x000fe2000b7fe4ff */
[----:B------:R-:W-:-:S05]  /*1a1c0*/  IMAD.MOV.U32 R5, RZ, RZ, R193 ;  /* 0x000000ffff057224 */ /* 0x000fca00078e00c1 */
[----:B------:R1:W-:Y:S01]  /*1a1d0*/  LDGSTS.E [R186+0x300f8], desc[UR28][R4.64], P5 ;  /* 0x300f800004ba7fae */ /* 0x0003e2000a9a101c */
[----:B------:R-:W-:Y:S01]  /*1a1e0*/  USEL UR31, UR31, URZ, !UP1 ;  /* 0x000000ff1f1f7287 */ /* 0x000fe2000c800000 */
[----:B-1----:R-:W-:Y:S02]  /*1a1f0*/  IMAD.MOV.U32 R4, RZ, RZ, R196 ;  /* 0x000000ffff047224 */ /* 0x002fe400078e00c4 */
[----:B------:R-:W-:Y:S01]  /*1a200*/  IMAD.MOV.U32 R5, RZ, RZ, R195 ;  /* 0x000000ffff057224 */ /* 0x000fe200078e00c3 */
[----:B------:R-:W-:-:S04]  /*1a210*/  ULEA UR7, UR31, UR10, 0x10 ;  /* 0x0000000a1f077291 */ /* 0x000fc8000f8e80ff */
[----:B------:R1:W-:Y:S01]  /*1a220*/  LDGSTS.E [R186+0x300fc], desc[UR28][R4.64], P3 ;  /* 0x300fc00004ba7fae */ /* 0x0003e200099a101c */
[----:B------:R-:W-:Y:S02]  /*1a230*/  IADD3 R198, P3, PT, R198, UR54, RZ ;  /* 0x00000036c6c67c10 */ /* 0x000fe4000ff7e0ff */
[----:B------:R-:W-:Y:S01]  /*1a240*/  IADD3 R206, P5, PT, R206, UR54, RZ ;  /* 0x00000036cece7c10 */ /* 0x000fe2000ffbe0ff */
[----:B------:R-:W-:Y:S01]  /*1a250*/  VIADD R6, R0, UR7 ;  /* 0x0000000700067c36 */ /* 0x000fe20008000000 */
[----:B------:R-:W-:Y:S01]  /*1a260*/  IADD3.X R197, PT, PT, R197, UR32, RZ, P3, !PT ;  /* 0x00000020c5c57c10 */ /* 0x000fe20009ffe4ff */
[----:B------:R-:W0:Y:S01]  /*1a270*/  LDGDEPBAR ;  /* 0x00000000000079af */ /* 0x000e220000000000 */
[----:B------:R-:W-:Y:S02]  /*1a280*/  IADD3.X R205, PT, PT, R205, UR32, RZ, P5, !PT ;  /* 0x00000020cdcd7c10 */ /* 0x000fe4000affe4ff */
[----:B------:R-:W-:Y:S01]  /*1a290*/  IADD3 R214, P3, PT, R214, UR54, RZ ;  /* 0x00000036d6d67c10 */ /* 0x000fe2000ff7e0ff */
[----:B-1----:R-:W-:-:S02]  /*1a2a0*/  IMAD.MOV.U32 R4, RZ, RZ, R198 ;  /* 0x000000ffff047224 */ /* 0x002fc400078e00c6 */
[----:B------:R-:W-:Y:S01]  /*1a2b0*/  IMAD.MOV.U32 R5, RZ, RZ, R197 ;  /* 0x000000ffff057224 */ /* 0x000fe200078e00c5 */
[----:B------:R-:W-:-:S04]  /*1a2c0*/  IADD3.X R213, PT, PT, R213, UR32, RZ, P3, !PT ;  /* 0x00000020d5d57c10 */ /* 0x000fc80009ffe4ff */
[----:B------:R1:W-:Y:S01]  /*1a2d0*/  LDGSTS.E [R6], desc[UR28][R4.64], P2 ;  /* 0x0000000004067fae */ /* 0x0003e200091a101c */
[----:B------:R-:W-:Y:S02]  /*1a2e0*/  IADD3 R222, P5, PT, R222, UR54, RZ ;  /* 0x00000036dede7c10 */ /* 0x000fe4000ffbe0ff */
[----:B------:R-:W-:Y:S02]  /*1a2f0*/  IADD3 R230, P3, PT, R230, UR54, RZ ;  /* 0x00000036e6e67c10 */ /* 0x000fe4000ff7e0ff */
[----:B------:R-:W-:Y:S01]  /*1a300*/  IADD3.X R221, PT, PT, R221, UR32, RZ, P5, !PT ;  /* 0x00000020dddd7c10 */ /* 0x000fe2000affe4ff */
[----:B-1----:R-:W-:Y:S02]  /*1a310*/  IMAD.MOV.U32 R4, RZ, RZ, R206 ;  /* 0x000000ffff047224 */ /* 0x002fe400078e00ce */
[----:B------:R-:W-:-:S05]  /*1a320*/  IMAD.MOV.U32 R5, RZ, RZ, R205 ;  /* 0x000000ffff057224 */ /* 0x000fca00078e00cd */
[----:B------:R1:W-:Y:S01]  /*1a330*/  LDGSTS.E [R6+0x400], desc[UR28][R4.64], P2 ;  /* 0x0040000004067fae */ /* 0x0003e200091a101c */
[----:B------:R-:W-:Y:S02]  /*1a340*/  IADD3.X R229, PT, PT, R229, UR32, RZ, P3, !PT ;  /* 0x00000020e5e57c10 */ /* 0x000fe40009ffe4ff */
[----:B------:R-:W-:Y:S01]  /*1a350*/  IADD3 R238, P5, PT, R238, UR54, RZ ;  /* 0x00000036eeee7c10 */ /* 0x000fe2000ffbe0ff */
[----:B-1----:R-:W-:Y:S02]  /*1a360*/  IMAD.MOV.U32 R4, RZ, RZ, R214 ;  /* 0x000000ffff047224 */ /* 0x002fe400078e00d6 */
[----:B------:R-:W-:-:S05]  /*1a370*/  IMAD.MOV.U32 R5, RZ, RZ, R213 ;  /* 0x000000ffff057224 */ /* 0x000fca00078e00d5 */
[----:B------:R1:W-:Y:S01]  /*1a380*/  LDGSTS.E [R6+0x800], desc[UR28][R4.64], P2 ;  /* 0x0080000004067fae */ /* 0x0003e200091a101c */
[----:B------:R-:W-:Y:S02]  /*1a390*/  IADD3.X R237, PT, PT, R237, UR32, RZ, P5, !PT ;  /* 0x00000020eded7c10 */ /* 0x000fe4000affe4ff */
[----:B---3--:R-:W-:Y:S01]  /*1a3a0*/  IADD3 R7, P5, PT, R7, UR54, RZ ;  /* 0x0000003607077c10 */ /* 0x008fe2000ffbe0ff */
[----:B-1----:R-:W-:Y:S02]  /*1a3b0*/  IMAD.MOV.U32 R4, RZ, RZ, R222 ;  /* 0x000000ffff047224 */ /* 0x002fe400078e00de */
[----:B------:R-:W-:Y:S01]  /*1a3c0*/  IMAD.MOV.U32 R5, RZ, RZ, R221 ;  /* 0x000000ffff057224 */ /* 0x000fe200078e00dd */
[----:B------:R-:W-:-:S04]  /*1a3d0*/  IADD3 R246, P3, PT, R246, UR54, RZ ;  /* 0x00000036f6f67c10 */ /* 0x000fc8000ff7e0ff */
[----:B------:R1:W-:Y:S01]  /*1a3e0*/  LDGSTS.E [R6+0xc00], desc[UR28][R4.64], P2 ;  /* 0x00c0000004067fae */ /* 0x0003e200091a101c */
[----:B----4-:R-:W-:Y:S02]  /*1a3f0*/  IADD3.X R9, PT, PT, R9, UR32, RZ, P5, !PT ;  /* 0x0000002009097c10 */ /* 0x010fe4000affe4ff */
[----:B------:R-:W-:Y:S01]  /*1a400*/  IADD3.X R245, PT, PT, R245, UR32, RZ, P3, !PT ;  /* 0x00000020f5f57c10 */ /* 0x000fe20009ffe4ff */
[----:B-1----:R-:W-:Y:S02]  /*1a410*/  IMAD.MOV.U32 R4, RZ, RZ, R230 ;  /* 0x000000ffff047224 */ /* 0x002fe400078e00e6 */
[----:B------:R-:W-:-:S05]  /*1a420*/  IMAD.MOV.U32 R5, RZ, RZ, R229 ;  /* 0x000000ffff057224 */ /* 0x000fca00078e00e5 */
[----:B------:R1:W-:Y:S04]  /*1a430*/  LDGSTS.E [R6+0x1000], desc[UR28][R4.64], P2 ;  /* 0x0100000004067fae */ /* 0x0003e800091a101c */
[----:B------:R3:W-:Y:S01]  /*1a440*/  STL [R1+0x4], R7 ;  /* 0x0000040701007387 */ /* 0x0007e20000100800 */
[----:B-1----:R-:W-:Y:S02]  /*1a450*/  IMAD.MOV.U32 R4, RZ, RZ, R238 ;  /* 0x000000ffff047224 */ /* 0x002fe400078e00ee */
[----:B------:R-:W-:Y:S01]  /*1a460*/  IMAD.MOV.U32 R5, RZ, RZ, R237 ;  /* 0x000000ffff057224 */ /* 0x000fe200078e00ed */
[----:B------:R1:W-:Y:S01]  /*1a470*/  STL [R1], R9 ;  /* 0x0000000901007387 */ /* 0x0003e20000100800 */
[----:B--2---:R-:W-:-:S03]  /*1a480*/  IADD3 R11, P3, PT, R11, UR54, RZ ;  /* 0x000000360b0b7c10 */ /* 0x004fc6000ff7e0ff */
[----:B------:R2:W-:Y:S04]  /*1a490*/  LDGSTS.E [R6+0x1400], desc[UR28][R4.64], P2 ;  /* 0x0140000004067fae */ /* 0x0005e800091a101c */
[----:B------:R-:W4:Y:S01]  /*1a4a0*/  LDL.LU R16, [R1+0xa0] ;  /* 0x0000a00001107983 */ /* 0x000f220000300800 */
[----:B-----5:R-:W-:-:S03]  /*1a4b0*/  IADD3.X R12, PT, PT, R12, UR32, RZ, P3, !PT ;  /* 0x000000200c0c7c10 */ /* 0x020fc60009ffe4ff */
[----:B------:R-:W5:Y:S01]  /*1a4c0*/  LDL.LU R20, [R1+0xc0] ;  /* 0x0000c00001147983 */ /* 0x000f620000300800 */
[----:B--2---:R-:W-:Y:S02]  /*1a4d0*/  IMAD.MOV.U32 R4, RZ, RZ, R246 ;  /* 0x000000ffff047224 */ /* 0x004fe400078e00f6 */
[----:B------:R-:W-:Y:S01]  /*1a4e0*/  IMAD.MOV.U32 R5, RZ, RZ, R245 ;  /* 0x000000ffff057224 */ /* 0x000fe200078e00f5 */
[----:B------:R-:W-:-:S04]  /*1a4f0*/  IADD3 R8, P5, PT, R8, UR54, RZ ;  /* 0x0000003608087c10 */ /* 0x000fc8000ffbe0ff */
[----:B------:R2:W-:Y:S01]  /*1a500*/  LDGSTS.E [R6+0x1800], desc[UR28][R4.64], P2 ;  /* 0x0180000004067fae */ /* 0x0005e200091a101c */
[----:B------:R-:W-:Y:S01]  /*1a510*/  IADD3.X R17, PT, PT, R17, UR32, RZ, P5, !PT ;  /* 0x0000002011117c10 */ /* 0x000fe2000affe4ff */
[----:B--2---:R-:W-:Y:S02]  /*1a520*/  IMAD.MOV.U32 R4, RZ, RZ, R7 ;  /* 0x000000ffff047224 */ /* 0x004fe400078e0007 */
[----:B------:R-:W-:Y:S01]  /*1a530*/  IMAD.MOV.U32 R5, RZ, RZ, R9 ;  /* 0x000000ffff057224 */ /* 0x000fe200078e0009 */
[----:B---3--:R-:W2:Y:S04]  /*1a540*/  LDL.LU R7, [R1+0xe4] ;  /* 0x0000e40001077983 */ /* 0x008ea80000300800 */
[----:B-1----:R-:W3:Y:S04]  /*1a550*/  LDL.LU R9, [R1+0x104] ;  /* 0x0001040001097983 */ /* 0x002ee80000300800 */
[----:B------:R1:W-:Y:S04]  /*1a560*/  STL [R1+0x24], R11 ;  /* 0x0000240b01007387 */ /* 0x0003e80000100800 */
[----:B------:R1:W-:Y:S04]  /*1a570*/  LDGSTS.E [R6+0x1c00], desc[UR28][R4.64], P2 ;  /* 0x01c0000004067fae */ /* 0x0003e800091a101c */
[----:B------:R1:W-:Y:S04]  /*1a580*/  STL [R1+0x20], R12 ;  /* 0x0000200c01007387 */ /* 0x0003e80000100800 */
[----:B------:R-:W-:Y:S01]  /*1a590*/  STL [R1+0x44], R8 ;  /* 0x0000440801007387 */ /* 0x000fe20000100800 */
[----:B-1----:R-:W-:-:S03]  /*1a5a0*/  IMAD.MOV.U32 R4, RZ, RZ, R11 ;  /* 0x000000ffff047224 */ /* 0x002fc600078e000b */
[----:B------:R-:W3:Y:S01]  /*1a5b0*/  LDL.LU R11, [R1+0xe0] ;  /* 0x0000e000010b7983 */ /* 0x000ee20000300800 */
[----:B------:R-:W-:-:S03]  /*1a5c0*/  IMAD.MOV.U32 R5, RZ, RZ, R12 ;  /* 0x000000ffff057224 */ /* 0x000fc600078e000c */
[----:B------:R1:W-:Y:S01]  /*1a5d0*/  STL [R1+0x40], R17 ;  /* 0x0000401101007387 */ /* 0x0003e20000100800 */
[----:B------:R-:W-:-:S03]  /*1a5e0*/  IADD3 R10, P3, PT, R10, UR54, RZ ;  /* 0x000000360a0a7c10 */ /* 0x000fc6000ff7e0ff */
[----:B------:R-:W3:Y:S01]  /*1a5f0*/  LDL.LU R12, [R1+0x100] ;  /* 0x00010000010c7983 */ /* 0x000ee20000300800 */
[----:B------:R-:W-:-:S03]  /*1a600*/  IADD3.X R18, PT, PT, R18, UR32, RZ, P3, !PT ;  /* 0x0000002012127c10 */ /* 0x000fc60009ffe4ff */
[----:B------:R1:W-:Y:S01]  /*1a610*/  LDGSTS.E [R6+0x2000], desc[UR28][R4.64], P2 ;  /* 0x0200000004067fae */ /* 0x0003e200091a101c */
[----:B------:R-:W-:-:S04]  /*1a620*/  IADD3 R13, P5, PT, R13, UR54, RZ ;  /* 0x000000360d0d7c10 */ /* 0x000fc8000ffbe0ff */
[----:B------:R-:W-:Y:S01]  /*1a630*/  IADD3.X R15, PT, PT, R15, UR32, RZ, P5, !PT ;  /* 0x000000200f0f7c10 */ /* 0x000fe2000affe4ff */
[----:B-1----:R-:W-:Y:S02]  /*1a640*/  IMAD.MOV.U32 R4, RZ, RZ, R8 ;  /* 0x000000ffff047224 */ /* 0x002fe400078e0008 */
[----:B------:R-:W-:Y:S02]  /*1a650*/  IMAD.MOV.U32 R5, RZ, RZ, R17 ;  /* 0x000000ffff057224 */ /* 0x000fe400078e0011 */
[----:B------:R-:W3:Y:S04]  /*1a660*/  LDL.LU R17, [R1+0x124] ;  /* 0x0001240001117983 */ /* 0x000ee80000300800 */
[----:B------:R-:W3:Y:S04]  /*1a670*/  LDL.LU R8, [R1+0x144] ;  /* 0x0001440001087983 */ /* 0x000ee80000300800 */
[----:B------:R-:W-:Y:S04]  /*1a680*/  STL [R1+0x64], R10 ;  /* 0x0000640a01007387 */ /* 0x000fe80000100800 */
[----:B------:R1:W-:Y:S04]  /*1a690*/  LDGSTS.E [R6+0x2400], desc[UR28][R4.64], P2 ;  /* 0x0240000004067fae */ /* 0x0003e800091a101c */
[----:B------:R1:W-:Y:S04]  /*1a6a0*/  STL [R1+0x60], R18 ;  /* 0x0000601201007387 */ /* 0x0003e80000100800 */
[----:B------:R-:W-:Y:S01]  /*1a6b0*/  STL [R1+0x84], R13 ;  /* 0x0000840d01007387 */ /* 0x000fe20000100800 */
[----:B-1----:R-:W-:-:S03]  /*1a6c0*/  IMAD.MOV.U32 R5, RZ, RZ, R18 ;  /* 0x000000ffff057224 */ /* 0x002fc600078e0012 */
[----:B------:R-:W3:Y:S01]  /*1a6d0*/  LDL.LU R18, [R1+0x120] ;  /* 0x0001200001127983 */ /* 0x000ee20000300800 */
[----:B------:R-:W-:-:S03]  /*1a6e0*/  IMAD.MOV.U32 R4, RZ, RZ, R10 ;  /* 0x000000ffff047224 */ /* 0x000fc600078e000a */
[----:B------:R1:W-:Y:S04]  /*1a6f0*/  STL [R1+0x80], R15 ;  /* 0x0000800f01007387 */ /* 0x0003e80000100800 */
[----:B------:R-:W3:Y:S01]  /*1a700*/  LDL.LU R10, [R1+0x140] ;  /* 0x00014000010a7983 */ /* 0x000ee20000300800 */
[----:B------:R-:W-:Y:S02]  /*1a710*/  IADD3 R14, P3, PT, R14, UR54, RZ ;  /* 0x000000360e0e7c10 */ /* 0x000fe4000ff7e0ff */
[----:B------:R-:W-:Y:S01]  /*1a720*/  IADD3 R19, P5, PT, R19, UR54, RZ ;  /* 0x0000003613137c10 */ /* 0x000fe2000ffbe0ff */
[----:B------:R1:W-:Y:S02]  /*1a730*/  LDGSTS.E [R6+0x2800], desc[UR28][R4.64], P2 ;  /* 0x0280000004067fae */ /* 0x0003e400091a101c */
[----:B-1----:R-:W-:-:S02]  /*1a740*/  IMAD.MOV.U32 R4, RZ, RZ, R13 ;  /* 0x000000ffff047224 */ /* 0x002fc400078e000d */
[----:B------:R-:W-:Y:S02]  /*1a750*/  IMAD.MOV.U32 R5, RZ, RZ, R15 ;  /* 0x000000ffff057224 */ /* 0x000fe400078e000f */
[----:B------:R-:W3:Y:S04]  /*1a760*/  LDL.LU R15, [R1+0x164] ;  /* 0x00016400010f7983 */ /* 0x000ee80000300800 */
[----:B------:R-:W3:Y:S04]  /*1a770*/  LDL.LU R13, [R1+0x184] ;  /* 0x00018400010d7983 */ /* 0x000ee80000300800 */
[----:B------:R-:W-:Y:S04]  /*1a780*/  STL [R1+0xa4], R14 ;  /* 0x0000a40e01007387 */ /* 0x000fe80000100800 */
[----:B------:R1:W-:Y:S02]  /*1a790*/  LDGSTS.E [R6+0x2c00], desc[UR28][R4.64], P2 ;  /* 0x02c0000004067fae */ /* 0x0003e400091a101c */
[----:B-1----:R-:W-:Y:S01]  /*1a7a0*/  IMAD.MOV.U32 R4, RZ, RZ, R14 ;  /* 0x000000ffff047224 */ /* 0x002fe200078e000e */
[----:B----4-:R-:W-:-:S02]  /*1a7b0*/  IADD3.X R16, PT, PT, R16, UR32, RZ, P3, !PT ;  /* 0x0000002010107c10 */ /* 0x010fc40009ffe4ff */
[----:B-----5:R-:W-:-:S03]  /*1a7c0*/  IADD3.X R20, PT, PT, R20, UR32, RZ, P5, !PT ;  /* 0x0000002014147c10 */ /* 0x020fc6000affe4ff */
[----:B------:R1:W-:Y:S01]  /*1a7d0*/  STL [R1+0xa0], R16 ;  /* 0x0000a01001007387 */ /* 0x0003e20000100800 */
[----:B------:R-:W-:-:S03]  /*1a7e0*/  IMAD.MOV.U32 R5, RZ, RZ, R16 ;  /* 0x000000ffff057224 */ /* 0x000fc600078e0010 */
[----:B------:R-:W-:Y:S04]  /*1a7f0*/  STL [R1+0xc4], R19 ;  /* 0x0000c41301007387 */ /* 0x000fe80000100800 */
[----:B------:R4:W-:Y:S04]  /*1a800*/  LDGSTS.E [R6+0x3000], desc[UR28][R4.64], P2 ;  /* 0x0300000004067fae */ /* 0x0009e800091a101c */
[----:B-1----:R-:W5:Y:S04]  /*1a810*/  LDL.LU R16, [R1+0x160] ;  /* 0x0001600001107983 */ /* 0x002f680000300800 */
[----:B------:R-:W-:Y:S04]  /*1a820*/  STL [R1+0xc0], R20 ;  /* 0x0000c01401007387 */ /* 0x000fe80000100800 */
[----:B------:R-:W5:Y:S01]  /*1a830*/  LDL.LU R14, [R1+0x180] ;  /* 0x00018000010e7983 */ /* 0x000f620000300800 */
[----:B----4-:R-:W-:Y:S01]  /*1a840*/  IMAD.MOV.U32 R4, RZ, RZ, R19 ;  /* 0x000000ffff047224 */ /* 0x010fe200078e0013 */
[----:B--2---:R-:W-:Y:S01]  /*1a850*/  IADD3 R7, P3, PT, R7, UR54, RZ ;  /* 0x0000003607077c10 */ /* 0x004fe2000ff7e0ff */
[----:B------:R-:W-:Y:S01]  /*1a860*/  IMAD.MOV.U32 R5, RZ, RZ, R20 ;  /* 0x000000ffff057224 */ /* 0x000fe200078e0014 */
[----:B---3--:R-:W-:-:S03]  /*1a870*/  IADD3 R9, P5, PT, R9, UR54, RZ ;  /* 0x0000003609097c10 */ /* 0x008fc6000ffbe0ff */
[----:B------:R-:W-:Y:S04]  /*1a880*/  STL [R1+0xe4], R7 ;  /* 0x0000e40701007387 */ /* 0x000fe80000100800 */
[----:B------:R1:W-:Y:S02]  /*1a890*/  LDGSTS.E [R6+0x3400], desc[UR28][R4.64], P2 ;  /* 0x0340000004067fae */ /* 0x0003e400091a101c */
[----:B-1----:R-:W-:Y:S01]  /*1a8a0*/  IMAD.MOV.U32 R4, RZ, RZ, R7 ;  /* 0x000000ffff047224 */ /* 0x002fe200078e0007 */
[----:B------:R-:W-:-:S05]  /*1a8b0*/  IADD3.X R11, PT, PT, R11, UR32, RZ, P3, !PT ;  /* 0x000000200b0b7c10 */ /* 0x000fca0009ffe4ff */
[----:B------:R-:W-:Y:S01]  /*1a8c0*/  IMAD.MOV.U32 R5, RZ, RZ, R11 ;  /* 0x000000ffff057224 */ /* 0x000fe200078e000b */
[----:B------:R1:W-:Y:S01]  /*1a8d0*/  STL [R1+0xe0], R11 ;  /* 0x0000e00b01007387 */ /* 0x0003e20000100800 */
[----:B------:R-:W-:-:S03]  /*1a8e0*/  IADD3.X R12, PT, PT, R12, UR32, RZ, P5, !PT ;  /* 0x000000200c0c7c10 */ /* 0x000fc6000affe4ff */
[----:B------:R-:W-:Y:S04]  /*1a8f0*/  STL [R1+0x104], R9 ;  /* 0x0001040901007387 */ /* 0x000fe80000100800 */
[----:B------:R2:W-:Y:S04]  /*1a900*/  LDGSTS.E [R6+0x3800], desc[UR28][R4.64], P2 ;  /* 0x0380000004067fae */ /* 0x0005e800091a101c */
[----:B-1----:R-:W3:Y:S04]  /*1a910*/  LDL.LU R11, [R1+0x1a4] ;  /* 0x0001a400010b7983 */ /* 0x002ee80000300800 */
[----:B------:R1:W-:Y:S04]  /*1a920*/  STL [R1+0x100], R12 ;  /* 0x0001000c01007387 */ /* 0x0003e80000100800 */
[----:B------:R-:W4:Y:S01]  /*1a930*/  LDL.LU R7, [R1+0x1c4] ;  /* 0x0001c40001077983 */ /* 0x000f220000300800 */
[----:B--2---:R-:W-:Y:S01]  /*1a940*/  IMAD.MOV.U32 R5, RZ, RZ, R12 ;  /* 0x000000ffff057224 */ /* 0x004fe200078e000c */
[----:B------:R-:W-:-:S02]  /*1a950*/  IADD3 R17, P3, PT, R17, UR54, RZ ;  /* 0x0000003611117c10 */ /* 0x000fc4000ff7e0ff */
[----:B-1----:R-:W2:Y:S01]  /*1a960*/  LDL.LU R12, [R1+0x1a0] ;  /* 0x0001a000010c7983 */ /* 0x002ea20000300800 */
[----:B------:R-:W-:Y:S01]  /*1a970*/  IMAD.MOV.U32 R4, RZ, RZ, R9 ;  /* 0x000000ffff047224 */ /* 0x000fe200078e0009 */
[----:B------:R-:W-:Y:S02]  /*1a980*/  IADD3 R8, P5, PT, R8, UR54, RZ ;  /* 0x0000003608087c10 */ /* 0x000fe4000ffbe0ff */
[----:B------:R-:W2:Y:S04]  /*1a990*/  LDL.LU R9, [R1+0x1c0] ;  /* 0x0001c00001097983 */ /* 0x000ea80000300800 */
[----:B------:R1:W-:Y:S04]  /*1a9a0*/  LDGSTS.E [R6+0x3c00], desc[UR28][R4.64], P2 ;  /* 0x03c0000004067fae */ /* 0x0003e800091a101c */
[----:B------:R-:W-:Y:S01]  /*1a9b0*/  STL [R1+0x124], R17 ;  /* 0x0001241101007387 */ /* 0x000fe20000100800 */
[----:B------:R-:W-:Y:S01]  /*1a9c0*/  IADD3.X R18, PT, PT, R18, UR32, RZ, P3, !PT ;  /* 0x0000002012127c10 */ /* 0x000fe20009ffe4ff */
[----:B-1----:R-:W-:-:S04]  /*1a9d0*/  IMAD.MOV.U32 R4, RZ, RZ, R17 ;  /* 0x000000ffff047224 */ /* 0x002fc800078e0011 */
[----:B------:R-:W-:Y:S01]  /*1a9e0*/  IMAD.MOV.U32 R5, RZ, RZ, R18 ;  /* 0x000000ffff057224 */ /* 0x000fe200078e0012 */
[----:B------:R-:W-:Y:S01]  /*1a9f0*/  IADD3.X R10, PT, PT, R10, UR32, RZ, P5, !PT ;  /* 0x000000200a0a7c10 */ /* 0x000fe2000affe4ff */
[----:B------:R-:W-:Y:S04]  /*1aa00*/  STL [R1+0x120], R18 ;  /* 0x0001201201007387 */ /* 0x000fe80000100800 */
[----:B------:R-:W-:Y:S04]  /*1aa10*/  STL [R1+0x144], R8 ;  /* 0x0001440801007387 */ /* 0x000fe80000100800 */
[----:B------:R1:W-:Y:S04]  /*1aa20*/  LDGSTS.E [R6+0x4000], desc[UR28][R4.64], P2 ;  /* 0x0400000004067fae */ /* 0x0003e800091a101c */
[----:B------:R1:W-:Y:S02]  /*1aa30*/  STL [R1+0x140], R10 ;  /* 0x0001400a01007387 */ /* 0x0003e40000100800 */
[----:B-1----:R-:W-:-:S02]  /*1aa40*/  IMAD.MOV.U32 R5, RZ, RZ, R10 ;  /* 0x000000ffff057224 */ /* 0x002fc400078e000a */
[----:B------:R-:W-:Y:S01]  /*1aa50*/  IMAD.MOV.U32 R4, RZ, RZ, R8 ;  /* 0x000000ffff047224 */ /* 0x000fe200078e0008 */
[----:B------:R-:W2:Y:S04]  /*1aa60*/  LDL.LU R10, [R1+0x1e0] ;  /* 0x0001e000010a7983 */ /* 0x000ea80000300800 */
[----:B------:R-:W2:Y:S04]  /*1aa70*/  LDL.LU R8, [R1+0x1e4] ;  /* 0x0001e40001087983 */ /* 0x000ea80000300800 */
[----:B------:R-:W2:Y:S04]  /*1aa80*/  LDL.LU R24, [R1+0x200] ;  /* 0x0002000001187983 */ /* 0x000ea80000300800 */
[----:B------:R-:W2:Y:S01]  /*1aa90*/  LDL.LU R23, [R1+0x204] ;  /* 0x0002040001177983 */ /* 0x000ea20000300800 */
[----:B------:R-:W-:-:S02]  /*1aaa0*/  IADD3 R15, P3, PT, R15, UR54, RZ ;  /* 0x000000360f0f7c10 */ /* 0x000fc4000ff7e0ff */
[----:B------:R-:W-:Y:S01]  /*1aab0*/  IADD3 R13, P5, PT, R13, UR54, RZ ;  /* 0x000000360d0d7c10 */ /* 0x000fe2000ffbe0ff */
[----:B------:R1:W-:Y:S04]  /*1aac0*/  LDGSTS.E [R6+0x4400], desc[UR28][R4.64], P2 ;  /* 0x0440000004067fae */ /* 0x0003e800091a101c */
[----:B------:R5:W-:Y:S01]  /*1aad0*/  STL [R1+0x164], R15 ;  /* 0x0001640f01007387 */ /* 0x000be20000100800 */
[----:B-1----:R-:W-:Y:S01]  /*1aae0*/  IMAD.MOV.U32 R4, RZ, RZ, R15 ;  /* 0x000000ffff047224 */ /* 0x002fe200078e000f */
[----:B-----5:R-:W-:-:S05]  /*1aaf0*/  IADD3.X R16, PT, PT, R16, UR32, RZ, P3, !PT ;  /* 0x0000002010107c10 */ /* 0x020fca0009ffe4ff */
[----:B------:R1:W-:Y:S01]  /*1ab00*/  STL [R1+0x160], R16 ;  /* 0x0001601001007387 */ /* 0x0003e20000100800 */
[----:B------:R-:W-:-:S03]  /*1ab10*/  IADD3.X R14, PT, PT, R14, UR32, RZ, P5, !PT ;  /* 0x000000200e0e7c10 */ /* 0x000fc6000affe4ff */
[----:B------:R-:W-:Y:S04]  /*1ab20*/  STL [R1+0x184], R13 ;  /* 0x0001840d01007387 */ /* 0x000fe80000100800 */
[----:B------:R5:W-:Y:S04]  /*1ab30*/  STL [R1+0x180], R14 ;  /* 0x0001800e01007387 */ /* 0x000be80000100800 */
[----:B------:R-:W2:Y:S04]  /*1ab40*/  LDL.LU R22, [R1+0x220] ;  /* 0x0002200001167983 */ /* 0x000ea80000300800 */
[----:B------:R-:W2:Y:S04]  /*1ab50*/  LDL.LU R21, [R1+0x224] ;  /* 0x0002240001157983 */ /* 0x000ea80000300800 */
[----:B------:R-:W2:Y:S04]  /*1ab60*/  LDL.LU R20, [R1+0x240] ;  /* 0x0002400001147983 */ /* 0x000ea80000300800 */
[----:B------:R-:W2:Y:S04]  /*1ab70*/  LDL.LU R19, [R1+0x244] ;  /* 0x0002440001137983 */ /* 0x000ea80000300800 */
[----:B------:R-:W2:Y:S01]  /*1ab80*/  LDL.LU R17, [R1+0x264] ;  /* 0x0002640001117983 */ /* 0x000ea20000300800 */
[----:B------:R-:W-:-:S03]  /*1ab90*/  IMAD.MOV.U32 R5, RZ, RZ, R16 ;  /* 0x000000ffff057224 */ /* 0x000fc600078e0010 */
[----:B------:R-:W2:Y:S04]  /*1aba0*/  LDL.LU R15, [R1+0x284] ;  /* 0x00028400010f7983 */ /* 0x000ea80000300800 */
[----:B------:R1:W-:Y:S01]  /*1abb0*/  LDGSTS.E [R6+0x4800], desc[UR28][R4.64], P2 ;  /* 0x0480000004067fae */ /* 0x0003e200091a101c */
[----:B---3--:R-:W-:-:S05]  /*1abc0*/  IADD3 R11, P3, PT, R11, UR54, RZ ;  /* 0x000000360b0b7c10 */ /* 0x008fca000ff7e0ff */
[----:B------:R-:W-:Y:S01]  /*1abd0*/  STL [R1+0x1a4], R11 ;  /* 0x0001a40b01007387 */ /* 0x000fe20000100800 */
[----:B----4-:R-:W-:Y:S02]  /*1abe0*/  IADD3 R7, P5, PT, R7, UR54, RZ ;  /* 0x0000003607077c10 */ /* 0x010fe4000ffbe0ff */
[----:B--2---:R-:W-:-:S05]  /*1abf0*/  IADD3.X R12, PT, PT, R12, UR32, RZ, P3, !PT ;  /* 0x000000200c0c7c10 */ /* 0x004fca0009ffe4ff */
[----:B------:R2:W-:Y:S01]  /*1ac00*/  STL [R1+0x1a0], R12 ;  /* 0x0001a00c01007387 */ /* 0x0005e20000100800 */
[----:B------:R-:W-:-:S03]  /*1ac10*/  IADD3.X R9, PT, PT, R9, UR32, RZ, P5, !PT ;  /* 0x0000002009097c10 */ /* 0x000fc6000affe4ff */
[----:B------:R-:W-:Y:S04]  /*1ac20*/  STL [R1+0x1c4], R7 ;  /* 0x0001c40701007387 */ /* 0x000fe80000100800 */
[----:B------:R-:W3:Y:S01]  /*1ac30*/  LDL.LU R18, [R1+0x260] ;  /* 0x0002600001127983 */ /* 0x000ee20000300800 */
[----:B-1----:R-:W-:Y:S02]  /*1ac40*/  IMAD.MOV.U32 R4, RZ, RZ, R13 ;  /* 0x000000ffff047224 */ /* 0x002fe400078e000d */
[----:B------:R-:W-:Y:S01]  /*1ac50*/  IMAD.MOV.U32 R5, RZ, RZ, R14 ;  /* 0x000000ffff057224 */ /* 0x000fe200078e000e */
[----:B------:R1:W-:Y:S04]  /*1ac60*/  STL [R1+0x1c0], R9 ;  /* 0x0001c00901007387 */ /* 0x0003e80000100800 */
[----:B------:R-:W4:Y:S04]  /*1ac70*/  LDL.LU R16, [R1+0x280] ;  /* 0x0002800001107983 */ /* 0x000f280000300800 */
[----:B-----5:R-:W5:Y:S04]  /*1ac80*/  LDL.LU R14, [R1+0x2a0] ;  /* 0x0002a000010e7983 */ /* 0x020f680000300800 */
[----:B------:R-:W5:Y:S04]  /*1ac90*/  LDL.LU R13, [R1+0x2a4] ;  /* 0x0002a400010d7983 */ /* 0x000f680000300800 */
[----:B------:R1:W-:Y:S02]  /*1aca0*/  LDGSTS.E [R6+0x4c00], desc[UR28][R4.64], P2 ;  /* 0x04c0000004067fae */ /* 0x0003e400091a101c */
[----:B-1----:R-:W-:-:S02]  /*1acb0*/  IMAD.MOV.U32 R4, RZ, RZ, R11 ;  /* 0x000000ffff047224 */ /* 0x002fc400078e000b */
[----:B------:R-:W-:Y:S02]  /*1acc0*/  IMAD.MOV.U32 R5, RZ, RZ, R12 ;  /* 0x000000ffff057224 */ /* 0x000fe400078e000c */
[----:B--2---:R-:W2:Y:S04]  /*1acd0*/  LDL.LU R12, [R1+0x2c0] ;  /* 0x0002c000010c7983 */ /* 0x004ea80000300800 */
[----:B------:R-:W2:Y:S04]  /*1ace0*/  LDL.LU R11, [R1+0x2c4] ;  /* 0x0002c400010b7983 */ /* 0x000ea80000300800 */
[----:B------:R1:W-:Y:S01]  /*1acf0*/  LDGSTS.E [R6+0x5000], desc[UR28][R4.64], P2 ;  /* 0x0500000004067fae */ /* 0x0003e200091a101c */
[----:B------:R-:W-:-:S04]  /*1ad00*/  IADD3 R8, P3, PT, R8, UR54, RZ ;  /* 0x0000003608087c10 */ /* 0x000fc8000ff7e0ff */
[----:B------:R-:W-:Y:S02]  /*1ad10*/  IADD3.X R10, PT, PT, R10, UR32, RZ, P3, !PT ;  /* 0x000000200a0a7c10 */ /* 0x000fe40009ffe4ff */
[----:B------:R-:W-:Y:S01]  /*1ad20*/  IADD3 R23, P5, PT, R23, UR54, RZ ;  /* 0x0000003617177c10 */ /* 0x000fe2000ffbe0ff */
[----:B-1----:R-:W-:Y:S02]  /*1ad30*/  IMAD.MOV.U32 R4, RZ, RZ, R7 ;  /* 0x000000ffff047224 */ /* 0x002fe400078e0007 */
[----:B------:R-:W-:Y:S02]  /*1ad40*/  IMAD.MOV.U32 R5, RZ, RZ, R9 ;  /* 0x000000ffff057224 */ /* 0x000fe400078e0009 */
[----:B------:R-:W2:Y:S04]  /*1ad50*/  LDL.LU R9, [R1+0x2e4] ;  /* 0x0002e40001097983 */ /* 0x000ea80000300800 */
[----:B------:R-:W2:Y:S01]  /*1ad60*/  LDL.LU R7, [R1+0x304] ;  /* 0x0003040001077983 */ /* 0x000ea20000300800 */
[----:B------:R-:W-:-:S03]  /*1ad70*/  IADD3.X R24, PT, PT, R24, UR32, RZ, P5, !PT ;  /* 0x0000002018187c10 */ /* 0x000fc6000affe4ff */
[----:B------:R-:W-:Y:S04]  /*1ad80*/  STL [R1+0x1e4], R8 ;  /* 0x0001e40801007387 */ /* 0x000fe80000100800 */
[----:B------:R1:W-:Y:S04]  /*1ad90*/  LDGSTS.E [R6+0x5400], desc[UR28][R4.64], P2 ;  /* 0x0540000004067fae */ /* 0x0003e800091a101c */
[----:B------:R1:W-:Y:S04]  /*1ada0*/  STL [R1+0x1e0], R10 ;  /* 0x0001e00a01007387 */ /* 0x0003e80000100800 */
[----:B------:R-:W-:Y:S01]  /*1adb0*/  STL [R1+0x204], R23 ;  /* 0x0002041701007387 */ /* 0x000fe20000100800 */
[----:B-1----:R-:W-:-:S03]  /*1adc0*/  IMAD.MOV.U32 R5, RZ, RZ, R10 ;  /* 0x000000ffff057224 */ /* 0x002fc600078e000a */
[----:B------:R-:W2:Y:S01]  /*1add0*/  LDL.LU R10, [R1+0x2e0] ;  /* 0x0002e000010a7983 */ /* 0x000ea20000300800 */
[----:B------:R-:W-:-:S03]  /*1ade0*/  IMAD.MOV.U32 R4, RZ, RZ, R8 ;  /* 0x000000ffff047224 */ /* 0x000fc600078e0008 */
[----:B------:R-:W-:Y:S04]  /*1adf0*/  STL [R1+0x200], R24 ;  /* 0x0002001801007387 */ /* 0x000fe80000100800 */
[----:B------:R-:W2:Y:S04]  /*1ae00*/  LDL.LU R8, [R1+0x300] ;  /* 0x0003000001087983 */ /* 0x000ea80000300800 */
[----:B------:R1:W-:Y:S02]  /*1ae10*/  LDGSTS.E [R6+0x5800], desc[UR28][R4.64], P2 ;  /* 0x0580000004067fae */ /* 0x0003e400091a101c */
[----:B-1----:R-:W-:-:S02]  /*1ae20*/  IMAD.MOV.U32 R4, RZ, RZ, R23 ;  /* 0x000000ffff047224 */ /* 0x002fc400078e0017 */
[----:B------:R-:W-:-:S05]  /*1ae30*/  IMAD.MOV.U32 R5, RZ, RZ, R24 ;  /* 0x000000ffff057224 */ /* 0x000fca00078e0018 */
[----:B------:R1:W-:Y:S01]  /*1ae40*/  LDGSTS.E [R6+0x5c00], desc[UR28][R4.64], P2 ;  /* 0x05c0000004067fae */ /* 0x0003e200091a101c */
[----:B------:R-:W-:-:S04]  /*1ae50*/  IADD3 R21, P3, PT, R21, UR54, RZ ;  /* 0x0000003615157c10 */ /* 0x000fc8000ff7e0ff */
[----:B------:R-:W-:Y:S01]  /*1ae60*/  IADD3.X R22, PT, PT, R22, UR32, RZ, P3, !PT ;  /* 0x0000002016167c10 */ /* 0x000fe20009ffe4ff */
[----:B-1----:R-:W-:Y:S01]  /*1ae70*/  IMAD.MOV.U32 R4, RZ, RZ, R21 ;  /* 0x000000ffff047224 */ /* 0x002fe200078e0015 */
[----:B------:R-:W-:-:S03]  /*1ae80*/  IADD3 R19, P5, PT, R19, UR54, RZ ;  /* 0x0000003613137c10 */ /* 0x000fc6000ffbe0ff */
[----:B------:R-:W-:Y:S01]  /*1ae90*/  IMAD.MOV.U32 R5, RZ, RZ, R22 ;  /* 0x000000ffff057224 */ /* 0x000fe200078e0016 */
[----:B------:R-:W-:Y:S02]  /*1aea0*/  IADD3.X R20, PT, PT, R20, UR32, RZ, P5, !PT ;  /* 0x0000002014147c10 */ /* 0x000fe4000affe4ff */
[----:B------:R-:W-:Y:S02]  /*1aeb0*/  IADD3 R17, P3, PT, R17, UR54, RZ ;  /* 0x0000003611117c10 */ /* 0x000fe4000ff7e0ff */
[----:B------:R1:W-:Y:S01]  /*1aec0*/  LDGSTS.E [R6+0x6000], desc[UR28][R4.64], P2 ;  /* 0x0600000004067fae */ /* 0x0003e200091a101c */
[----:B------:R-:W-:Y:S01]  /*1aed0*/  IADD3 R15, P5, PT, R15, UR54, RZ ;  /* 0x000000360f0f7c10 */ /* 0x000fe2000ffbe0ff */
[----:B-1----:R-:W-:Y:S02]  /*1aee0*/  IMAD.MOV.U32 R4, RZ, RZ, R19 ;  /* 0x000000ffff047224 */ /* 0x002fe400078e0013 */
[----:B------:R-:W-:-:S05]  /*1aef0*/  IMAD.MOV.U32 R5, RZ, RZ, R20 ;  /* 0x000000ffff057224 */ /* 0x000fca00078e0014 */
[----:B------:R1:W-:Y:S02]  /*1af00*/  LDGSTS.E [R6+0x6400], desc[UR28][R4.64], P2 ;  /* 0x0640000004067fae */ /* 0x0003e400091a101c */
[----:B-1----:R-:W-:Y:S01]  /*1af10*/  IMAD.MOV.U32 R4, RZ, RZ, R17 ;  /* 0x000000ffff047224 */ /* 0x002fe200078e0011 */
[----:B---3--:R-:W-:-:S05]  /*1af20*/  IADD3.X R18, PT, PT, R18, UR32, RZ, P3, !PT ;  /* 0x0000002012127c10 */ /* 0x008fca0009ffe4ff */
[----:B------:R-:W-:Y:S01]  /*1af30*/  IMAD.MOV.U32 R5, RZ, RZ, R18 ;  /* 0x000000ffff057224 */ /* 0x000fe200078e0012 */
[----:B----4-:R-:W-:-:S04]  /*1af40*/  IADD3.X R16, PT, PT, R16, UR32, RZ, P5, !PT ;  /* 0x0000002010107c10 */ /* 0x010fc8000affe4ff */
[----:B------:R1:W-:Y:S01]  /*1af50*/  LDGSTS.E [R6+0x6800], desc[UR28][R4.64], P2 ;  /* 0x0680000004067fae */ /* 0x0003e200091a101c */
[----:B-----5:R-:W-:-:S04]  /*1af60*/  IADD3 R13, P3, PT, R13, UR54, RZ ;  /* 0x000000360d0d7c10 */ /* 0x020fc8000ff7e0ff */
[----:B------:R-:W-:Y:S01]  /*1af70*/  IADD3.X R14, PT, PT, R14, UR32, RZ, P3, !PT ;  /* 0x000000200e0e7c10 */ /* 0x000fe20009ffe4ff */
[----:B-1----:R-:W-:Y:S02]  /*1af80*/  IMAD.MOV.U32 R4, RZ, RZ, R15 ;  /* 0x000000ffff047224 */ /* 0x002fe400078e000f */
[----:B------:R-:W-:-:S05]  /*1af90*/  IMAD.MOV.U32 R5, RZ, RZ, R16 ;  /* 0x000000ffff057224 */ /* 0x000fca00078e0010 */
[----:B------:R1:W-:Y:S04]  /*1afa0*/  LDGSTS.E [R6+0x6c00], desc[UR28][R4.64], P2 ;  /* 0x06c0000004067fae */ /* 0x0003e800091a101c */
[----:B------:R-:W-:Y:S01]  /*1afb0*/  STL [R1+0x224], R21 ;  /* 0x0002241501007387 */ /* 0x000fe20000100800 */
[----:B--2---:R-:W-:Y:S01]  /*1afc0*/  IADD3 R11, P5, PT, R11, UR54, RZ ;  /* 0x000000360b0b7c10 */ /* 0x004fe2000ffbe0ff */
[----:B-1----:R-:W-:Y:S02]  /*1afd0*/  IMAD.MOV.U32 R4, RZ, RZ, R13 ;  /* 0x000000ffff047224 */ /* 0x002fe400078e000d */
[----:B------:R-:W-:Y:S01]  /*1afe0*/  IMAD.MOV.U32 R5, RZ, RZ, R14 ;  /* 0x000000ffff057224 */ /* 0x000fe200078e000e */
[----:B------:R-:W-:Y:S01]  /*1aff0*/  IADD3.X R12, PT, PT, R12, UR32, RZ, P5, !PT ;  /* 0x000000200c0c7c10 */ /* 0x000fe2000affe4ff */
[----:B------:R-:W-:Y:S04]  /*1b000*/  STL [R1+0x220], R22 ;  /* 0x0002201601007387 */ /* 0x000fe80000100800 */
[----:B------:R1:W-:Y:S04]  /*1b010*/  LDGSTS.E [R6+0x7000], desc[UR28][R4.64], P2 ;  /* 0x0700000004067fae */ /* 0x0003e800091a101c */
[----:B------:R-:W-:Y:S01]  /*1b020*/  STL [R1+0x244], R19 ;  /* 0x0002441301007387 */ /* 0x000fe20000100800 */
[----:B------:R-:W-:Y:S01]  /*1b030*/  IADD3 R9, P3, PT, R9, UR54, RZ ;  /* 0x0000003609097c10 */ /* 0x000fe2000ff7e0ff */
[----:B-1----:R-:W-:-:S02]  /*1b040*/  IMAD.MOV.U32 R4, RZ, RZ, R11 ;  /* 0x000000ffff047224 */ /* 0x002fc400078e000b */
[----:B------:R-:W-:Y:S01]  /*1b050*/  STL [R1+0x240], R20 ;  /* 0x0002401401007387 */ /* 0x000fe20000100800 */
[----:B------:R-:W-:Y:S01]  /*1b060*/  IMAD.MOV.U32 R5, RZ, RZ, R12 ;  /* 0x000000ffff057224 */ /* 0x000fe200078e000c */
[----:B------:R-:W-:Y:S02]  /*1b070*/  IADD3 R7, P5, PT, R7, UR54, RZ ;  /* 0x0000003607077c10 */ /* 0x000fe4000ffbe0ff */
[----:B------:R-:W-:Y:S04]  /*1b080*/  STL [R1+0x264], R17 ;  /* 0x0002641101007387 */ /* 0x000fe80000100800 */
[----:B------:R-:W-:Y:S04]  /*1b090*/  STL [R1+0x260], R18 ;  /* 0x0002601201007387 */ /* 0x000fe80000100800 */
[----:B------:R-:W-:Y:S04]  /*1b0a0*/  STL [R1+0x284], R15 ;  /* 0x0002840f01007387 */ /* 0x000fe80000100800 */
[----:B------:R-:W-:Y:S04]  /*1b0b0*/  STL [R1+0x280], R16 ;  /* 0x0002801001007387 */ /* 0x000fe80000100800 */
[----:B------:R1:W-:Y:S01]  /*1b0c0*/  LDGSTS.E [R6+0x7400], desc[UR28][R4.64], P2 ;  /* 0x0740000004067fae */ /* 0x0003e200091a101c */
[----:B------:R-:W-:-:S03]  /*1b0d0*/  IADD3.X R10, PT, PT, R10, UR32, RZ, P3, !PT ;  /* 0x000000200a0a7c10 */ /* 0x000fc60009ffe4ff */
[----:B------:R-:W-:Y:S04]  /*1b0e0*/  STL [R1+0x2a4], R13 ;  /* 0x0002a40d01007387 */ /* 0x000fe80000100800 */
[----:B------:R-:W-:Y:S01]  /*1b0f0*/  STL [R1+0x2a0], R14 ;  /* 0x0002a00e01007387 */ /* 0x000fe20000100800 */
[----:B-1----:R-:W-:Y:S01]  /*1b100*/  IMAD.MOV.U32 R4, RZ, RZ, R9 ;  /* 0x000000ffff047224 */ /* 0x002fe200078e0009 */
[----:B------:R-:W-:Y:S01]  /*1b110*/  IADD3.X R8, PT, PT, R8, UR32, RZ, P5, !PT ;  /* 0x0000002008087c10 */ /* 0x000fe2000affe4ff */
[----:B------:R-:W-:Y:S01]  /*1b120*/  IMAD.MOV.U32 R5, RZ, RZ, R10 ;  /* 0x000000ffff057224 */ /* 0x000fe200078e000a */
[----:B------:R-:W-:Y:S04]  /*1b130*/  STL [R1+0x2c4], R11 ;  /* 0x0002c40b01007387 */ /* 0x000fe80000100800 */
[----:B------:R-:W-:Y:S04]  /*1b140*/  STL [R1+0x2c0], R12 ;  /* 0x0002c00c01007387 */ /* 0x000fe80000100800 */
[----:B------:R-:W-:Y:S04]  /*1b150*/  STL [R1+0x2e4], R9 ;  /* 0x0002e40901007387 */ /* 0x000fe80000100800 */
[----:B------:R-:W-:Y:S04]  /*1b160*/  STL [R1+0x2e0], R10 ;  /* 0x0002e00a01007387 */ /* 0x000fe80000100800 */
[----:B------:R1:W-:Y:S04]  /*1b170*/  LDGSTS.E [R6+0x7800], desc[UR28][R4.64], P2 ;  /* 0x0780000004067fae */ /* 0x0003e800091a101c */
[----:B------:R2:W-:Y:S01]  /*1b180*/  STL [R1+0x304], R7 ;  /* 0x0003040701007387 */ /* 0x0005e20000100800 */
[----:B-1----:R-:W-:-:S02]  /*1b190*/  IMAD.MOV.U32 R4, RZ, RZ, R7 ;  /* 0x000000ffff047224 */ /* 0x002fc400078e0007 */
[----:B------:R-:W-:Y:S01]  /*1b1a0*/  IMAD.MOV.U32 R5, RZ, RZ, R8 ;  /* 0x000000ffff057224 */ /* 0x000fe200078e0008 */
[----:B--2---:R-:W-:Y:S01]  /*1b1b0*/  LOP3.LUT R7, R0, 0x20, RZ, 0x3c, !PT ;  /* 0x0000002000077812 */ /* 0x004fe200078e3cff */
[----:B------:R1:W-:Y:S04]  /*1b1c0*/  STL [R1+0x300], R8 ;  /* 0x0003000801007387 */ /* 0x0003e80000100800 */
[----:B------:R2:W-:Y:S04]  /*1b1d0*/  LDGSTS.E [R6+0x7c00], desc[UR28][R4.64], P2 ;  /* 0x07c0000004067fae */ /* 0x0005e800091a101c */
[----:B------:R-:W3:Y:S01]  /*1b1e0*/  LDL.LU R9, [R1+0x8] ;  /* 0x0000080001097983 */ /* 0x000ee20000300800 */
[----:B--2---:R-:W-:-:S03]  /*1b1f0*/  VIADD R6, R7, UR7 ;  /* 0x0000000707067c36 */ /* 0x004fc60008000000 */
[----:B------:R-:W2:Y:S04]  /*1b200*/  LDL.LU R7, [R1+0xc] ;  /* 0x00000c0001077983 */ /* 0x000ea80000300800 */
[----:B------:R-:W4:Y:S04]  /*1b210*/  LDL.LU R12, [R1+0x28] ;  /* 0x00002800010c7983 */ /* 0x000f280000300800 */
[----:B------:R-:W5:Y:S04]  /*1b220*/  LDL.LU R11, [R1+0x2c] ;  /* 0x00002c00010b7983 */ /* 0x000f680000300800 */
[----:B------:R-:W4:Y:S04]  /*1b230*/  LDL.LU R17, [R1+0x48] ;  /* 0x0000480001117983 */ /* 0x000f280000300800 */
[----:B-1----:R-:W4:Y:S04]  /*1b240*/  LDL.LU R8, [R1+0x4c] ;  /* 0x00004c0001087983 */ /* 0x002f280000300800 */
[----:B------:R-:W4:Y:S04]  /*1b250*/  LDL.LU R18, [R1+0x68] ;  /* 0x0000680001127983 */ /* 0x000f280000300800 */
[----:B------:R-:W4:Y:S04]  /*1b260*/  LDL.LU R10, [R1+0x6c] ;  /* 0x00006c00010a7983 */ /* 0x000f280000300800 */
[----:B------:R-:W4:Y:S04]  /*1b270*/  LDL.LU R15, [R1+0x88] ;  /* 0x00008800010f7983 */ /* 0x000f280000300800 */
[----:B------:R-:W4:Y:S01]  /*1b280*/  LDL.LU R13, [R1+0x8c] ;  /* 0x00008c00010d7983 */ /* 0x000f220000300800 */
[----:B------:R-:W-:-:S02]  /*1b290*/  IADD3 R200, P3, PT, R200, UR54, RZ ;  /* 0x00000036c8c87c10 */ /* 0x000fc4000ff7e0ff */
[----:B------:R-:W-:Y:S01]  /*1b2a0*/  IADD3 R208, P5, PT, R208, UR54, RZ ;  /* 0x00000036d0d07c10 */ /* 0x000fe2000ffbe0ff */
[----:B------:R-:W4:Y:S01]  /*1b2b0*/  LDL.LU R14, [R1+0xac] ;  /* 0x0000ac00010e7983 */ /* 0x000f220000300800 */
[----:B------:R-:W-:Y:S01]  /*1b2c0*/  IADD3.X R199, PT, PT, R199, UR32, RZ, P3, !PT ;  /* 0x00000020c7c77c10 */ /* 0x000fe20009ffe4ff */
[----:B------:R-:W-:Y:S01]  /*1b2d0*/  IMAD.MOV.U32 R4, RZ, RZ, R200 ;  /* 0x000000ffff047224 */ /* 0x000fe200078e00c8 */
[----:B------:R-:W-:Y:S01]  /*1b2e0*/  IADD3.X R207, PT, PT, R207, UR32, RZ, P5, !PT ;  /* 0x00000020cfcf7c10 */ /* 0x000fe2000affe4ff */
[----:B------:R-:W4:Y:S02]  /*1b2f0*/  LDL.LU R19, [R1+0xcc] ;  /* 0x0000cc0001137983 */ /* 0x000f240000300800 */
[----:B------:R-:W-:Y:S01]  /*1b300*/  IMAD.MOV.U32 R5, RZ, RZ, R199 ;  /* 0x000000ffff057224 */ /* 0x000fe200078e00c7 */
[----:B------:R-:W-:-:S04]  /*1b310*/  IADD3 R216, P3, PT, R216, UR54, RZ ;  /* 0x00000036d8d87c10 */ /* 0x000fc8000ff7e0ff */
[----:B------:R1:W-:Y:S01]  /*1b320*/  LDGSTS.E [R6+0x100], desc[UR28][R4.64], P2 ;  /* 0x0010000004067fae */ /* 0x0003e200091a101c */
[----:B------:R-:W-:Y:S02]  /*1b330*/  IADD3.X R215, PT, PT, R215, UR32, RZ, P3, !PT ;  /* 0x00000020d7d77c10 */ /* 0x000fe40009ffe4ff */
[----:B------:R-:W-:Y:S01]  /*1b340*/  IADD3 R224, P5, PT, R224, UR54, RZ ;  /* 0x00000036e0e07c10 */ /* 0x000fe2000ffbe0ff */
[----:B-1----:R-:W-:Y:S02]  /*1b350*/  IMAD.MOV.U32 R4, RZ, RZ, R208 ;  /* 0x000000ffff047224 */ /* 0x002fe400078e00d0 */
[----:B------:R-:W-:Y:S01]  /*1b360*/  IMAD.MOV.U32 R5, RZ, RZ, R207 ;  /* 0x000000ffff057224 */ /* 0x000fe200078e00cf */
[----:B------:R-:W-:-:S04]  /*1b370*/  IADD3.X R223, PT, PT, R223, UR32, RZ, P5, !PT ;  /* 0x00000020dfdf7c10 */ /* 0x000fc8000affe4ff */
[----:B------:R1:W-:Y:S01]  /*1b380*/  LDGSTS.E [R6+0x500], desc[UR28][R4.64], P2 ;  /* 0x0050000004067fae */ /* 0x0003e200091a101c */
        /* <DEDUP_REMOVED lines=11> */
[----:B------:R-:W-:Y:S01]  /*1b440*/  IADD3.X R247, PT, PT, R247, UR32, RZ, P3, !PT ;  /* 0x00000020f7f77c10 */ /* 0x000fe20009ffe4ff */
[----:B-1----:R-:W-:Y:S02]  /*1b450*/  IMAD.MOV.U32 R4, RZ, RZ, R232 ;  /* 0x000000ffff047224 */ /* 0x002fe400078e00e8 */
[----:B------:R-:W-:-:S05]  /*1b460*/  IMAD.MOV.U32 R5, RZ, RZ, R231 ;  /* 0x000000ffff057224 */ /* 0x000fca00078e00e7 */
[----:B------:R1:W-:Y:S02]  /*1b470*/  LDGSTS.E [R6+0x1100], desc[UR28][R4.64], P2 ;  /* 0x0110000004067fae */ /* 0x0003e400091a101c */
[----:B-1----:R-:W-:Y:S02]  /*1b480*/  IMAD.MOV.U32 R4, RZ, RZ, R240 ;  /* 0x000000ffff047224 */ /* 0x002fe400078e00f0 */
[----:B------:R-:W-:-:S05]  /*1b490*/  IMAD.MOV.U32 R5, RZ, RZ, R239 ;  /* 0x000000ffff057224 */ /* 0x000fca00078e00ef */
[----:B------:R1:W-:Y:S02]  /*1b4a0*/  LDGSTS.E [R6+0x1500], desc[UR28][R4.64], P2 ;  /* 0x0150000004067fae */ /* 0x0003e400091a101c */
[----:B-1----:R-:W-:Y:S02]  /*1b4b0*/  IMAD.MOV.U32 R4, RZ, RZ, R248 ;  /* 0x000000ffff047224 */ /* 0x002fe400078e00f8 */
[----:B------:R-:W-:-:S05]  /*1b4c0*/  IMAD.MOV.U32 R5, RZ, RZ, R247 ;  /* 0x000000ffff057224 */ /* 0x000fca00078e00f7 */
[----:B------:R1:W-:Y:S01]  /*1b4d0*/  LDGSTS.E [R6+0x1900], desc[UR28][R4.64], P2 ;  /* 0x0190000004067fae */ /* 0x0003e200091a101c */
[----:B--2---:R-:W-:-:S04]  /*1b4e0*/  IADD3 R7, P5, PT, R7, UR54, RZ ;  /* 0x0000003607077c10 */ /* 0x004fc8000ffbe0ff */
[----:B---3--:R-:W-:Y:S01]  /*1b4f0*/  IADD3.X R9, PT, PT, R9, UR32, RZ, P5, !PT ;  /* 0x0000002009097c10 */ /* 0x008fe2000affe4ff */
[----:B------:R2:W-:Y:S04]  /*1b500*/  STL [R1+0xc], R7 ;  /* 0x00000c0701007387 */ /* 0x0005e80000100800 */
[----:B------:R3:W-:Y:S01]  /*1b510*/  STL [R1+0x8], R9 ;  /* 0x0000080901007387 */ /* 0x0007e20000100800 */
[----:B-----5:R-:W-:-:S03]  /*1b520*/  IADD3 R11, P3, PT, R11, UR54, RZ ;  /* 0x000000360b0b7c10 */ /* 0x020fc6000ff7e0ff */
[----:B------:R-:W5:Y:S01]  /*1b530*/  LDL.LU R16, [R1+0xa8] ;  /* 0x0000a80001107983 */ /* 0x000f620000300800 */
[----:B-1----:R-:W-:-:S03]  /*1b540*/  IMAD.MOV.U32 R4, RZ, RZ, R7 ;  /* 0x000000ffff047224 */ /* 0x002fc600078e0007 */
[----:B------:R-:W5:Y:S01]  /*1b550*/  LDL.LU R20, [R1+0xc8] ;  /* 0x0000c80001147983 */ /* 0x000f620000300800 */
[----:B------:R-:W-:Y:S01]  /*1b560*/  IMAD.MOV.U32 R5, RZ, RZ, R9 ;  /* 0x000000ffff057224 */ /* 0x000fe200078e0009 */
[----:B----4-:R-:W-:Y:S02]  /*1b570*/  IADD3.X R12, PT, PT, R12, UR32, RZ, P3, !PT ;  /* 0x000000200c0c7c10 */ /* 0x010fe40009ffe4ff */
[----:B------:R-:W-:Y:S01]  /*1b580*/  IADD3 R8, P5, PT, R8, UR54, RZ ;  /* 0x0000003608087c10 */ /* 0x000fe2000ffbe0ff */
[----:B--2---:R-:W2:Y:S04]  /*1b590*/  LDL.LU R7, [R1+0xec] ;  /* 0x0000ec0001077983 */ /* 0x004ea80000300800 */
[----:B---3--:R-:W3:Y:S01]  /*1b5a0*/  LDL.LU R9, [R1+0x10c] ;  /* 0x00010c0001097983 */ /* 0x008ee20000300800 */
[----:B------:R-:W-:-:S03]  /*1b5b0*/  IADD3.X R17, PT, PT, R17, UR32, RZ, P5, !PT ;  /* 0x0000002011117c10 */ /* 0x000fc6000affe4ff */
[----:B------:R1:W-:Y:S04]  /*1b5c0*/  STL [R1+0x2c], R11 ;  /* 0x00002c0b01007387 */ /* 0x0003e80000100800 */
[----:B------:R4:W-:Y:S04]  /*1b5d0*/  LDGSTS.E [R6+0x1d00], desc[UR28][R4.64], P2 ;  /* 0x01d0000004067fae */ /* 0x0009e800091a101c */
[----:B------:R1:W-:Y:S04]  /*1b5e0*/  STL [R1+0x28], R12 ;  /* 0x0000280c01007387 */ /* 0x0003e80000100800 */
[----:B------:R-:W-:Y:S01]  /*1b5f0*/  STL [R1+0x4c], R8 ;  /* 0x00004c0801007387 */ /* 0x000fe20000100800 */
[----:B----4-:R-:W-:-:S03]  /*1b600*/  IMAD.MOV.U32 R4, RZ, RZ, R11 ;  /* 0x000000ffff047224 */ /* 0x010fc600078e000b */
[----:B-1----:R-:W4:Y:S01]  /*1b610*/  LDL.LU R11, [R1+0xe8] ;  /* 0x0000e800010b7983 */ /* 0x002f220000300800 */
[----:B------:R-:W-:-:S03]  /*1b620*/  IMAD.MOV.U32 R5, RZ, RZ, R12 ;  /* 0x000000ffff057224 */ /* 0x000fc600078e000c */
[----:B------:R1:W-:Y:S01]  /*1b630*/  STL [R1+0x48], R17 ;  /* 0x0000481101007387 */ /* 0x0003e20000100800 */
[----:B------:R-:W-:-:S03]  /*1b640*/  IADD3 R10, P3, PT, R10, UR54, RZ ;  /* 0x000000360a0a7c10 */ /* 0x000fc6000ff7e0ff */
[----:B------:R-:W4:Y:S01]  /*1b650*/  LDL.LU R12, [R1+0x108] ;  /* 0x00010800010c7983 */ /* 0x000f220000300800 */
[----:B------:R-:W-:-:S03]  /*1b660*/  IADD3.X R18, PT, PT, R18, UR32, RZ, P3, !PT ;  /* 0x0000002012127c10 */ /* 0x000fc60009ffe4ff */
[----:B------:R1:W-:Y:S01]  /*1b670*/  LDGSTS.E [R6+0x2100], desc[UR28][R4.64], P2 ;  /* 0x0210000004067fae */ /* 0x0003e200091a101c */
[----:B------:R-:W-:-:S04]  /*1b680*/  IADD3 R13, P5, PT, R13, UR54, RZ ;  /* 0x000000360d0d7c10 */ /* 0x000fc8000ffbe0ff */
[----:B------:R-:W-:Y:S01]  /*1b690*/  IADD3.X R15, PT, PT, R15, UR32, RZ, P5, !PT ;  /* 0x000000200f0f7c10 */ /* 0x000fe2000affe4ff */
[----:B-1----:R-:W-:Y:S02]  /*1b6a0*/  IMAD.MOV.U32 R4, RZ, RZ, R8 ;  /* 0x000000ffff047224 */ /* 0x002fe400078e0008 */
[----:B------:R-:W-:Y:S02]  /*1b6b0*/  IMAD.MOV.U32 R5, RZ, RZ, R17 ;  /* 0x000000ffff057224 */ /* 0x000fe400078e0011 */
[----:B------:R-:W4:Y:S04]  /*1b6c0*/  LDL.LU R17, [R1+0x12c] ;  /* 0x00012c0001117983 */ /* 0x000f280000300800 */
[----:B------:R-:W4:Y:S04]  /*1b6d0*/  LDL.LU R8, [R1+0x14c] ;  /* 0x00014c0001087983 */ /* 0x000f280000300800 */
[----:B------:R-:W-:Y:S04]  /*1b6e0*/  STL [R1+0x6c], R10 ;  /* 0x00006c0a01007387 */ /* 0x000fe80000100800 */
[----:B------:R1:W-:Y:S04]  /*1b6f0*/  LDGSTS.E [R6+0x2500], desc[UR28][R4.64], P2 ;  /* 0x0250000004067fae */ /* 0x0003e800091a101c */
[----:B------:R1:W-:Y:S04]  /*1b700*/  STL [R1+0x68], R18 ;  /* 0x0000681201007387 */ /* 0x0003e80000100800 */
[----:B------:R-:W-:Y:S01]  /*1b710*/  STL [R1+0x8c], R13 ;  /* 0x00008c0d01007387 */ /* 0x000fe20000100800 */
[----:B-1----:R-:W-:-:S03]  /*1b720*/  IMAD.MOV.U32 R5, RZ, RZ, R18 ;  /* 0x000000ffff057224 */ /* 0x002fc600078e0012 */
[----:B------:R-:W4:Y:S01]  /*1b730*/  LDL.LU R18, [R1+0x128] ;  /* 0x0001280001127983 */ /* 0x000f220000300800 */
[----:B------:R-:W-:-:S03]  /*1b740*/  IMAD.MOV.U32 R4, RZ, RZ, R10 ;  /* 0x000000ffff047224 */ /* 0x000fc600078e000a */
[----:B------:R1:W-:Y:S04]  /*1b750*/  STL [R1+0x88], R15 ;  /* 0x0000880f01007387 */ /* 0x0003e80000100800 */
[----:B------:R-:W4:Y:S01]  /*1b760*/  LDL.LU R10, [R1+0x148] ;  /* 0x00014800010a7983 */ /* 0x000f220000300800 */
[----:B------:R-:W-:Y:S02]  /*1b770*/  IADD3 R14, P3, PT, R14, UR54, RZ ;  /* 0x000000360e0e7c10 */ /* 0x000fe4000ff7e0ff */
[----:B------:R-:W-:Y:S01]  /*1b780*/  IADD3 R19, P5, PT, R19, UR54, RZ ;  /* 0x0000003613137c10 */ /* 0x000fe2000ffbe0ff */
[----:B------:R1:W-:Y:S02]  /*1b790*/  LDGSTS.E [R6+0x2900], desc[UR28][R4.64], P2 ;  /* 0x0290000004067fae */ /* 0x0003e400091a101c */
[----:B-1----:R-:W-:-:S02]  /*1b7a0*/  IMAD.MOV.U32 R4, RZ, RZ, R13 ;  /* 0x000000ffff047224 */ /* 0x002fc400078e000d */
[----:B------:R-:W-:Y:S02]  /*1b7b0*/  IMAD.MOV.U32 R5, RZ, RZ, R15 ;  /* 0x000000ffff057224 */ /* 0x000fe400078e000f */
[----:B------:R-:W4:Y:S04]  /*1b7c0*/  LDL.LU R15, [R1+0x16c] ;  /* 0x00016c00010f7983 */ /* 0x000f280000300800 */
[----:B------:R-:W4:Y:S04]  /*1b7d0*/  LDL.LU R13, [R1+0x18c] ;  /* 0x00018c00010d7983 */ /* 0x000f280000300800 */
[----:B------:R-:W-:Y:S04]  /*1b7e0*/  STL [R1+0xac], R14 ;  /* 0x0000ac0e01007387 */ /* 0x000fe80000100800 */
[----:B------:R1:W-:Y:S02]  /*1b7f0*/  LDGSTS.E [R6+0x2d00], desc[UR28][R4.64], P2 ;  /* 0x02d0000004067fae */ /* 0x0003e400091a101c */
[----:B-1----:R-:W-:Y:S01]  /*1b800*/  IMAD.MOV.U32 R4, RZ, RZ, R14 ;  /* 0x000000ffff047224 */ /* 0x002fe200078e000e */
[----:B-----5:R-:W-:-:S02]  /*1b810*/  IADD3.X R16, PT, PT, R16, UR32, RZ, P3, !PT ;  /* 0x0000002010107c10 */ /* 0x020fc40009ffe4ff */
[----:B------:R-:W-:-:S03]  /*1b820*/  IADD3.X R20, PT, PT, R20, UR32, RZ, P5, !PT ;  /* 0x0000002014147c10 */ /* 0x000fc6000affe4ff */
[----:B------:R1:W-:Y:S01]  /*1b830*/  STL [R1+0xa8], R16 ;  /* 0x0000a81001007387 */ /* 0x0003e20000100800 */
[----:B------:R-:W-:-:S03]  /*1b840*/  IMAD.MOV.U32 R5, RZ, RZ, R16 ;  /* 0x000000ffff057224 */ /* 0x000fc600078e0010 */
[----:B------:R-:W-:Y:S01]  /*1b850*/  STL [R1+0xcc], R19 ;  /* 0x0000cc1301007387 */ /* 0x000fe20000100800 */
[----:B--2---:R-:W-:-:S03]  /*1b860*/  IADD3 R7, P3, PT, R7, UR54, RZ ;  /* 0x0000003607077c10 */ /* 0x004fc6000ff7e0ff */
[----:B------:R2:W-:Y:S04]  /*1b870*/  LDGSTS.E [R6+0x3100], desc[UR28][R4.64], P2 ;  /* 0x0310000004067fae */ /* 0x0005e800091a101c */
[----:B-1----:R-:W5:Y:S04]  /*1b880*/  LDL.LU R16, [R1+0x168] ;  /* 0x0001680001107983 */ /* 0x002f680000300800 */
[----:B------:R-:W-:Y:S04]  /*1b890*/  STL [R1+0xc8], R20 ;  /* 0x0000c81401007387 */ /* 0x000fe80000100800 */
[----:B------:R-:W5:Y:S01]  /*1b8a0*/  LDL.LU R14, [R1+0x188] ;  /* 0x00018800010e7983 */ /* 0x000f620000300800 */
[----:B--2---:R-:W-:-:S02]  /*1b8b0*/  IMAD.MOV.U32 R4, RZ, RZ, R19 ;  /* 0x000000ffff047224 */ /* 0x004fc400078e0013 */
[----:B------:R-:W-:Y:S01]  /*1b8c0*/  IMAD.MOV.U32 R5, RZ, RZ, R20 ;  /* 0x000000ffff057224 */ /* 0x000fe200078e0014 */
[----:B---3--:R-:W-:Y:S01]  /*1b8d0*/  IADD3 R9, P5, PT, R9, UR54, RZ ;  /* 0x0000003609097c10 */ /* 0x008fe2000ffbe0ff */
[----:B------:R-:W-:Y:S04]  /*1b8e0*/  STL [R1+0xec], R7 ;  /* 0x0000ec0701007387 */ /* 0x000fe80000100800 */
[----:B------:R1:W-:Y:S01]  /*1b8f0*/  LDGSTS.E [R6+0x3500], desc[UR28][R4.64], P2 ;  /* 0x0350000004067fae */ /* 0x0003e200091a101c */
[----:B----4-:R-:W-:-:S05]  /*1b900*/  IADD3.X R11, PT, PT, R11, UR32, RZ, P3, !PT ;  /* 0x000000200b0b7c10 */ /* 0x010fca0009ffe4ff */
[----:B------:R2:W-:Y:S01]  /*1b910*/  STL [R1+0xe8], R11 ;  /* 0x0000e80b01007387 */ /* 0x0005e20000100800 */
[----:B------:R-:W-:-:S03]  /*1b920*/  IADD3.X R12, PT, PT, R12, UR32, RZ, P5, !PT ;  /* 0x000000200c0c7c10 */ /* 0x000fc6000affe4ff */
[----:B------:R-:W-:Y:S01]  /*1b930*/  STL [R1+0x10c], R9 ;  /* 0x00010c0901007387 */ /* 0x000fe20000100800 */
[----:B-1----:R-:W-:Y:S02]  /*1b940*/  IMAD.MOV.U32 R4, RZ, RZ, R7 ;  /* 0x000000ffff047224 */ /* 0x002fe400078e0007 */
[----:B------:R-:W-:Y:S02]  /*1b950*/  IMAD.MOV.U32 R5, RZ, RZ, R11 ;  /* 0x000000ffff057224 */ /* 0x000fe400078e000b */
[----:B--2---:R-:W2:Y:S04]  /*1b960*/  LDL.LU R11, [R1+0x1ac] ;  /* 0x0001ac00010b7983 */ /* 0x004ea80000300800 */
[----:B------:R1:W-:Y:S04]  /*1b970*/  STL [R1+0x108], R12 ;  /* 0x0001080c01007387 */ /* 0x0003e80000100800 */
[----:B------:R3:W-:Y:S04]  /*1b980*/  LDGSTS.E [R6+0x3900], desc[UR28][R4.64], P2 ;  /* 0x0390000004067fae */ /* 0x0007e800091a101c */
[----:B------:R-:W4:Y:S01]  /*1b990*/  LDL.LU R7, [R1+0x1cc] ;  /* 0x0001cc0001077983 */ /* 0x000f220000300800 */
[----:B------:R-:W-:Y:S01]  /*1b9a0*/  IADD3 R17, P3, PT, R17, UR54, RZ ;  /* 0x0000003611117c10 */ /* 0x000fe2000ff7e0ff */
[----:B---3--:R-:W-:-:S02]  /*1b9b0*/  IMAD.MOV.U32 R5, RZ, RZ, R12 ;  /* 0x000000ffff057224 */ /* 0x008fc400078e000c */
[----:B-1----:R-:W3:Y:S01]  /*1b9c0*/  LDL.LU R12, [R1+0x1a8] ;  /* 0x0001a800010c7983 */ /* 0x002ee20000300800 */
[----:B------:R-:W-:Y:S01]  /*1b9d0*/  IMAD.MOV.U32 R4, RZ, RZ, R9 ;  /* 0x000000ffff047224 */ /* 0x000fe200078e0009 */
[----:B------:R-:W-:Y:S02]  /*1b9e0*/  IADD3 R8, P5, PT, R8, UR54, RZ ;  /* 0x0000003608087c10 */ /* 0x000fe4000ffbe0ff */
[----:B------:R-:W3:Y:S04]  /*1b9f0*/  LDL.LU R9, [R1+0x1c8] ;  /* 0x0001c80001097983 */ /* 0x000ee80000300800 */
[----:B------:R1:W-:Y:S01]  /*1ba00*/  LDGSTS.E [R6+0x3d00], desc[UR28][R4.64], P2 ;  /* 0x03d0000004067fae */ /* 0x0003e200091a101c */
[----:B------:R-:W-:Y:S01]  /*1ba10*/  IADD3.X R18, PT, PT, R18, UR32, RZ, P3, !PT ;  /* 0x0000002012127c10 */ /* 0x000fe20009ffe4ff */
[----:B-1----:R-:W-:-:S04]  /*1ba20*/  IMAD.MOV.U32 R4, RZ, RZ, R17 ;  /* 0x000000ffff047224 */ /* 0x002fc800078e0011 */
[----:B------:R-:W-:Y:S01]  /*1ba30*/  IMAD.MOV.U32 R5, RZ, RZ, R18 ;  /* 0x000000ffff057224 */ /* 0x000fe200078e0012 */
[----:B------:R-:W-:Y:S01]  /*1ba40*/  STL [R1+0x12c], R17 ;  /* 0x00012c1101007387 */ /* 0x000fe20000100800 */
[----:B------:R-:W-:-:S03]  /*1ba50*/  IADD3.X R10, PT, PT, R10, UR32, RZ, P5, !PT ;  /* 0x000000200a0a7c10 */ /* 0x000fc6000affe4ff */
[----:B------:R-:W-:Y:S04]  /*1ba60*/  STL [R1+0x128], R18 ;  /* 0x0001281201007387 */ /* 0x000fe80000100800 */
[----:B------:R-:W-:Y:S04]  /*1ba70*/  STL [R1+0x14c], R8 ;  /* 0x00014c0801007387 */ /* 0x000fe80000100800 */
[----:B------:R1:W-:Y:S04]  /*1ba80*/  LDGSTS.E [R6+0x4100], desc[UR28][R4.64], P2 ;  /* 0x0410000004067fae */ /* 0x0003e800091a101c */
[----:B------:R1:W-:Y:S02]  /*1ba90*/  STL [R1+0x148], R10 ;  /* 0x0001480a01007387 */ /* 0x0003e40000100800 */
[----:B-1----:R-:W-:-:S02]  /*1baa0*/  IMAD.MOV.U32 R5, RZ, RZ, R10 ;  /* 0x000000ffff057224 */ /* 0x002fc400078e000a */
[----:B------:R-:W-:Y:S01]  /*1bab0*/  IMAD.MOV.U32 R4, RZ, RZ, R8 ;  /* 0x000000ffff047224 */ /* 0x000fe200078e0008 */
[----:B------:R-:W3:Y:S04]  /*1bac0*/  LDL.LU R10, [R1+0x1e8] ;  /* 0x0001e800010a7983 */ /* 0x000ee80000300800 */
[----:B------:R-:W3:Y:S04]  /*1bad0*/  LDL.LU R8, [R1+0x1ec] ;  /* 0x0001ec0001087983 */ /* 0x000ee80000300800 */
[----:B------:R-:W3:Y:S04]  /*1bae0*/  LDL.LU R24, [R1+0x208] ;  /* 0x0002080001187983 */ /* 0x000ee80000300800 */
[----:B------:R-:W3:Y:S01]  /*1baf0*/  LDL.LU R23, [R1+0x20c] ;  /* 0x00020c0001177983 */ /* 0x000ee20000300800 */
        /* <DEDUP_REMOVED lines=10> */
[----:B------:R-:W3:Y:S04]  /*1bba0*/  LDL.LU R22, [R1+0x228] ;  /* 0x0002280001167983 */ /* 0x000ee80000300800 */
[----:B------:R-:W3:Y:S04]  /*1bbb0*/  LDL.LU R21, [R1+0x22c] ;  /* 0x00022c0001157983 */ /* 0x000ee80000300800 */
[----:B------:R-:W3:Y:S04]  /*1bbc0*/  LDL.LU R20, [R1+0x248] ;  /* 0x0002480001147983 */ /* 0x000ee80000300800 */
[----:B------:R-:W3:Y:S01]  /*1bbd0*/  LDL.LU R19, [R1+0x24c] ;  /* 0x00024c0001137983 */ /* 0x000ee20000300800 */
[----:B--2---:R-:W-:-:S03]  /*1bbe0*/  IADD3 R11, P3, PT, R11, UR54, RZ ;  /* 0x000000360b0b7c10 */ /* 0x004fc6000ff7e0ff */
[----:B------:R-:W2:Y:S01]  /*1bbf0*/  LDL.LU R17, [R1+0x26c] ;  /* 0x00026c0001117983 */ /* 0x000ea20000300800 */
[----:B------:R-:W-:-:S03]  /*1bc00*/  IMAD.MOV.U32 R5, RZ, RZ, R16 ;  /* 0x000000ffff057224 */ /* 0x000fc600078e0010 */
[----:B------:R-:W2:Y:S04]  /*1bc10*/  LDL.LU R15, [R1+0x28c] ;  /* 0x00028c00010f7983 */ /* 0x000ea80000300800 */
[----:B------:R-:W-:Y:S01]  /*1bc20*/  STL [R1+0x1ac], R11 ;  /* 0x0001ac0b01007387 */ /* 0x000fe20000100800 */
[----:B----4-:R-:W-:-:S03]  /*1bc30*/  IADD3 R7, P5, PT, R7, UR54, RZ ;  /* 0x0000003607077c10 */ /* 0x010fc6000ffbe0ff */
[----:B------:R4:W-:Y:S01]  /*1bc40*/  LDGSTS.E [R6+0x4900], desc[UR28][R4.64], P2 ;  /* 0x0490000004067fae */ /* 0x0009e200091a101c */
[----:B---3--:R-:W-:-:S05]  /*1bc50*/  IADD3.X R12, PT, PT, R12, UR32, RZ, P3, !PT ;  /* 0x000000200c0c7c10 */ /* 0x008fca0009ffe4ff */
[----:B------:R3:W-:Y:S01]  /*1bc60*/  STL [R1+0x1a8], R12 ;  /* 0x0001a80c01007387 */ /* 0x0007e20000100800 */
[----:B------:R-:W-:-:S03]  /*1bc70*/  IADD3.X R9, PT, PT, R9, UR32, RZ, P5, !PT ;  /* 0x0000002009097c10 */ /* 0x000fc6000affe4ff */
[----:B------:R-:W-:Y:S04]  /*1bc80*/  STL [R1+0x1cc], R7 ;  /* 0x0001cc0701007387 */ /* 0x000fe80000100800 */
[----:B------:R-:W2:Y:S01]  /*1bc90*/  LDL.LU R18, [R1+0x268] ;  /* 0x0002680001127983 */ /* 0x000ea20000300800 */
[----:B----4-:R-:W-:Y:S02]  /*1bca0*/  IMAD.MOV.U32 R4, RZ, RZ, R13 ;  /* 0x000000ffff047224 */ /* 0x010fe400078e000d */
[----:B------:R-:W-:Y:S01]  /*1bcb0*/  IMAD.MOV.U32 R5, RZ, RZ, R14 ;  /* 0x000000ffff057224 */ /* 0x000fe200078e000e */
[----:B------:R4:W-:Y:S04]  /*1bcc0*/  STL [R1+0x1c8], R9 ;  /* 0x0001c80901007387 */ /* 0x0009e80000100800 */
[----:B-1----:R-:W2:Y:S04]  /*1bcd0*/  LDL.LU R16, [R1+0x288] ;  /* 0x0002880001107983 */ /* 0x002ea80000300800 */
[----:B-----5:R-:W5:Y:S04]  /*1bce0*/  LDL.LU R14, [R1+0x2a8] ;  /* 0x0002a800010e7983 */ /* 0x020f680000300800 */
[----:B------:R-:W5:Y:S04]  /*1bcf0*/  LDL.LU R13, [R1+0x2ac] ;  /* 0x0002ac00010d7983 */ /* 0x000f680000300800 */
[----:B------:R1:W-:Y:S02]  /*1bd00*/  LDGSTS.E [R6+0x4d00], desc[UR28][R4.64], P2 ;  /* 0x04d0000004067fae */ /* 0x0003e400091a101c */
[----:B-1----:R-:W-:-:S02]  /*1bd10*/  IMAD.MOV.U32 R4, RZ, RZ, R11 ;  /* 0x000000ffff047224 */ /* 0x002fc400078e000b */
[----:B------:R-:W-:Y:S02]  /*1bd20*/  IMAD.MOV.U32 R5, RZ, RZ, R12 ;  /* 0x000000ffff057224 */ /* 0x000fe400078e000c */
[----:B---3--:R-:W3:Y:S04]  /*1bd30*/  LDL.LU R12, [R1+0x2c8] ;  /* 0x0002c800010c7983 */ /* 0x008ee80000300800 */
[----:B------:R-:W3:Y:S01]  /*1bd40*/  LDL.LU R11, [R1+0x2cc] ;  /* 0x0002cc00010b7983 */ /* 0x000ee20000300800 */
[----:B------:R-:W-:-:S03]  /*1bd50*/  IADD3 R8, P3, PT, R8, UR54, RZ ;  /* 0x0000003608087c10 */ /* 0x000fc6000ff7e0ff */
[----:B------:R1:W-:Y:S01]  /*1bd60*/  LDGSTS.E [R6+0x5100], desc[UR28][R4.64], P2 ;  /* 0x0510000004067fae */ /* 0x0003e200091a101c */
[----:B------:R-:W-:Y:S02]  /*1bd70*/  IADD3.X R10, PT, PT, R10, UR32, RZ, P3, !PT ;  /* 0x000000200a0a7c10 */ /* 0x000fe40009ffe4ff */
[----:B------:R-:W-:Y:S01]  /*1bd80*/  IADD3 R23, P5, PT, R23, UR54, RZ ;  /* 0x0000003617177c10 */ /* 0x000fe2000ffbe0ff */
[----:B-1----:R-:W-:Y:S02]  /*1bd90*/  IMAD.MOV.U32 R4, RZ, RZ, R7 ;  /* 0x000000ffff047224 */ /* 0x002fe400078e0007 */
[----:B------:R-:W-:Y:S02]  /*1bda0*/  IMAD.MOV.U32 R5, RZ, RZ, R9 ;  /* 0x000000ffff057224 */ /* 0x000fe400078e0009 */
[----:B----4-:R-:W4:Y:S04]  /*1bdb0*/  LDL.LU R9, [R1+0x2ec] ;  /* 0x0002ec0001097983 */ /* 0x010f280000300800 */
[----:B------:R-:W4:Y:S01]  /*1bdc0*/  LDL.LU R7, [R1+0x30c] ;  /* 0x00030c0001077983 */ /* 0x000f220000300800 */
[----:B------:R-:W-:-:S03]  /*1bdd0*/  IADD3.X R24, PT, PT, R24, UR32, RZ, P5, !PT ;  /* 0x0000002018187c10 */ /* 0x000fc6000affe4ff */
[----:B------:R-:W-:Y:S04]  /*1bde0*/  STL [R1+0x1ec], R8 ;  /* 0x0001ec0801007387 */ /* 0x000fe80000100800 */
[----:B------:R1:W-:Y:S04]  /*1bdf0*/  LDGSTS.E [R6+0x5500], desc[UR28][R4.64], P2 ;  /* 0x0550000004067fae */ /* 0x0003e800091a101c */
[----:B------:R1:W-:Y:S04]  /*1be00*/  STL [R1+0x1e8], R10 ;  /* 0x0001e80a01007387 */ /* 0x0003e80000100800 */
[----:B------:R-:W-:Y:S01]  /*1be10*/  STL [R1+0x20c], R23 ;  /* 0x00020c1701007387 */ /* 0x000fe20000100800 */
[----:B-1----:R-:W-:-:S03]  /*1be20*/  IMAD.MOV.U32 R5, RZ, RZ, R10 ;  /* 0x000000ffff057224 */ /* 0x002fc600078e000a */
[----:B------:R-:W4:Y:S01]  /*1be30*/  LDL.LU R10, [R1+0x2e8] ;  /* 0x0002e800010a7983 */ /* 0x000f220000300800 */
[----:B------:R-:W-:-:S03]  /*1be40*/  IMAD.MOV.U32 R4, RZ, RZ, R8 ;  /* 0x000000ffff047224 */ /* 0x000fc600078e0008 */
[----:B------:R-:W-:Y:S04]  /*1be50*/  STL [R1+0x208], R24 ;  /* 0x0002081801007387 */ /* 0x000fe80000100800 */
[----:B------:R-:W4:Y:S04]  /*1be60*/  LDL.LU R8, [R1+0x308] ;  /* 0x0003080001087983 */ /* 0x000f280000300800 */
        /* <DEDUP_REMOVED lines=10> */
[----:B--2---:R-:W-:Y:S02]  /*1bf10*/  IADD3 R17, P3, PT, R17, UR54, RZ ;  /* 0x0000003611117c10 */ /* 0x004fe4000ff7e0ff */
[----:B------:R1:W-:Y:S01]  /*1bf20*/  LDGSTS.E [R6+0x6100], desc[UR28][R4.64], P2 ;  /* 0x0610000004067fae */ /* 0x0003e200091a101c */
[----:B------:R-:W-:Y:S01]  /*1bf30*/  IADD3 R15, P5, PT, R15, UR54, RZ ;  /* 0x000000360f0f7c10 */ /* 0x000fe2000ffbe0ff */
[----:B-1----:R-:W-:Y:S02]  /*1bf40*/  IMAD.MOV.U32 R4, RZ, RZ, R19 ;  /* 0x000000ffff047224 */ /* 0x002fe400078e0013 */
[----:B------:R-:W-:-:S05]  /*1bf50*/  IMAD.MOV.U32 R5, RZ, RZ, R20 ;  /* 0x000000ffff057224 */ /* 0x000fca00078e0014 */
[----:B------:R1:W-:Y:S01]  /*1bf60*/  LDGSTS.E [R6+0x6500], desc[UR28][R4.64], P2 ;  /* 0x0650000004067fae */ /* 0x0003e200091a101c */
[----:B------:R-:W-:Y:S01]  /*1bf70*/  IADD3.X R18, PT, PT, R18, UR32, RZ, P3, !PT ;  /* 0x0000002012127c10 */ /* 0x000fe20009ffe4ff */
[----:B-1----:R-:W-:-:S04]  /*1bf80*/  IMAD.MOV.U32 R4, RZ, RZ, R17 ;  /* 0x000000ffff047224 */ /* 0x002fc800078e0011 */
[----:B------:R-:W-:Y:S01]  /*1bf90*/  IMAD.MOV.U32 R5, RZ, RZ, R18 ;  /* 0x000000ffff057224 */ /* 0x000fe200078e0012 */
[----:B------:R-:W-:-:S04]  /*1bfa0*/  IADD3.X R16, PT, PT, R16, UR32, RZ, P5, !PT ;  /* 0x0000002010107c10 */ /* 0x000fc8000affe4ff */
[----:B------:R1:W-:Y:S01]  /*1bfb0*/  LDGSTS.E [R6+0x6900], desc[UR28][R4.64], P2 ;  /* 0x0690000004067fae */ /* 0x0003e200091a101c */
[----:B-----5:R-:W-:-:S04]  /*1bfc0*/  IADD3 R13, P3, PT, R13, UR54, RZ ;  /* 0x000000360d0d7c10 */ /* 0x020fc8000ff7e0ff */
[----:B------:R-:W-:Y:S01]  /*1bfd0*/  IADD3.X R14, PT, PT, R14, UR32, RZ, P3, !PT ;  /* 0x000000200e0e7c10 */ /* 0x000fe20009ffe4ff */
[----:B-1----:R-:W-:Y:S02]  /*1bfe0*/  IMAD.MOV.U32 R4, RZ, RZ, R15 ;  /* 0x000000ffff047224 */ /* 0x002fe400078e000f */
[----:B------:R-:W-:-:S05]  /*1bff0*/  IMAD.MOV.U32 R5, RZ, RZ, R16 ;  /* 0x000000ffff057224 */ /* 0x000fca00078e0010 */
[----:B------:R1:W-:Y:S04]  /*1c000*/  LDGSTS.E [R6+0x6d00], desc[UR28][R4.64], P2 ;  /* 0x06d0000004067fae */ /* 0x0003e800091a101c */
[----:B------:R-:W-:Y:S01]  /*1c010*/  STL [R1+0x22c], R21 ;  /* 0x00022c1501007387 */ /* 0x000fe20000100800 */
[----:B---3--:R-:W-:Y:S01]  /*1c020*/  IADD3 R11, P5, PT, R11, UR54, RZ ;  /* 0x000000360b0b7c10 */ /* 0x008fe2000ffbe0ff */
[----:B-1----:R-:W-:Y:S02]  /*1c030*/  IMAD.MOV.U32 R4, RZ, RZ, R13 ;  /* 0x000000ffff047224 */ /* 0x002fe400078e000d */
[----:B------:R-:W-:Y:S01]  /*1c040*/  IMAD.MOV.U32 R5, RZ, RZ, R14 ;  /* 0x000000ffff057224 */ /* 0x000fe200078e000e */
[----:B------:R-:W-:Y:S01]  /*1c050*/  IADD3.X R12, PT, PT, R12, UR32, RZ, P5, !PT ;  /* 0x000000200c0c7c10 */ /* 0x000fe2000affe4ff */
[----:B------:R-:W-:Y:S04]  /*1c060*/  STL [R1+0x228], R22 ;  /* 0x0002281601007387 */ /* 0x000fe80000100800 */
[----:B------:R1:W-:Y:S04]  /*1c070*/  LDGSTS.E [R6+0x7100], desc[UR28][R4.64], P2 ;  /* 0x0710000004067fae */ /* 0x0003e800091a101c */
[----:B------:R-:W-:Y:S01]  /*1c080*/  STL [R1+0x24c], R19 ;  /* 0x00024c1301007387 */ /* 0x000fe20000100800 */
[----:B----4-:R-:W-:Y:S01]  /*1c090*/  IADD3 R9, P3, PT, R9, UR54, RZ ;  /* 0x0000003609097c10 */ /* 0x010fe2000ff7e0ff */
        /* <DEDUP_REMOVED lines=80> */
[----:B-1----:R-:W-:Y:S01]  /*1c5a0*/  IMAD.MOV.U32 R4, RZ, RZ, R7 ;  /* 0x000000ffff047224 */ /* 0x002fe200078e0007 */
[----:B----4-:R-:W-:Y:S01]  /*1c5b0*/  IADD3.X R12, PT, PT, R12, UR32, RZ, P3, !PT ;  /* 0x000000200c0c7c10 */ /* 0x010fe20009ffe4ff */
[----:B------:R-:W-:Y:S01]  /*1c5c0*/  IMAD.MOV.U32 R5, RZ, RZ, R9 ;  /* 0x000000ffff057224 */ /* 0x000fe200078e0009 */
[----:B------:R-:W4:Y:S01]  /*1c5d0*/  LDL.LU R20, [R1+0xd0] ;  /* 0x0000d00001147983 */ /* 0x000f220000300800 */
[----:B------:R-:W-:-:S03]  /*1c5e0*/  IADD3 R8, P5, PT, R8, UR54, RZ ;  /* 0x0000003608087c10 */ /* 0x000fc6000ffbe0ff */
[----:B--2---:R-:W2:Y:S04]  /*1c5f0*/  LDL.LU R7, [R1+0xf4] ;  /* 0x0000f40001077983 */ /* 0x004ea80000300800 */
[----:B---3--:R-:W3:Y:S01]  /*1c600*/  LDL.LU R9, [R1+0x114] ;  /* 0x0001140001097983 */ /* 0x008ee20000300800 */
[----:B------:R-:W-:-:S03]  /*1c610*/  IADD3.X R17, PT, PT, R17, UR32, RZ, P5, !PT ;  /* 0x0000002011117c10 */ /* 0x000fc6000affe4ff */
[----:B------:R1:W-:Y:S01]  /*1c620*/  STL [R1+0x34], R11 ;  /* 0x0000340b01007387 */ /* 0x0003e20000100800 */
[----:B------:R-:W-:-:S03]  /*1c630*/  IADD3 R10, P3, PT, R10, UR54, RZ ;  /* 0x000000360a0a7c10 */ /* 0x000fc6000ff7e0ff */
[----:B------:R1:W-:Y:S04]  /*1c640*/  LDGSTS.E [R6+0x1e00], desc[UR28][R4.64], P2 ;  /* 0x01e0000004067fae */ /* 0x0003e800091a101c */
[----:B------:R1:W-:Y:S04]  /*1c650*/  STL [R1+0x30], R12 ;  /* 0x0000300c01007387 */ /* 0x0003e80000100800 */
[----:B------:R-:W-:Y:S01]  /*1c660*/  STL [R1+0x54], R8 ;  /* 0x0000540801007387 */ /* 0x000fe20000100800 */
[----:B-1----:R-:W-:Y:S02]  /*1c670*/  IMAD.MOV.U32 R4, RZ, RZ, R11 ;  /* 0x000000ffff047224 */ /* 0x002fe400078e000b */
[----:B------:R-:W-:Y:S01]  /*1c680*/  IMAD.MOV.U32 R5, RZ, RZ, R12 ;  /* 0x000000ffff057224 */ /* 0x000fe200078e000c */
[----:B------:R-:W3:Y:S01]  /*1c690*/  LDL.LU R11, [R1+0xf0] ;  /* 0x0000f000010b7983 */ /* 0x000ee20000300800 */
[----:B------:R-:W-:-:S03]  /*1c6a0*/  IADD3.X R18, PT, PT, R18, UR32, RZ, P3, !PT ;  /* 0x0000002012127c10 */ /* 0x000fc60009ffe4ff */
[----:B------:R1:W-:Y:S01]  /*1c6b0*/  LDGSTS.E [R6+0x2200], desc[UR28][R4.64], P2 ;  /* 0x0220000004067fae */ /* 0x0003e200091a101c */
[----:B------:R-:W-:-:S03]  /*1c6c0*/  IADD3 R13, P5, PT, R13, UR54, RZ ;  /* 0x000000360d0d7c10 */ /* 0x000fc6000ffbe0ff */
[----:B------:R1:W-:Y:S04]  /*1c6d0*/  STL [R1+0x50], R17 ;  /* 0x0000501101007387 */ /* 0x0003e80000100800 */
[----:B------:R-:W3:Y:S01]  /*1c6e0*/  LDL.LU R12, [R1+0x110] ;  /* 0x00011000010c7983 */ /* 0x000ee20000300800 */
[----:B-1----:R-:W-:Y:S02]  /*1c6f0*/  IMAD.MOV.U32 R4, RZ, RZ, R8 ;  /* 0x000000ffff047224 */ /* 0x002fe400078e0008 */
[----:B------:R-:W-:Y:S02]  /*1c700*/  IMAD.MOV.U32 R5, RZ, RZ, R17 ;  /* 0x000000ffff057224 */ /* 0x000fe400078e0011 */
[----:B------:R-:W3:Y:S04]  /*1c710*/  LDL.LU R17, [R1+0x134] ;  /* 0x0001340001117983 */ /* 0x000ee80000300800 */
[----:B------:R-:W3:Y:S01]  /*1c720*/  LDL.LU R8, [R1+0x154] ;  /* 0x0001540001087983 */ /* 0x000ee20000300800 */
[----:B------:R-:W-:-:S03]  /*1c730*/  IADD3.X R15, PT, PT, R15, UR32, RZ, P5, !PT ;  /* 0x000000200f0f7c10 */ /* 0x000fc6000affe4ff */
        /* <DEDUP_REMOVED lines=9> */
[----:B------:R-:W-:-:S03]  /*1c7d0*/  IADD3 R14, P3, PT, R14, UR54, RZ ;  /* 0x000000360e0e7c10 */ /* 0x000fc6000ff7e0ff */
[----:B------:R1:W-:Y:S01]  /*1c7e0*/  LDGSTS.E [R6+0x2a00], desc[UR28][R4.64], P2 ;  /* 0x02a0000004067fae */ /* 0x0003e200091a101c */
[----:B------:R-:W-:Y:S01]  /*1c7f0*/  IADD3 R19, P5, PT, R19, UR54, RZ ;  /* 0x0000003613137c10 */ /* 0x000fe2000ffbe0ff */
[----:B-1----:R-:W-:Y:S02]  /*1c800*/  IMAD.MOV.U32 R4, RZ, RZ, R13 ;  /* 0x000000ffff047224 */ /* 0x002fe400078e000d */
[----:B------:R-:W-:Y:S02]  /*1c810*/  IMAD.MOV.U32 R5, RZ, RZ, R15 ;  /* 0x000000ffff057224 */ /* 0x000fe400078e000f */
[----:B------:R-:W3:Y:S04]  /*1c820*/  LDL.LU R15, [R1+0x174] ;  /* 0x00017400010f7983 */ /* 0x000ee80000300800 */
[----:B------:R1:W-:Y:S04]  /*1c830*/  LDGSTS.E [R6+0x2e00], desc[UR28][R4.64], P2 ;  /* 0x02e0000004067fae */ /* 0x0003e800091a101c */
[----:B------:R-:W3:Y:S01]  /*1c840*/  LDL.LU R13, [R1+0x194] ;  /* 0x00019400010d7983 */ /* 0x000ee20000300800 */
[----:B-1----:R-:W-:-:S03]  /*1c850*/  IMAD.MOV.U32 R4, RZ, RZ, R14 ;  /* 0x000000ffff047224 */ /* 0x002fc600078e000e */
[----:B------:R-:W-:Y:S01]  /*1c860*/  STL [R1+0xb4], R14 ;  /* 0x0000b40e01007387 */ /* 0x000fe20000100800 */
[----:B-----5:R-:W-:Y:S02]  /*1c870*/  IADD3.X R16, PT, PT, R16, UR32, RZ, P3, !PT ;  /* 0x0000002010107c10 */ /* 0x020fe40009ffe4ff */
[----:B----4-:R-:W-:-:S03]  /*1c880*/  IADD3.X R20, PT, PT, R20, UR32, RZ, P5, !PT ;  /* 0x0000002014147c10 */ /* 0x010fc6000affe4ff */
[----:B------:R-:W-:Y:S01]  /*1c890*/  IMAD.MOV.U32 R5, RZ, RZ, R16 ;  /* 0x000000ffff057224 */ /* 0x000fe200078e0010 */
[----:B--2---:R-:W-:-:S04]  /*1c8a0*/  IADD3 R7, P3, PT, R7, UR54, RZ ;  /* 0x0000003607077c10 */ /* 0x004fc8000ff7e0ff */
[----:B------:R1:W-:Y:S01]  /*1c8b0*/  LDGSTS.E [R6+0x3200], desc[UR28][R4.64], P2 ;  /* 0x0320000004067fae */ /* 0x0003e200091a101c */
[----:B---3--:R-:W-:-:S03]  /*1c8c0*/  IADD3 R9, P5, PT, R9, UR54, RZ ;  /* 0x0000003609097c10 */ /* 0x008fc6000ffbe0ff */
[----:B------:R2:W-:Y:S04]  /*1c8d0*/  STL [R1+0xb0], R16 ;  /* 0x0000b01001007387 */ /* 0x0005e80000100800 */
[----:B------:R-:W-:Y:S01]  /*1c8e0*/  STL [R1+0xd4], R19 ;  /* 0x0000d41301007387 */ /* 0x000fe20000100800 */
[----:B-1----:R-:W-:Y:S02]  /*1c8f0*/  IMAD.MOV.U32 R4, RZ, RZ, R19 ;  /* 0x000000ffff047224 */ /* 0x002fe400078e0013 */
[----:B------:R-:W-:Y:S01]  /*1c900*/  IMAD.MOV.U32 R5, RZ, RZ, R20 ;  /* 0x000000ffff057224 */ /* 0x000fe200078e0014 */
[----:B--2---:R-:W2:Y:S04]  /*1c910*/  LDL.LU R16, [R1+0x170] ;  /* 0x0001700001107983 */ /* 0x004ea80000300800 */
[----:B------:R-:W-:Y:S04]  /*1c920*/  STL [R1+0xd0], R20 ;  /* 0x0000d01401007387 */ /* 0x000fe80000100800 */
[----:B------:R-:W3:Y:S01]  /*1c930*/  LDL.LU R14, [R1+0x190] ;  /* 0x00019000010e7983 */ /* 0x000ee20000300800 */
[----:B------:R-:W-:-:S03]  /*1c940*/  IADD3.X R11, PT, PT, R11, UR32, RZ, P3, !PT ;  /* 0x000000200b0b7c10 */ /* 0x000fc60009ffe4ff */
[----:B------:R1:W-:Y:S04]  /*1c950*/  LDGSTS.E [R6+0x3600], desc[UR28][R4.64], P2 ;  /* 0x0360000004067fae */ /* 0x0003e800091a101c */
[----:B------:R-:W-:Y:S01]  /*1c960*/  STL [R1+0xf4], R7 ;  /* 0x0000f40701007387 */ /* 0x000fe20000100800 */
[----:B------:R-:W-:Y:S01]  /*1c970*/  IADD3.X R12, PT, PT, R12, UR32, RZ, P5, !PT ;  /* 0x000000200c0c7c10 */ /* 0x000fe2000affe4ff */
[----:B-1----:R-:W-:Y:S02]  /*1c980*/  IMAD.MOV.U32 R4, RZ, RZ, R7 ;  /* 0x000000ffff047224 */ /* 0x002fe400078e0007 */
[----:B------:R-:W-:Y:S01]  /*1c990*/  IMAD.MOV.U32 R5, RZ, RZ, R11 ;  /* 0x000000ffff057224 */ /* 0x000fe200078e000b */
[----:B------:R1:W-:Y:S01]  /*1c9a0*/  STL [R1+0xf0], R11 ;  /* 0x0000f00b01007387 */ /* 0x0003e20000100800 */
[----:B------:R-:W-:-:S03]  /*1c9b0*/  IADD3 R17, P3, PT, R17, UR54, RZ ;  /* 0x0000003611117c10 */ /* 0x000fc6000ff7e0ff */
[----:B------:R4:W-:Y:S04]  /*1c9c0*/  LDGSTS.E [R6+0x3a00], desc[UR28][R4.64], P2 ;  /* 0x03a0000004067fae */ /* 0x0009e800091a101c */
[----:B------:R-:W-:Y:S01]  /*1c9d0*/  STL [R1+0x114], R9 ;  /* 0x0001140901007387 */ /* 0x000fe20000100800 */
[----:B------:R-:W-:-:S03]  /*1c9e0*/  IADD3 R8, P5, PT, R8, UR54, RZ ;  /* 0x0000003608087c10 */ /* 0x000fc6000ffbe0ff */
[----:B-1----:R-:W5:Y:S01]  /*1c9f0*/  LDL.LU R11, [R1+0x1b4] ;  /* 0x0001b400010b7983 */ /* 0x002f620000300800 */
[----:B----4-:R-:W-:Y:S02]  /*1ca00*/  IMAD.MOV.U32 R4, RZ, RZ, R9 ;  /* 0x000000ffff047224 */ /* 0x010fe400078e0009 */
[----:B------:R-:W-:Y:S01]  /*1ca10*/  IMAD.MOV.U32 R5, RZ, RZ, R12 ;  /* 0x000000ffff057224 */ /* 0x000fe200078e000c */
[----:B------:R1:W-:Y:S04]  /*1ca20*/  STL [R1+0x110], R12 ;  /* 0x0001100c01007387 */ /* 0x0003e80000100800 */
[----:B------:R-:W4:Y:S04]  /*1ca30*/  LDL.LU R7, [R1+0x1d4] ;  /* 0x0001d40001077983 */ /* 0x000f280000300800 */
[----:B------:R1:W-:Y:S01]  /*1ca40*/  LDGSTS.E [R6+0x3e00], desc[UR28][R4.64], P2 ;  /* 0x03e0000004067fae */ /* 0x0003e200091a101c */
[----:B------:R-:W-:-:S03]  /*1ca50*/  IADD3.X R18, PT, PT, R18, UR32, RZ, P3, !PT ;  /* 0x0000002012127c10 */ /* 0x000fc60009ffe4ff */
[----:B-1----:R-:W4:Y:S04]  /*1ca60*/  LDL.LU R12, [R1+0x1b0] ;  /* 0x0001b000010c7983 */ /* 0x002f280000300800 */
[----:B------:R-:W4:Y:S01]  /*1ca70*/  LDL.LU R9, [R1+0x1d0] ;  /* 0x0001d00001097983 */ /* 0x000f220000300800 */
[----:B------:R-:W-:Y:S01]  /*1ca80*/  IADD3.X R10, PT, PT, R10, UR32, RZ, P5, !PT ;  /* 0x000000200a0a7c10 */ /* 0x000fe2000affe4ff */
[----:B------:R-:W-:Y:S02]  /*1ca90*/  IMAD.MOV.U32 R4, RZ, RZ, R17 ;  /* 0x000000ffff047224 */ /* 0x000fe400078e0011 */
[----:B------:R-:W-:Y:S01]  /*1caa0*/  IMAD.MOV.U32 R5, RZ, RZ, R18 ;  /* 0x000000ffff057224 */ /* 0x000fe200078e0012 */
[----:B------:R-:W-:Y:S04]  /*1cab0*/  STL [R1+0x134], R17 ;  /* 0x0001341101007387 */ /* 0x000fe80000100800 */
[----:B------:R-:W-:Y:S04]  /*1cac0*/  STL [R1+0x130], R18 ;  /* 0x0001301201007387 */ /* 0x000fe80000100800 */
[----:B------:R-:W-:Y:S04]  /*1cad0*/  STL [R1+0x154], R8 ;  /* 0x0001540801007387 */ /* 0x000fe80000100800 */
[----:B------:R1:W-:Y:S04]  /*1cae0*/  LDGSTS.E [R6+0x4200], desc[UR28][R4.64], P2 ;  /* 0x0420000004067fae */ /* 0x0003e800091a101c */
[----:B------:R1:W-:Y:S02]  /*1caf0*/  STL [R1+0x150], R10 ;  /* 0x0001500a01007387 */ /* 0x0003e40000100800 */
[----:B-1----:R-:W-:-:S02]  /*1cb00*/  IMAD.MOV.U32 R5, RZ, RZ, R10 ;  /* 0x000000ffff057224 */ /* 0x002fc400078e000a */
[----:B------:R-:W-:Y:S01]  /*1cb10*/  IMAD.MOV.U32 R4, RZ, RZ, R8 ;  /* 0x000000ffff047224 */ /* 0x000fe200078e0008 */
[----:B------:R-:W4:Y:S04]  /*1cb20*/  LDL.LU R10, [R1+0x1f0] ;  /* 0x0001f000010a7983 */ /* 0x000f280000300800 */
[----:B------:R-:W4:Y:S04]  /*1cb30*/  LDL.LU R8, [R1+0x1f4] ;  /* 0x0001f40001087983 */ /* 0x000f280000300800 */
[----:B------:R-:W4:Y:S04]  /*1cb40*/  LDL.LU R24, [R1+0x210] ;  /* 0x0002100001187983 */ /* 0x000f280000300800 */
[----:B------:R-:W4:Y:S01]  /*1cb50*/  LDL.LU R23, [R1+0x214] ;  /* 0x0002140001177983 */ /* 0x000f220000300800 */
[----:B------:R-:W-:-:S02]  /*1cb60*/  IADD3 R15, P3, PT, R15, UR54, RZ ;  /* 0x000000360f0f7c10 */ /* 0x000fc4000ff7e0ff */
[----:B------:R-:W-:Y:S01]  /*1cb70*/  IADD3 R13, P5, PT, R13, UR54, RZ ;  /* 0x000000360d0d7c10 */ /* 0x000fe2000ffbe0ff */
[----:B------:R1:W-:Y:S04]  /*1cb80*/  LDGSTS.E [R6+0x4600], desc[UR28][R4.64], P2 ;  /* 0x0460000004067fae */ /* 0x0003e800091a101c */
[----:B------:R2:W-:Y:S01]  /*1cb90*/  STL [R1+0x174], R15 ;  /* 0x0001740f01007387 */ /* 0x0005e20000100800 */
[----:B-1----:R-:W-:Y:S01]  /*1cba0*/  IMAD.MOV.U32 R4, RZ, RZ, R15 ;  /* 0x000000ffff047224 */ /* 0x002fe200078e000f */
[----:B--2---:R-:W-:-:S05]  /*1cbb0*/  IADD3.X R16, PT, PT, R16, UR32, RZ, P3, !PT ;  /* 0x0000002010107c10 */ /* 0x004fca0009ffe4ff */
[----:B------:R1:W-:Y:S01]  /*1cbc0*/  STL [R1+0x170], R16 ;  /* 0x0001701001007387 */ /* 0x0003e20000100800 */
[----:B---3--:R-:W-:-:S03]  /*1cbd0*/  IADD3.X R14, PT, PT, R14, UR32, RZ, P5, !PT ;  /* 0x000000200e0e7c10 */ /* 0x008fc6000affe4ff */
[----:B------:R-:W-:Y:S01]  /*1cbe0*/  STL [R1+0x194], R13 ;  /* 0x0001940d01007387 */ /* 0x000fe20000100800 */
[----:B------:R-:W-:-:S03]  /*1cbf0*/  IMAD.MOV.U32 R5, RZ, RZ, R16 ;  /* 0x000000ffff057224 */ /* 0x000fc600078e0010 */
[----:B------:R2:W-:Y:S04]  /*1cc00*/  STL [R1+0x190], R14 ;  /* 0x0001900e01007387 */ /* 0x0005e80000100800 */
[----:B------:R-:W3:Y:S04]  /*1cc10*/  LDL.LU R22, [R1+0x230] ;  /* 0x0002300001167983 */ /* 0x000ee80000300800 */
[----:B------:R-:W3:Y:S04]  /*1cc20*/  LDL.LU R21, [R1+0x234] ;  /* 0x0002340001157983 */ /* 0x000ee80000300800 */
[----:B------:R1:W-:Y:S04]  /*1cc30*/  LDGSTS.E [R6+0x4a00], desc[UR28][R4.64], P2 ;  /* 0x04a0000004067fae */ /* 0x0003e800091a101c */
[----:B------:R-:W3:Y:S04]  /*1cc40*/  LDL.LU R20, [R1+0x250] ;  /* 0x0002500001147983 */ /* 0x000ee80000300800 */
[----:B------:R-:W3:Y:S01]  /*1cc50*/  LDL.LU R19, [R1+0x254] ;  /* 0x0002540001137983 */ /* 0x000ee20000300800 */
[----:B-----5:R-:W-:Y:S01]  /*1cc60*/  IADD3 R11, P3, PT, R11, UR54, RZ ;  /* 0x000000360b0b7c10 */ /* 0x020fe2000ff7e0ff */
[----:B-1----:R-:W-:-:S02]  /*1cc70*/  IMAD.MOV.U32 R4, RZ, RZ, R13 ;  /* 0x000000ffff047224 */ /* 0x002fc400078e000d */
[----:B------:R-:W5:Y:S01]  /*1cc80*/  LDL.LU R17, [R1+0x274] ;  /* 0x0002740001117983 */ /* 0x000f620000300800 */
[----:B------:R-:W-:-:S03]  /*1cc90*/  IMAD.MOV.U32 R5, RZ, RZ, R14 ;  /* 0x000000ffff057224 */ /* 0x000fc600078e000e */
[----:B------:R-:W5:Y:S01]  /*1cca0*/  LDL.LU R15, [R1+0x294] ;  /* 0x00029400010f7983 */ /* 0x000f620000300800 */
[----:B----4-:R-:W-:-:S03]  /*1ccb0*/  IADD3 R7, P5, PT, R7, UR54, RZ ;  /* 0x0000003607077c10 */ /* 0x010fc6000ffbe0ff */
[----:B------:R-:W-:Y:S04]  /*1ccc0*/  STL [R1+0x1b4], R11 ;  /* 0x0001b40b01007387 */ /* 0x000fe80000100800 */
[----:B------:R1:W-:Y:S01]  /*1ccd0*/  LDGSTS.E [R6+0x4e00], desc[UR28][R4.64], P2 ;  /* 0x04e0000004067fae */ /* 0x0003e200091a101c */
[----:B------:R-:W-:Y:S02]  /*1cce0*/  IADD3.X R12, PT, PT, R12, UR32, RZ, P3, !PT ;  /* 0x000000200c0c7c10 */ /* 0x000fe40009ffe4ff */
[----:B------:R-:W-:-:S03]  /*1ccf0*/  IADD3.X R9, PT, PT, R9, UR32, RZ, P5, !PT ;  /* 0x0000002009097c10 */ /* 0x000fc6000affe4ff */
[----:B------:R4:W-:Y:S04]  /*1cd00*/  STL [R1+0x1b0], R12 ;  /* 0x0001b00c01007387 */ /* 0x0009e80000100800 */
[----:B------:R-:W-:Y:S01]  /*1cd10*/  STL [R1+0x1d4], R7 ;  /* 0x0001d40701007387 */ /* 0x000fe20000100800 */
[----:B-1----:R-:W-:Y:S02]  /*1cd20*/  IMAD.MOV.U32 R4, RZ, RZ, R11 ;  /* 0x000000ffff047224 */ /* 0x002fe400078e000b */
[----:B------:R-:W-:Y:S01]  /*1cd30*/  IMAD.MOV.U32 R5, RZ, RZ, R12 ;  /* 0x000000ffff057224 */ /* 0x000fe200078e000c */
[----:B------:R-:W5:Y:S04]  /*1cd40*/  LDL.LU R18, [R1+0x270] ;  /* 0x0002700001127983 */ /* 0x000f680000300800 */
[----:B------:R1:W-:Y:S04]  /*1cd50*/  STL [R1+0x1d0], R9 ;  /* 0x0001d00901007387 */ /* 0x0003e80000100800 */
[----:B------:R-:W5:Y:S04]  /*1cd60*/  LDL.LU R16, [R1+0x290] ;  /* 0x0002900001107983 */ /* 0x000f680000300800 */
[----:B--2---:R-:W2:Y:S04]  /*1cd70*/  LDL.LU R14, [R1+0x2b0] ;  /* 0x0002b000010e7983 */ /* 0x004ea80000300800 */
[----:B------:R-:W2:Y:S04]  /*1cd80*/  LDL.LU R13, [R1+0x2b4] ;  /* 0x0002b400010d7983 */ /* 0x000ea80000300800 */
[----:B------:R1:W-:Y:S04]  /*1cd90*/  LDGSTS.E [R6+0x5200], desc[UR28][R4.64], P2 ;  /* 0x0520000004067fae */ /* 0x0003e800091a101c */
[----:B----4-:R-:W4:Y:S04]  /*1cda0*/  LDL.LU R12, [R1+0x2d0] ;  /* 0x0002d000010c7983 */ /* 0x010f280000300800 */
[----:B------:R-:W4:Y:S01]  /*1cdb0*/  LDL.LU R11, [R1+0x2d4] ;  /* 0x0002d400010b7983 */ /* 0x000f220000300800 */
[----:B------:R-:W-:Y:S01]  /*1cdc0*/  IADD3 R8, P3, PT, R8, UR54, RZ ;  /* 0x0000003608087c10 */ /* 0x000fe2000ff7e0ff */
[----:B-1----:R-:W-:-:S03]  /*1cdd0*/  IMAD.MOV.U32 R4, RZ, RZ, R7 ;  /* 0x000000ffff047224 */ /* 0x002fc600078e0007 */
[----:B------:R-:W-:Y:S01]  /*1cde0*/  IADD3.X R10, PT, PT, R10, UR32, RZ, P3, !PT ;  /* 0x000000200a0a7c10 */ /* 0x000fe20009ffe4ff */
[----:B------:R-:W-:Y:S02]  /*1cdf0*/  IMAD.MOV.U32 R5, RZ, RZ, R9 ;  /* 0x000000ffff057224 */ /* 0x000fe400078e0009 */
[----:B------:R-:W4:Y:S01]  /*1ce00*/  LDL.LU R9, [R1+0x2f4] ;  /* 0x0002f40001097983 */ /* 0x000f220000300800 */
[----:B------:R-:W-:-:S03]  /*1ce10*/  IADD3 R23, P5, PT, R23, UR54, RZ ;  /* 0x0000003617177c10 */ /* 0x000fc6000ffbe0ff */
        /* <DEDUP_REMOVED lines=15> */
[----:B---3--:R-:W-:-:S04]  /*1cf10*/  IADD3 R21, P3, PT, R21, UR54, RZ ;  /* 0x0000003615157c10 */ /* 0x008fc8000ff7e0ff */
[----:B------:R-:W-:Y:S01]  /*1cf20*/  IADD3.X R22, PT, PT, R22, UR32, RZ, P3, !PT ;  /* 0x0000002016167c10 */ /* 0x000fe20009ffe4ff */
[----:B-1----:R-:W-:-:S04]  /*1cf30*/  IMAD.MOV.U32 R4, RZ, RZ, R21 ;  /* 0x000000ffff047224 */ /* 0x002fc800078e0015 */
[----:B------:R-:W-:Y:S01]  /*1cf40*/  IMAD.MOV.U32 R5, RZ, RZ, R22 ;  /* 0x000000ffff057224 */ /* 0x000fe200078e0016 */
[----:B------:R-:W-:-:S04]  /*1cf50*/  IADD3 R19, P5, PT, R19, UR54, RZ ;  /* 0x0000003613137c10 */ /* 0x000fc8000ffbe0ff */
[----:B------:R1:W-:Y:S01]  /*1cf60*/  LDGSTS.E [R6+0x6200], desc[UR28][R4.64], P2 ;  /* 0x0620000004067fae */ /* 0x0003e200091a101c */
[----:B------:R-:W-:Y:S02]  /*1cf70*/  IADD3.X R20, PT, PT, R20, UR32, RZ, P5, !PT ;  /* 0x0000002014147c10 */ /* 0x000fe4000affe4ff */
[----:B-----5:R-:W-:Y:S02]  /*1cf80*/  IADD3 R17, P3, PT, R17, UR54, RZ ;  /* 0x0000003611117c10 */ /* 0x020fe4000ff7e0ff */
[----:B------:R-:W-:Y:S01]  /*1cf90*/  IADD3 R15, P5, PT, R15, UR54, RZ ;  /* 0x000000360f0f7c10 */ /* 0x000fe2000ffbe0ff */
[----:B-1----:R-:W-:Y:S02]  /*1cfa0*/  IMAD.MOV.U32 R4, RZ, RZ, R19 ;  /* 0x000000ffff047224 */ /* 0x002fe400078e0013 */
[----:B------:R-:W-:Y:S01]  /*1cfb0*/  IMAD.MOV.U32 R5, RZ, RZ, R20 ;  /* 0x000000ffff057224 */ /* 0x000fe200078e0014 */
[----:B------:R-:W-:Y:S04]  /*1cfc0*/  STL [R1+0x234], R21 ;  /* 0x0002341501007387 */ /* 0x000fe80000100800 */
[----:B------:R-:W-:Y:S04]  /*1cfd0*/  STL [R1+0x230], R22 ;  /* 0x0002301601007387 */ /* 0x000fe80000100800 */
[----:B------:R-:W-:Y:S04]  /*1cfe0*/  STL [R1+0x254], R19 ;  /* 0x0002541301007387 */ /* 0x000fe80000100800 */
[----:B------:R-:W-:Y:S04]  /*1cff0*/  STL [R1+0x250], R20 ;  /* 0x0002501401007387 */ /* 0x000fe80000100800 */
[----:B------:R1:W-:Y:S01]  /*1d000*/  LDGSTS.E [R6+0x6600], desc[UR28][R4.64], P2 ;  /* 0x0660000004067fae */ /* 0x0003e200091a101c */
[----:B------:R-:W-:-:S03]  /*1d010*/  IADD3.X R18, PT, PT, R18, UR32, RZ, P3, !PT ;  /* 0x0000002012127c10 */ /* 0x000fc60009ffe4ff */
[----:B------:R-:W-:Y:S01]  /*1d020*/  STL [R1+0x274], R17 ;  /* 0x0002741101007387 */ /* 0x000fe20000100800 */
[----:B------:R-:W-:Y:S01]  /*1d030*/  IADD3.X R16, PT, PT, R16, UR32, RZ, P5, !PT ;  /* 0x0000002010107c10 */ /* 0x000fe2000affe4ff */
[----:B-1----:R-:W-:Y:S02]  /*1d040*/  IMAD.MOV.U32 R4, RZ, RZ, R17 ;  /* 0x000000ffff047224 */ /* 0x002fe400078e0011 */
[----:B------:R1:W-:Y:S01]  /*1d050*/  STL [R1+0x270], R18 ;  /* 0x0002701201007387 */ /* 0x0003e20000100800 */
[----:B------:R-:W-:Y:S01]  /*1d060*/  IMAD.MOV.U32 R5, RZ, RZ, R18 ;  /* 0x000000ffff057224 */ /* 0x000fe200078e0012 */
[----:B--2---:R-:W-:Y:S02]  /*1d070*/  IADD3 R13, P3, PT, R13, UR54, RZ ;  /* 0x000000360d0d7c10 */ /* 0x004fe4000ff7e0ff */
[----:B------:R-:W-:Y:S02]  /*1d080*/  STL [R1+0x294], R15 ;  /* 0x0002940f01007387 */ /* 0x000fe40000100800 */
[----:B------:R-:W-:-:S02]  /*1d090*/  IADD3.X R14, PT, PT, R14, UR32, RZ, P3, !PT ;  /* 0x000000200e0e7c10 */ /* 0x000fc40009ffe4ff */
[----:B------:R-:W-:Y:S01]  /*1d0a0*/  STL [R1+0x290], R16 ;  /* 0x0002901001007387 */ /* 0x000fe20000100800 */
[----:B----4-:R-:W-:-:S03]  /*1d0b0*/  IADD3 R11, P5, PT, R11, UR54, RZ ;  /* 0x000000360b0b7c10 */ /* 0x010fc6000ffbe0ff */
[----:B------:R-:W-:Y:S01]  /*1d0c0*/  STL [R1+0x2b4], R13 ;  /* 0x0002b40d01007387 */ /* 0x000fe20000100800 */
[----:B------:R-:W-:-:S03]  /*1d0d0*/  IADD3.X R12, PT, PT, R12, UR32, RZ, P5, !PT ;  /* 0x000000200c0c7c10 */ /* 0x000fc6000affe4ff */
[----:B------:R2:W-:Y:S01]  /*1d0e0*/  LDGSTS.E [R6+0x6a00], desc[UR28][R4.64], P2 ;  /* 0x06a0000004067fae */ /* 0x0005e200091a101c */
[----:B------:R-:W-:-:S03]  /*1d0f0*/  IADD3 R9, P3, PT, R9, UR54, RZ ;  /* 0x0000003609097c10 */ /* 0x000fc6000ff7e0ff */
[----:B------:R3:W-:Y:S01]  /*1d100*/  STL [R1+0x2b0], R14 ;  /* 0x0002b00e01007387 */ /* 0x0007e20000100800 */
[----:B------:R-:W-:-:S03]  /*1d110*/  IADD3 R7, P5, PT, R7, UR54, RZ ;  /* 0x0000003607077c10 */ /* 0x000fc6000ffbe0ff */
[----:B------:R-:W-:Y:S01]  /*1d120*/  STL [R1+0x2d4], R11 ;  /* 0x0002d40b01007387 */ /* 0x000fe20000100800 */
[----:B--2---:R-:W-:-:S03]  /*1d130*/  IMAD.MOV.U32 R4, RZ, RZ, R15 ;  /* 0x000000ffff047224 */ /* 0x004fc600078e000f */
[----:B------:R-:W-:Y:S01]  /*1d140*/  STL [R1+0x2d0], R12 ;  /* 0x0002d00c01007387 */ /* 0x000fe20000100800 */
[----:B------:R-:W-:-:S03]  /*1d150*/  IMAD.MOV.U32 R5, RZ, RZ, R16 ;  /* 0x000000ffff057224 */ /* 0x000fc600078e0010 */
[----:B------:R-:W-:Y:S04]  /*1d160*/  STL [R1+0x2f4], R9 ;  /* 0x0002f40901007387 */ /* 0x000fe80000100800 */
[----:B------:R2:W-:Y:S01]  /*1d170*/  LDGSTS.E [R6+0x6e00], desc[UR28][R4.64], P2 ;  /* 0x06e0000004067fae */ /* 0x0005e200091a101c */
[----:B------:R-:W-:-:S05]  /*1d180*/  IADD3.X R10, PT, PT, R10, UR32, RZ, P3, !PT ;  /* 0x000000200a0a7c10 */ /* 0x000fca0009ffe4ff */
[----:B------:R4:W-:Y:S01]  /*1d190*/  STL [R1+0x2f0], R10 ;  /* 0x0002f00a01007387 */ /* 0x0009e20000100800 */
[----:B------:R-:W-:-:S03]  /*1d1a0*/  IADD3.X R8, PT, PT, R8, UR32, RZ, P5, !PT ;  /* 0x0000002008087c10 */ /* 0x000fc6000affe4ff */
[----:B------:R5:W-:Y:S01]  /*1d1b0*/  STL [R1+0x314], R7 ;  /* 0x0003140701007387 */ /* 0x000be20000100800 */
[----:B--2---:R-:W-:-:S03]  /*1d1c0*/  IMAD.MOV.U32 R5, RZ, RZ, R14 ;  /* 0x000000ffff057224 */ /* 0x004fc600078e000e */
[----:B------:R2:W-:Y:S04]  /*1d1d0*/  STL [R1+0x310], R8 ;  /* 0x0003100801007387 */ /* 0x0005e80000100800 */
[----:B-1----:R-:W2:Y:S04]  /*1d1e0*/  LDL.LU R18, [R1+0x18] ;  /* 0x0000180001127983 */ /* 0x002ea80000300800 */
[----:B---3--:R-:W3:Y:S01]  /*1d1f0*/  LDL.LU R14, [R1+0x1c] ;  /* 0x00001c00010e7983 */ /* 0x008ee20000300800 */
[----:B------:R-:W-:Y:S01]  /*1d200*/  IMAD.MOV.U32 R4, RZ, RZ, R13 ;  /* 0x000000ffff047224 */ /* 0x000fe200078e000d */
[----:B------:R-:W-:-:S02]  /*1d210*/  IADD3 R204, P3, PT, R204, UR54, RZ ;  /* 0x00000036cccc7c10 */ /* 0x000fc4000ff7e0ff */
[----:B------:R-:W-:Y:S01]  /*1d220*/  IADD3 R212, P5, PT, R212, UR54, RZ ;  /* 0x00000036d4d47c10 */ /* 0x000fe2000ffbe0ff */
[----:B------:R-:W3:Y:S04]  /*1d230*/  LDL.LU R15, [R1+0x38] ;  /* 0x00003800010f7983 */ /* 0x000ee80000300800 */
[----:B------:R1:W-:Y:S01]  /*1d240*/  LDGSTS.E [R6+0x7200], desc[UR28][R4.64], P2 ;  /* 0x0720000004067fae */ /* 0x0003e200091a101c */
[----:B------:R-:W-:-:S03]  /*1d250*/  IADD3.X R203, PT, PT, R203, UR32, RZ, P3, !PT ;  /* 0x00000020cbcb7c10 */ /* 0x000fc60009ffe4ff */
[----:B------:R-:W3:Y:S01]  /*1d260*/  LDL.LU R13, [R1+0x3c] ;  /* 0x00003c00010d7983 */ /* 0x000ee20000300800 */
[----:B-1----:R-:W-:Y:S02]  /*1d270*/  IMAD.MOV.U32 R4, RZ, RZ, R11 ;  /* 0x000000ffff047224 */ /* 0x002fe400078e000b */
[----:B------:R-:W-:-:S05]  /*1d280*/  IMAD.MOV.U32 R5, RZ, RZ, R12 ;  /* 0x000000ffff057224 */ /* 0x000fca00078e000c */
[----:B------:R1:W-:Y:S02]  /*1d290*/  LDGSTS.E [R6+0x7600], desc[UR28][R4.64], P2 ;  /* 0x0760000004067fae */ /* 0x0003e400091a101c */
[----:B-1----:R-:W-:Y:S02]  /*1d2a0*/  IMAD.MOV.U32 R4, RZ, RZ, R9 ;  /* 0x000000ffff047224 */ /* 0x002fe400078e0009 */
[----:B------:R-:W-:Y:S01]  /*1d2b0*/  IMAD.MOV.U32 R5, RZ, RZ, R10 ;  /* 0x000000ffff057224 */ /* 0x000fe200078e000a */
[----:B------:R-:W-:Y:S01]  /*1d2c0*/  IADD3.X R211, PT, PT, R211, UR32, RZ, P5, !PT ;  /* 0x00000020d3d37c10 */ /* 0x000fe2000affe4ff */
[----:B----4-:R-:W4:Y:S04]  /*1d2d0*/  LDL.LU R10, [R1+0x58] ;  /* 0x00005800010a7983 */ /* 0x010f280000300800 */
[----:B------:R1:W-:Y:S01]  /*1d2e0*/  LDGSTS.E [R6+0x7a00], desc[UR28][R4.64], P2 ;  /* 0x07a0000004067fae */ /* 0x0003e200091a101c */
[----:B------:R-:W-:Y:S01]  /*1d2f0*/  IADD3 R220, P3, PT, R220, UR54, RZ ;  /* 0x00000036dcdc7c10 */ /* 0x000fe2000ff7e0ff */
[----:B-1----:R-:W-:Y:S01]  /*1d300*/  IMAD.MOV.U32 R4, RZ, RZ, R7 ;  /* 0x000000ffff047224 */ /* 0x002fe200078e0007 */
[----:B-----5:R-:W-:Y:S01]  /*1d310*/  LOP3.LUT R7, R0, 0x60, RZ, 0x3c, !PT ;  /* 0x0000006000077812 */ /* 0x020fe200078e3cff */
[----:B------:R-:W-:-:S02]  /*1d320*/  IMAD.MOV.U32 R5, RZ, RZ, R8 ;  /* 0x000000ffff057224 */ /* 0x000fc400078e0008 */
[----:B--2---:R-:W2:Y:S04]  /*1d330*/  LDL.LU R8, [R1+0x5c] ;  /* 0x00005c0001087983 */ /* 0x004ea80000300800 */
[----:B------:R1:W-:Y:S01]  /*1d340*/  LDGSTS.E [R6+0x7e00], desc[UR28][R4.64], P2 ;  /* 0x07e0000004067fae */ /* 0x0003e200091a101c */
[----:B------:R-:W-:Y:S02]  /*1d350*/  IADD3.X R219, PT, PT, R219, UR32, RZ, P3, !PT ;  /* 0x00000020dbdb7c10 */ /* 0x000fe40009ffe4ff */
[----:B------:R-:W-:Y:S01]  /*1d360*/  IADD3 R228, P5, PT, R228, UR54, RZ ;  /* 0x00000036e4e47c10 */ /* 0x000fe2000ffbe0ff */
[----:B------:R-:W5:Y:S01]  /*1d370*/  LDL.LU R11, [R1+0x78] ;  /* 0x00007800010b7983 */ /* 0x000f620000300800 */
[----:B-1----:R-:W-:Y:S02]  /*1d380*/  VIADD R6, R7, UR7 ;  /* 0x0000000707067c36 */ /* 0x002fe40008000000 */
[----:B------:R-:W-:-:S02]  /*1d390*/  IMAD.MOV.U32 R4, RZ, RZ, R204 ;  /* 0x000000ffff047224 */ /* 0x000fc400078e00cc */
[----:B------:R-:W-:Y:S01]  /*1d3a0*/  IMAD.MOV.U32 R5, RZ, RZ, R203 ;  /* 0x000000ffff057224 */ /* 0x000fe200078e00cb */
[----:B------:R-:W-:Y:S01]  /*1d3b0*/  IADD3.X R227, PT, PT, R227, UR32, RZ, P5, !PT ;  /* 0x00000020e3e37c10 */ /* 0x000fe2000affe4ff */
[----:B------:R-:W5:Y:S04]  /*1d3c0*/  LDL.LU R9, [R1+0x7c] ;  /* 0x00007c0001097983 */ /* 0x000f680000300800 */
[----:B------:R1:W-:Y:S01]  /*1d3d0*/  LDGSTS.E [R6+0x300], desc[UR28][R4.64], P2 ;  /* 0x0030000004067fae */ /* 0x0003e200091a101c */
[----:B------:R-:W-:Y:S02]  /*1d3e0*/  IADD3 R236, P3, PT, R236, UR54, RZ ;  /* 0x00000036ecec7c10 */ /* 0x000fe4000ff7e0ff */
[----:B------:R-:W-:Y:S01]  /*1d3f0*/  IADD3 R244, P5, PT, R244, UR54, RZ ;  /* 0x00000036f4f47c10 */ /* 0x000fe2000ffbe0ff */
[----:B------:R-:W5:Y:S01]  /*1d400*/  LDL.LU R17, [R1+0x98] ;  /* 0x0000980001117983 */ /* 0x000f620000300800 */
[----:B-1----:R-:W-:-:S02]  /*1d410*/  IMAD.MOV.U32 R4, RZ, RZ, R212 ;  /* 0x000000ffff047224 */ /* 0x002fc400078e00d4 */
[----:B------:R-:W-:Y:S01]  /*1d420*/  IMAD.MOV.U32 R5, RZ, RZ, R211 ;  /* 0x000000ffff057224 */ /* 0x000fe200078e00d3 */
[----:B------:R-:W-:Y:S01]  /*1d430*/  IADD3.X R235, PT, PT, R235, UR32, RZ, P3, !PT ;  /* 0x00000020ebeb7c10 */ /* 0x000fe20009ffe4ff */
[----:B------:R-:W5:Y:S04]  /*1d440*/  LDL.LU R7, [R1+0x9c] ;  /* 0x00009c0001077983 */ /* 0x000f680000300800 */
[----:B------:R1:W-:Y:S01]  /*1d450*/  LDGSTS.E [R6+0x700], desc[UR28][R4.64], P2 ;  /* 0x0070000004067fae */ /* 0x0003e200091a101c */
[----:B------:R-:W-:Y:S02]  /*1d460*/  IADD3.X R243, PT, PT, R243, UR32, RZ, P5, !PT ;  /* 0x00000020f3f37c10 */ /* 0x000fe4000affe4ff */
[----:B------:R-:W-:Y:S01]  /*1d470*/  IADD3 R252, P3, PT, R252, UR54, RZ ;  /* 0x00000036fcfc7c10 */ /* 0x000fe2000ff7e0ff */
[----:B------:R-:W5:Y:S01]  /*1d480*/  LDL.LU R16, [R1+0xbc] ;  /* 0x0000bc0001107983 */ /* 0x000f620000300800 */
[----:B-1----:R-:W-:-:S02]  /*1d490*/  IMAD.MOV.U32 R4, RZ, RZ, R220 ;  /* 0x000000ffff047224 */ /* 0x002fc400078e00dc */
[----:B------:R-:W-:Y:S01]  /*1d4a0*/  IMAD.MOV.U32 R5, RZ, RZ, R219 ;  /* 0x000000ffff057224 */ /* 0x000fe200078e00db */
[----:B------:R-:W-:Y:S01]  /*1d4b0*/  IADD3.X R251, PT, PT, R251, UR32, RZ, P3, !PT ;  /* 0x00000020fbfb7c10 */ /* 0x000fe20009ffe4ff */
[----:B------:R-:W5:Y:S04]  /*1d4c0*/  LDL.LU R12, [R1+0xdc] ;  /* 0x0000dc00010c7983 */ /* 0x000f680000300800 */
[----:B------:R1:W-:Y:S02]  /*1d4d0*/  LDGSTS.E [R6+0xb00], desc[UR28][R4.64], P2 ;  /* 0x00b0000004067fae */ /* 0x0003e400091a101c */
        /* <DEDUP_REMOVED lines=12> */
[----:B---3--:R-:W-:-:S04]  /*1d5a0*/  IADD3 R14, P5, PT, R14, UR54, RZ ;  /* 0x000000360e0e7c10 */ /* 0x008fc8000ffbe0ff */
[----:B------:R-:W-:Y:S01]  /*1d5b0*/  IADD3.X R18, PT, PT, R18, UR32, RZ, P5, !PT ;  /* 0x0000002012127c10 */ /* 0x000fe2000affe4ff */
[----:B------:R-:W-:Y:S04]  /*1d5c0*/  STL [R1+0x1c], R14 ;  /* 0x00001c0e01007387 */ /* 0x000fe80000100800 */
[----:B------:R3:W-:Y:S01]  /*1d5d0*/  STL [R1+0x18], R18 ;  /* 0x0000181201007387 */ /* 0x0007e20000100800 */
[----:B-1----:R-:W-:Y:S02]  /*1d5e0*/  IMAD.MOV.U32 R5, RZ, RZ, R18 ;  /* 0x000000ffff057224 */ /* 0x002fe400078e0012 */
[----:B------:R-:W-:Y:S01]  /*1d5f0*/  IMAD.MOV.U32 R4, RZ, RZ, R14 ;  /* 0x000000ffff047224 */ /* 0x000fe200078e000e */
[----:B------:R-:W-:Y:S01]  /*1d600*/  IADD3 R13, P3, PT, R13, UR54, RZ ;  /* 0x000000360d0d7c10 */ /* 0x000fe2000ff7e0ff */
[----:B---3--:R-:W3:Y:S04]  /*1d610*/  LDL.LU R18, [R1+0xb8] ;  /* 0x0000b80001127983 */ /* 0x008ee80000300800 */
[----:B------:R-:W3:Y:S01]  /*1d620*/  LDL.LU R14, [R1+0xd8] ;  /* 0x0000d800010e7983 */ /* 0x000ee20000300800 */
[----:B------:R-:W-:-:S03]  /*1d630*/  IADD3.X R15, PT, PT, R15, UR32, RZ, P3, !PT ;  /* 0x000000200f0f7c10 */ /* 0x000fc60009ffe4ff */
[----:B------:R1:W-:Y:S04]  /*1d640*/  STL [R1+0x3c], R13 ;  /* 0x00003c0d01007387 */ /* 0x0003e80000100800 */
[----:B------:R1:W-:Y:S04]  /*1d650*/  LDGSTS.E [R6+0x1f00], desc[UR28][R4.64], P2 ;  /* 0x01f0000004067fae */ /* 0x0003e800091a101c */
[----:B------:R2:W-:Y:S01]  /*1d660*/  STL [R1+0x38], R15 ;  /* 0x0000380f01007387 */ /* 0x0005e20000100800 */
[----:B-1----:R-:W-:Y:S02]  /*1d670*/  IMAD.MOV.U32 R4, RZ, RZ, R13 ;  /* 0x000000ffff047224 */ /* 0x002fe400078e000d */
[----:B------:R-:W-:-:S05]  /*1d680*/  IMAD.MOV.U32 R5, RZ, RZ, R15 ;  /* 0x000000ffff057224 */ /* 0x000fca00078e000f */
[----:B------:R1:W-:Y:S01]  /*1d690*/  LDGSTS.E [R6+0x2300], desc[UR28][R4.64], P2 ;  /* 0x0230000004067fae */ /* 0x0003e200091a101c */
[----:B--2---:R-:W-:-:S04]  /*1d6a0*/  IADD3 R8, P5, PT, R8, UR54, RZ ;  /* 0x0000003608087c10 */ /* 0x004fc8000ffbe0ff */
[----:B----4-:R-:W-:Y:S01]  /*1d6b0*/  IADD3.X R10, PT, PT, R10, UR32, RZ, P5, !PT ;  /* 0x000000200a0a7c10 */ /* 0x010fe2000affe4ff */
[----:B------:R-:W-:Y:S04]  /*1d6c0*/  STL [R1+0x5c], R8 ;  /* 0x00005c0801007387 */ /* 0x000fe80000100800 */
[----:B------:R-:W2:Y:S04]  /*1d6d0*/  LDL.LU R13, [R1+0xfc] ;  /* 0x0000fc00010d7983 */ /* 0x000ea80000300800 */
[----:B------:R4:W-:Y:S04]  /*1d6e0*/  STL [R1+0x58], R10 ;  /* 0x0000580a01007387 */ /* 0x0009e80000100800 */
[----:B------:R-:W2:Y:S04]  /*1d6f0*/  LDL.LU R19, [R1+0x11c] ;  /* 0x00011c0001137983 */ /* 0x000ea80000300800 */
[----:B------:R-:W2:Y:S01]  /*1d700*/  LDL.LU R15, [R1+0xf8] ;  /* 0x0000f800010f7983 */ /* 0x000ea20000300800 */
[----:B-----5:R-:W-:Y:S01]  /*1d710*/  IADD3 R9, P3, PT, R9, UR54, RZ ;  /* 0x0000003609097c10 */ /* 0x020fe2000ff7e0ff */
[----:B-1----:R-:W-:-:S02]  /*1d720*/  IMAD.MOV.U32 R4, RZ, RZ, R8 ;  /* 0x000000ffff047224 */ /* 0x002fc400078e0008 */
[----:B------:R-:W5:Y:S01]  /*1d730*/  LDL.LU R20, [R1+0x118] ;  /* 0x0001180001147983 */ /* 0x000f620000300800 */
[----:B------:R-:W-:Y:S01]  /*1d740*/  IMAD.MOV.U32 R5, RZ, RZ, R10 ;  /* 0x000000ffff057224 */ /* 0x000fe200078e000a */
[----:B------:R-:W-:Y:S02]  /*1d750*/  IADD3.X R11, PT, PT, R11, UR32, RZ, P3, !PT ;  /* 0x000000200b0b7c10 */ /* 0x000fe40009ffe4ff */
[----:B----4-:R-:W4:Y:S04]  /*1d760*/  LDL.LU R10, [R1+0x13c] ;  /* 0x00013c00010a7983 */ /* 0x010f280000300800 */
[----:B------:R-:W4:Y:S04]  /*1d770*/  LDL.LU R8, [R1+0x15c] ;  /* 0x00015c0001087983 */ /* 0x000f280000300800 */
[----:B------:R-:W-:Y:S04]  /*1d780*/  STL [R1+0x7c], R9 ;  /* 0x00007c0901007387 */ /* 0x000fe80000100800 */
[----:B------:R1:W-:Y:S01]  /*1d790*/  LDGSTS.E [R6+0x2700], desc[UR28][R4.64], P2 ;  /* 0x0270000004067fae */ /* 0x0003e200091a101c */
[----:B------:R-:W-:-:S03]  /*1d7a0*/  IADD3 R7, P5, PT, R7, UR54, RZ ;  /* 0x0000003607077c10 */ /* 0x000fc6000ffbe0ff */
[----:B------:R1:W-:Y:S01]  /*1d7b0*/  STL [R1+0x78], R11 ;  /* 0x0000780b01007387 */ /* 0x0003e20000100800 */
[----:B------:R-:W-:-:S03]  /*1d7c0*/  IADD3.X R17, PT, PT, R17, UR32, RZ, P5, !PT ;  /* 0x0000002011117c10 */ /* 0x000fc6000affe4ff */
[----:B------:R-:W-:Y:S01]  /*1d7d0*/  STL [R1+0x9c], R7 ;  /* 0x00009c0701007387 */ /* 0x000fe20000100800 */
[----:B-1----:R-:W-:-:S03]  /*1d7e0*/  IMAD.MOV.U32 R5, RZ, RZ, R11 ;  /* 0x000000ffff057224 */ /* 0x002fc600078e000b */
[----:B------:R-:W4:Y:S01]  /*1d7f0*/  LDL.LU R11, [R1+0x138] ;  /* 0x00013800010b7983 */ /* 0x000f220000300800 */
[----:B------:R-:W-:-:S03]  /*1d800*/  IMAD.MOV.U32 R4, RZ, RZ, R9 ;  /* 0x000000ffff047224 */ /* 0x000fc600078e0009 */
[----:B------:R1:W-:Y:S04]  /*1d810*/  STL [R1+0x98], R17 ;  /* 0x0000981101007387 */ /* 0x0003e80000100800 */
[----:B------:R-:W4:Y:S01]  /*1d820*/  LDL.LU R9, [R1+0x158] ;  /* 0x0001580001097983 */ /* 0x000f220000300800 */
[----:B------:R-:W-:-:S03]  /*1d830*/  IADD3 R16, P3, PT, R16, UR54, RZ ;  /* 0x0000003610107c10 */ /* 0x000fc6000ff7e0ff */
[----:B------:R1:W-:Y:S01]  /*1d840*/  LDGSTS.E [R6+0x2b00], desc[UR28][R4.64], P2 ;  /* 0x02b0000004067fae */ /* 0x0003e200091a101c */
[----:B------:R-:W-:Y:S01]  /*1d850*/  IADD3 R12, P5, PT, R12, UR54, RZ ;  /* 0x000000360c0c7c10 */ /* 0x000fe2000ffbe0ff */
[----:B-1----:R-:W-:Y:S02]  /*1d860*/  IMAD.MOV.U32 R4, RZ, RZ, R7 ;  /* 0x000000ffff047224 */ /* 0x002fe400078e0007 */
[----:B------:R-:W-:Y:S02]  /*1d870*/  IMAD.MOV.U32 R5, RZ, RZ, R17 ;  /* 0x000000ffff057224 */ /* 0x000fe400078e0011 */
[----:B------:R-:W4:Y:S04]  /*1d880*/  LDL.LU R17, [R1+0x17c] ;  /* 0x00017c0001117983 */ /* 0x000f280000300800 */
[----:B------:R-:W4:Y:S04]  /*1d890*/  LDL.LU R7, [R1+0x19c] ;  /* 0x00019c0001077983 */ /* 0x000f280000300800 */
[----:B------:R-:W-:Y:S04]  /*1d8a0*/  STL [R1+0xbc], R16 ;  /* 0x0000bc1001007387 */ /* 0x000fe80000100800 */
[----:B------:R1:W-:Y:S02]  /*1d8b0*/  LDGSTS.E [R6+0x2f00], desc[UR28][R4.64], P2 ;  /* 0x02f0000004067fae */ /* 0x0003e400091a101c */
[----:B-1----:R-:W-:Y:S01]  /*1d8c0*/  IMAD.MOV.U32 R4, RZ, RZ, R16 ;  /* 0x000000ffff047224 */ /* 0x002fe200078e0010 */
[----:B---3--:R-:W-:-:S02]  /*1d8d0*/  IADD3.X R18, PT, PT, R18, UR32, RZ, P3, !PT ;  /* 0x0000002012127c10 */ /* 0x008fc40009ffe4ff */
[----:B------:R-:W-:-:S03]  /*1d8e0*/  IADD3.X R14, PT, PT, R14, UR32, RZ, P5, !PT ;  /* 0x000000200e0e7c10 */ /* 0x000fc6000affe4ff */
[----:B------:R1:W-:Y:S01]  /*1d8f0*/  STL [R1+0xb8], R18 ;  /* 0x0000b81201007387 */ /* 0x0003e20000100800 */
[----:B------:R-:W-:-:S03]  /*1d900*/  IMAD.MOV.U32 R5, RZ, RZ, R18 ;  /* 0x000000ffff057224 */ /* 0x000fc600078e0012 */
[----:B------:R-:W-:Y:S04]  /*1d910*/  STL [R1+0xdc], R12 ;  /* 0x0000dc0c01007387 */ /* 0x000fe80000100800 */
[----:B------:R3:W-:Y:S04]  /*1d920*/  LDGSTS.E [R6+0x3300], desc[UR28][R4.64], P2 ;  /* 0x0330000004067fae */ /* 0x0007e800091a101c */
[----:B-1----:R-:W4:Y:S04]  /*1d930*/  LDL.LU R18, [R1+0x178] ;  /* 0x0001780001127983 */ /* 0x002f280000300800 */
[----:B------:R1:W-:Y:S04]  /*1d940*/  STL [R1+0xd8], R14 ;  /* 0x0000d80e01007387 */ /* 0x0003e80000100800 */
[----:B------:R-:W4:Y:S01]  /*1d950*/  LDL.LU R16, [R1+0x198] ;  /* 0x0001980001107983 */ /* 0x000f220000300800 */
[----:B---3--:R-:W-:-:S02]  /*1d960*/  IMAD.MOV.U32 R4, RZ, RZ, R12 ;  /* 0x000000ffff047224 */ /* 0x008fc400078e000c */
[----:B------:R-:W-:Y:S02]  /*1d970*/  IMAD.MOV.U32 R5, RZ, RZ, R14 ;  /* 0x000000ffff057224 */ /* 0x000fe400078e000e */
[----:B-1----:R-:W3:Y:S04]  /*1d980*/  LDL.LU R14, [R1+0x1bc] ;  /* 0x0001bc00010e7983 */ /* 0x002ee80000300800 */
[----:B------:R-:W3:Y:S04]  /*1d990*/  LDL.LU R12, [R1+0x1dc] ;  /* 0x0001dc00010c7983 */ /* 0x000ee80000300800 */
[----:B------:R1:W-:Y:S01]  /*1d9a0*/  LDGSTS.E [R6+0x3700], desc[UR28][R4.64], P2 ;  /* 0x0370000004067fae */ /* 0x0003e200091a101c */
[----:B--2---:R-:W-:-:S05]  /*1d9b0*/  IADD3 R13, P3, PT, R13, UR54, RZ ;  /* 0x000000360d0d7c10 */ /* 0x004fca000ff7e0ff */
[----:B------:R-:W-:Y:S01]  /*1d9c0*/  STL [R1+0xfc], R13 ;  /* 0x0000fc0d01007387 */ /* 0x000fe20000100800 */
[----:B------:R-:W-:Y:S02]  /*1d9d0*/  IADD3 R19, P5, PT, R19, UR54, RZ ;  /* 0x0000003613137c10 */ /* 0x000fe4000ffbe0ff */
[----:B------:R-:W-:Y:S01]  /*1d9e0*/  IADD3.X R15, PT, PT, R15, UR32, RZ, P3, !PT ;  /* 0x000000200f0f7c10 */ /* 0x000fe20009ffe4ff */
[----:B-1----:R-:W-:Y:S01]  /*1d9f0*/  IMAD.MOV.U32 R4, RZ, RZ, R13 ;  /* 0x000000ffff047224 */ /* 0x002fe200078e000d */
[----:B-----5:R-:W-:-:S03]  /*1da00*/  IADD3.X R20, PT, PT, R20, UR32, RZ, P5, !PT ;  /* 0x0000002014147c10 */ /* 0x020fc6000affe4ff */
[----:B------:R1:W-:Y:S01]  /*1da10*/  STL [R1+0xf8], R15 ;  /* 0x0000f80f01007387 */ /* 0x0003e20000100800 */
[----:B------:R-:W-:-:S03]  /*1da20*/  IMAD.MOV.U32 R5, RZ, RZ, R15 ;  /* 0x000000ffff057224 */ /* 0x000fc600078e000f */
[----:B------:R-:W-:Y:S01]  /*1da30*/  STL [R1+0x11c], R19 ;  /* 0x00011c1301007387 */ /* 0x000fe20000100800 */
[----:B----4-:R-:W-:-:S03]  /*1da40*/  IADD3 R10, P3, PT, R10, UR54, RZ ;  /* 0x000000360a0a7c10 */ /* 0x010fc6000ff7e0ff */
[----:B------:R2:W-:Y:S04]  /*1da50*/  LDGSTS.E [R6+0x3b00], desc[UR28][R4.64], P2 ;  /* 0x03b0000004067fae */ /* 0x0005e800091a101c */
[----:B-1----:R-:W4:Y:S04]  /*1da60*/  LDL.LU R15, [R1+0x1b8] ;  /* 0x0001b800010f7983 */ /* 0x002f280000300800 */
[----:B------:R-:W-:Y:S04]  /*1da70*/  STL [R1+0x118], R20 ;  /* 0x0001181401007387 */ /* 0x000fe80000100800 */
[----:B------:R-:W5:Y:S01]  /*1da80*/  LDL.LU R13, [R1+0x1d8] ;  /* 0x0001d800010d7983 */ /* 0x000f620000300800 */
[----:B--2---:R-:W-:-:S02]  /*1da90*/  IMAD.MOV.U32 R4, RZ, RZ, R19 ;  /* 0x000000ffff047224 */ /* 0x004fc400078e0013 */
[----:B------:R-:W-:Y:S01]  /*1daa0*/  IMAD.MOV.U32 R5, RZ, RZ, R20 ;  /* 0x000000ffff057224 */ /* 0x000fe200078e0014 */
[----:B------:R-:W-:Y:S02]  /*1dab0*/  IADD3 R8, P5, PT, R8, UR54, RZ ;  /* 0x0000003608087c10 */ /* 0x000fe4000ffbe0ff */
[----:B------:R-:W-:Y:S02]  /*1dac0*/  IADD3.X R11, PT, PT, R11, UR32, RZ, P3, !PT ;  /* 0x000000200b0b7c10 */ /* 0x000fe40009ffe4ff */
[----:B------:R1:W-:Y:S04]  /*1dad0*/  LDGSTS.E [R6+0x3f00], desc[UR28][R4.64], P2 ;  /* 0x03f0000004067fae */ /* 0x0003e800091a101c */
[----:B------:R2:W-:Y:S01]  /*1dae0*/  STL [R1+0x13c], R10 ;  /* 0x00013c0a01007387 */ /* 0x0005e20000100800 */
[----:B------:R-:W-:-:S03]  /*1daf0*/  IADD3.X R9, PT, PT, R9, UR32, RZ, P5, !PT ;  /* 0x0000002009097c10 */ /* 0x000fc6000affe4ff */
[----:B------:R-:W-:Y:S01]  /*1db00*/  STL [R1+0x138], R11 ;  /* 0x0001380b01007387 */ /* 0x000fe20000100800 */
[----:B-1----:R-:W-:Y:S02]  /*1db10*/  IMAD.MOV.U32 R4, RZ, RZ, R10 ;  /* 0x000000ffff047224 */ /* 0x002fe400078e000a */
[----:B------:R-:W-:Y:S01]  /*1db20*/  IMAD.MOV.U32 R5, RZ, RZ, R11 ;  /* 0x000000ffff057224 */ /* 0x000fe200078e000b */
[----:B------:R1:W-:Y:S04]  /*1db30*/  STL [R1+0x15c], R8 ;  /* 0x00015c0801007387 */ /* 0x0003e80000100800 */
[----:B------:R1:W-:Y:S04]  /*1db40*/  LDGSTS.E [R6+0x4300], desc[UR28][R4.64], P2 ;  /* 0x0430000004067fae */ /* 0x0003e800091a101c */
[----:B------:R1:W-:Y:S04]  /*1db50*/  STL [R1+0x158], R9 ;  /* 0x0001580901007387 */ /* 0x0003e80000100800 */
[----:B--2---:R-:W2:Y:S01]  /*1db60*/  LDL.LU R10, [R1+0x1f8] ;  /* 0x0001f800010a7983 */ /* 0x004ea20000300800 */
[----:B-1----:R-:W-:-:S03]  /*1db70*/  IMAD.MOV.U32 R4, RZ, RZ, R8 ;  /* 0x000000ffff047224 */ /* 0x002fc600078e0008 */
[----:B------:R-:W2:Y:S01]  /*1db80*/  LDL.LU R8, [R1+0x1fc] ;  /* 0x0001fc0001087983 */ /* 0x000ea20000300800 */
[----:B------:R-:W-:Y:S01]  /*1db90*/  IMAD.MOV.U32 R5, RZ, RZ, R9 ;  /* 0x000000ffff057224 */ /* 0x000fe200078e0009 */
[----:B------:R-:W-:Y:S02]  /*1dba0*/  IADD3 R17, P3, PT, R17, UR54, RZ ;  /* 0x0000003611117c10 */ /* 0x000fe4000ff7e0ff */
[----:B------:R-:W2:Y:S04]  /*1dbb0*/  LDL.LU R11, [R1+0x218] ;  /* 0x00021800010b7983 */ /* 0x000ea80000300800 */
[----:B------:R-:W2:Y:S01]  /*1dbc0*/  LDL.LU R9, [R1+0x21c] ;  /* 0x00021c0001097983 */ /* 0x000ea20000300800 */
[----:B------:R-:W-:-:S03]  /*1dbd0*/  IADD3 R7, P5, PT, R7, UR54, RZ ;  /* 0x0000003607077c10 */ /* 0x000fc6000ffbe0ff */
[----:B------:R1:W-:Y:S04]  /*1dbe0*/  LDGSTS.E [R6+0x4700], desc[UR28][R4.64], P2 ;  /* 0x0470000004067fae */ /* 0x0003e800091a101c */
[----:B------:R-:W-:Y:S01]  /*1dbf0*/  STL [R1+0x17c], R17 ;  /* 0x00017c1101007387 */ /* 0x000fe20000100800 */
[----:B-1----:R-:W-:Y:S01]  /*1dc00*/  IMAD.MOV.U32 R4, RZ, RZ, R17 ;  /* 0x000000ffff047224 */ /* 0x002fe200078e0011 */
[----:B------:R-:W-:-:S05]  /*1dc10*/  IADD3.X R18, PT, PT, R18, UR32, RZ, P3, !PT ;  /* 0x0000002012127c10 */ /* 0x000fca0009ffe4ff */
[----:B------:R-:W-:Y:S01]  /*1dc20*/  IMAD.MOV.U32 R5, RZ, RZ, R18 ;  /* 0x000000ffff057224 */ /* 0x000fe200078e0012 */
[----:B------:R-:W-:Y:S01]  /*1dc30*/  IADD3.X R16, PT, PT, R16, UR32, RZ, P5, !PT ;  /* 0x0000002010107c10 */ /* 0x000fe2000affe4ff */
[----:B------:R-:W-:Y:S04]  /*1dc40*/  STL [R1+0x178], R18 ;  /* 0x0001781201007387 */ /* 0x000fe80000100800 */
[----:B------:R1:W-:Y:S04]  /*1dc50*/  STL [R1+0x19c], R7 ;  /* 0x00019c0701007387 */ /* 0x0003e80000100800 */
[----:B------:R1:W-:Y:S04]  /*1dc60*/  LDGSTS.E [R6+0x4b00], desc[UR28][R4.64], P2 ;  /* 0x04b0000004067fae */ /* 0x0003e800091a101c */
[----:B------:R3:W-:Y:S04]  /*1dc70*/  STL [R1+0x198], R16 ;  /* 0x0001981001007387 */ /* 0x0007e80000100800 */
[----:B------:R-:W2:Y:S01]  /*1dc80*/  LDL.LU R22, [R1+0x238] ;  /* 0x0002380001167983 */ /* 0x000ea20000300800 */
[----:B-1----:R-:W-:-:S03]  /*1dc90*/  IMAD.MOV.U32 R4, RZ, RZ, R7 ;  /* 0x000000ffff047224 */ /* 0x002fc600078e0007 */
[----:B------:R-:W2:Y:S04]  /*1dca0*/  LDL.LU R7, [R1+0x23c] ;  /* 0x00023c0001077983 */ /* 0x000ea80000300800 */
[----:B------:R-:W2:Y:S04]  /*1dcb0*/  LDL.LU R21, [R1+0x258] ;  /* 0x0002580001157983 */ /* 0x000ea80000300800 */
[----:B------:R-:W2:Y:S01]  /*1dcc0*/  LDL.LU R20, [R1+0x25c] ;  /* 0x00025c0001147983 */ /* 0x000ea20000300800 */
[----:B---3--:R-:W-:Y:S02]  /*1dcd0*/  IADD3 R14, P3, PT, R14, UR54, RZ ;  /* 0x000000360e0e7c10 */ /* 0x008fe4000ff7e0ff */
[----:B------:R-:W-:-:S03]  /*1dce0*/  IADD3 R12, P5, PT, R12, UR54, RZ ;  /* 0x000000360c0c7c10 */ /* 0x000fc6000ffbe0ff */
[----:B------:R-:W-:Y:S01]  /*1dcf0*/  STL [R1+0x1bc], R14 ;  /* 0x0001bc0e01007387 */ /* 0x000fe20000100800 */
[----:B------:R-:W-:-:S05]  /*1dd00*/  IMAD.MOV.U32 R5, RZ, RZ, R16 ;  /* 0x000000ffff057224 */ /* 0x000fca00078e0010 */
[----:B------:R1:W-:Y:S01]  /*1dd10*/  LDGSTS.E [R6+0x4f00], desc[UR28][R4.64], P2 ;  /* 0x04f0000004067fae */ /* 0x0003e200091a101c */
[----:B----4-:R-:W-:-:S05]  /*1dd20*/  IADD3.X R15, PT, PT, R15, UR32, RZ, P3, !PT ;  /* 0x000000200f0f7c10 */ /* 0x010fca0009ffe4ff */
[----:B------:R3:W-:Y:S01]  /*1dd30*/  STL [R1+0x1b8], R15 ;  /* 0x0001b80f01007387 */ /* 0x0007e20000100800 */
[----:B-----5:R-:W-:-:S03]  /*1dd40*/  IADD3.X R13, PT, PT, R13, UR32, RZ, P5, !PT ;  /* 0x000000200d0d7c10 */ /* 0x020fc6000affe4ff */
[----:B------:R-:W-:Y:S04]  /*1dd50*/  STL [R1+0x1dc], R12 ;  /* 0x0001dc0c01007387 */ /* 0x000fe80000100800 */
[----:B------:R-:W4:Y:S04]  /*1dd60*/  LDL.LU R18, [R1+0x27c] ;  /* 0x00027c0001127983 */ /* 0x000f280000300800 */
[----:B------:R5:W-:Y:S04]  /*1dd70*/  STL [R1+0x1d8], R13 ;  /* 0x0001d80d01007387 */ /* 0x000be80000100800 */
[----:B------:R-:W4:Y:S04]  /*1dd80*/  LDL.LU R16, [R1+0x29c] ;  /* 0x00029c0001107983 */ /* 0x000f280000300800 */
[----:B------:R-:W4:Y:S01]  /*1dd90*/  LDL.LU R19, [R1+0x278] ;  /* 0x0002780001137983 */ /* 0x000f220000300800 */
[----:B-1----:R-:W-:-:S02]  /*1dda0*/  IMAD.MOV.U32 R4, RZ, RZ, R14 ;  /* 0x000000ffff047224 */ /* 0x002fc400078e000e */
[----:B------:R-:W-:Y:S01]  /*1ddb0*/  IMAD.MOV.U32 R5, RZ, RZ, R15 ;  /* 0x000000ffff057224 */ /* 0x000fe200078e000f */
[----:B------:R-:W4:Y:S04]  /*1ddc0*/  LDL.LU R17, [R1+0x298] ;  /* 0x0002980001117983 */ /* 0x000f280000300800 */
[----:B---3--:R-:W3:Y:S04]  /*1ddd0*/  LDL.LU R15, [R1+0x2b8] ;  /* 0x0002b800010f7983 */ /* 0x008ee80000300800 */
[----:B------:R-:W3:Y:S04]  /*1dde0*/  LDL.LU R14, [R1+0x2bc] ;  /* 0x0002bc00010e7983 */ /* 0x000ee80000300800 */
[----:B------:R1:W-:Y:S01]  /*1ddf0*/  LDGSTS.E [R6+0x5300], desc[UR28][R4.64], P2 ;  /* 0x0530000004067fae */ /* 0x0003e200091a101c */
[----:B--2---:R-:W-:Y:S01]  /*1de00*/  IADD3 R8, P3, PT, R8, UR54, RZ ;  /* 0x0000003608087c10 */ /* 0x004fe2000ff7e0ff */
[----:B-1----:R-:W-:-:S02]  /*1de10*/  IMAD.MOV.U32 R4, RZ, RZ, R12 ;  /* 0x000000ffff047224 */ /* 0x002fc400078e000c */
[----:B------:R-:W-:Y:S01]  /*1de20*/  IMAD.MOV.U32 R5, RZ, RZ, R13 ;  /* 0x000000ffff057224 */ /* 0x000fe200078e000d */
[----:B------:R-:W-:Y:S01]  /*1de30*/  IADD3.X R10, PT, PT, R10, UR32, RZ, P3, !PT ;  /* 0x000000200a0a7c10 */ /* 0x000fe20009ffe4ff */
[----:B-----5:R-:W2:Y:S01]  /*1de40*/  LDL.LU R13, [R1+0x2d8] ;  /* 0x0002d800010d7983 */ /* 0x020ea20000300800 */
[----:B------:R-:W-:-:S03]  /*1de50*/  IADD3 R9, P5, PT, R9, UR54, RZ ;  /* 0x0000003609097c10 */ /* 0x000fc6000ffbe0ff */
[----:B------:R-:W5:Y:S01]  /*1de60*/  LDL.LU R12, [R1+0x2dc] ;  /* 0x0002dc00010c7983 */ /* 0x000f620000300800 */
[----:B------:R-:W-:-:S03]  /*1de70*/  IADD3.X R11, PT, PT, R11, UR32, RZ, P5, !PT ;  /* 0x000000200b0b7c10 */ /* 0x000fc6000affe4ff */
[----:B------:R1:W-:Y:S04]  /*1de80*/  LDGSTS.E [R6+0x5700], desc[UR28][R4.64], P2 ;  /* 0x0570000004067fae */ /* 0x0003e800091a101c */
[----:B------:R-:W-:Y:S04]  /*1de90*/  STL [R1+0x1fc], R8 ;  /* 0x0001fc0801007387 */ /* 0x000fe80000100800 */
[----:B------:R1:W-:Y:S02]  /*1dea0*/  STL [R1+0x1f8], R10 ;  /* 0x0001f80a01007387 */ /* 0x0003e40000100800 */
[----:B-1----:R-:W-:-:S02]  /*1deb0*/  IMAD.MOV.U32 R4, RZ, RZ, R8 ;  /* 0x000000ffff047224 */ /* 0x002fc400078e0008 */
[----:B------:R-:W-:Y:S01]  /*1dec0*/  IMAD.MOV.U32 R5, RZ, RZ, R10 ;  /* 0x000000ffff057224 */ /* 0x000fe200078e000a */
[----:B------:R-:W-:Y:S04]  /*1ded0*/  STL [R1+0x21c], R9 ;  /* 0x00021c0901007387 */ /* 0x000fe80000100800 */
[----:B------:R-:W2:Y:S04]  /*1dee0*/  LDL.LU R10, [R1+0x2fc] ;  /* 0x0002fc00010a7983 */ /* 0x000ea80000300800 */
[----:B------:R1:W-:Y:S04]  /*1def0*/  STL [R1+0x218], R11 ;  /* 0x0002180b01007387 */ /* 0x0003e80000100800 */
[----:B------:R1:W-:Y:S04]  /*1df00*/  LDGSTS.E [R6+0x5b00], desc[UR28][R4.64], P2 ;  /* 0x05b0000004067fae */ /* 0x0003e800091a101c */
[----:B------:R-:W2:Y:S01]  /*1df10*/  LDL.LU R8, [R1+0x31c] ;  /* 0x00031c0001087983 */ /* 0x000ea20000300800 */
[----:B-1----:R-:W-:-:S03]  /*1df20*/  IMAD.MOV.U32 R5, RZ, RZ, R11 ;  /* 0x000000ffff057224 */ /* 0x002fc600078e000b */
[----:B------:R-:W2:Y:S01]  /*1df30*/  LDL.LU R11, [R1+0x2f8] ;  /* 0x0002f800010b7983 */ /* 0x000ea20000300800 */
[----:B------:R-:W-:-:S03]  /*1df40*/  IMAD.MOV.U32 R4, RZ, RZ, R9 ;  /* 0x000000ffff047224 */ /* 0x000fc600078e0009 */
[----:B------:R-:W2:Y:S04]  /*1df50*/  LDL.LU R9, [R1+0x318] ;  /* 0x0003180001097983 */ /* 0x000ea80000300800 */
[----:B------:R1:W-:Y:S01]  /*1df60*/  LDGSTS.E [R6+0x5f00], desc[UR28][R4.64], P2 ;  /* 0x05f0000004067fae */ /* 0x0003e200091a101c */
[----:B------:R-:W-:-:S04]  /*1df70*/  IADD3 R7, P3, PT, R7, UR54, RZ ;  /* 0x0000003607077c10 */ /* 0x000fc8000ff7e0ff */
[----:B------:R-:W-:Y:S01]  /*1df80*/  IADD3.X R22, PT, PT, R22, UR32, RZ, P3, !PT ;  /* 0x0000002016167c10 */ /* 0x000fe20009ffe4ff */
[----:B------:R1:W-:Y:S01]  /*1df90*/  STL [R1+0x23c], R7 ;  /* 0x00023c0701007387 */ /* 0x0003e20000100800 */
[----:B------:R-:W-:-:S03]  /*1dfa0*/  IADD3 R20, P5, PT, R20, UR54, RZ ;  /* 0x0000003614147c10 */ /* 0x000fc6000ffbe0ff */
[----:B------:R2:W-:Y:S01]  /*1dfb0*/  STL [R1+0x238], R22 ;  /* 0x0002381601007387 */ /* 0x0005e20000100800 */
[----:B-1----:R-:W-:-:S03]  /*1dfc0*/  IMAD.MOV.U32 R4, RZ, RZ, R7 ;  /* 0x000000ffff047224 */ /* 0x002fc600078e0007 */
[----:B------:R1:W-:Y:S04]  /*1dfd0*/  STL [R1+0x25c], R20 ;  /* 0x00025c1401007387 */ /* 0x0003e80000100800 */
[----:B------:R-:W2:Y:S01]  /*1dfe0*/  LDL R7, [R1+0x324] ;  /* 0x0003240001077983 */ /* 0x000ea20000100800 */
[----:B------:R-:W-:Y:S01]  /*1dff0*/  IMAD.MOV.U32 R5, RZ, RZ, R22 ;  /* 0x000000ffff057224 */ /* 0x000fe200078e0016 */
[----:B------:R-:W-:-:S04]  /*1e000*/  IADD3.X R21, PT, PT, R21, UR32, RZ, P5, !PT ;  /* 0x0000002015157c10 */ /* 0x000fc8000affe4ff */
[----:B------:R1:W-:Y:S02]  /*1e010*/  LDGSTS.E [R6+0x6300], desc[UR28][R4.64], P2 ;  /* 0x0630000004067fae */ /* 0x0003e400091a101c */
[----:B-1----:R-:W-:Y:S02]  /*1e020*/  IMAD.MOV.U32 R4, RZ, RZ, R20 ;  /* 0x000000ffff047224 */ /* 0x002fe400078e0014 */
[----:B------:R-:W-:-:S05]  /*1e030*/  IMAD.MOV.U32 R5, RZ, RZ, R21 ;  /* 0x000000ffff057224 */ /* 0x000fca00078e0015 */
[----:B------:R1:W-:Y:S01]  /*1e040*/  LDGSTS.E [R6+0x6700], desc[UR28][R4.64], P2 ;  /* 0x0670000004067fae */ /* 0x0003e200091a101c */
[----:B----4-:R-:W-:Y:S02]  /*1e050*/  IADD3 R18, P3, PT, R18, UR54, RZ ;  /* 0x0000003612127c10 */ /* 0x010fe4000ff7e0ff */
[----:B------:R-:W-:Y:S02]  /*1e060*/  IADD3 R16, P5, PT, R16, UR54, RZ ;  /* 0x0000003610107c10 */ /* 0x000fe4000ffbe0ff */
[----:B------:R-:W-:Y:S01]  /*1e070*/  IADD3.X R19, PT, PT, R19, UR32, RZ, P3, !PT ;  /* 0x0000002013137c10 */ /* 0x000fe20009ffe4ff */
[----:B-1----:R-:W-:Y:S01]  /*1e080*/  IMAD.MOV.U32 R4, RZ, RZ, R18 ;  /* 0x000000ffff047224 */ /* 0x002fe200078e0012 */
[----:B------:R-:W-:-:S03]  /*1e090*/  IADD3.X R17, PT, PT, R17, UR32, RZ, P5, !PT ;  /* 0x0000002011117c10 */ /* 0x000fc6000affe4ff */
[----:B------:R-:W-:-:S05]  /*1e0a0*/  IMAD.MOV.U32 R5, RZ, RZ, R19 ;  /* 0x000000ffff057224 */ /* 0x000fca00078e0013 */
[----:B------:R1:W-:Y:S01]  /*1e0b0*/  LDGSTS.E [R6+0x6b00], desc[UR28][R4.64], P2 ;  /* 0x06b0000004067fae */ /* 0x0003e200091a101c */
[----:B---3--:R-:W-:-:S04]  /*1e0c0*/  IADD3 R14, P3, PT, R14, UR54, RZ ;  /* 0x000000360e0e7c10 */ /* 0x008fc8000ff7e0ff */
[----:B------:R-:W-:Y:S01]  /*1e0d0*/  IADD3.X R15, PT, PT, R15, UR32, RZ, P3, !PT ;  /* 0x000000200f0f7c10 */ /* 0x000fe20009ffe4ff */
[----:B-1----:R-:W-:Y:S02]  /*1e0e0*/  IMAD.MOV.U32 R4, RZ, RZ, R16 ;  /* 0x000000ffff047224 */ /* 0x002fe400078e0010 */
[----:B------:R-:W-:-:S05]  /*1e0f0*/  IMAD.MOV.U32 R5, RZ, RZ, R17 ;  /* 0x000000ffff057224 */ /* 0x000fca00078e0011 */
[----:B------:R1:W-:Y:S01]  /*1e100*/  LDGSTS.E [R6+0x6f00], desc[UR28][R4.64], P2 ;  /* 0x06f0000004067fae */ /* 0x0003e200091a101c */
[----:B-----5:R-:W-:-:S04]  /*1e110*/  IADD3 R12, P5, PT, R12, UR54, RZ ;  /* 0x000000360c0c7c10 */ /* 0x020fc8000ffbe0ff */
[----:B--2---:R-:W-:Y:S01]  /*1e120*/  IADD3.X R13, PT, PT, R13, UR32, RZ, P5, !PT ;  /* 0x000000200d0d7c10 */ /* 0x004fe2000affe4ff */
[----:B-1----:R-:W-:Y:S02]  /*1e130*/  IMAD.MOV.U32 R4, RZ, RZ, R14 ;  /* 0x000000ffff047224 */ /* 0x002fe400078e000e */
[----:B------:R-:W-:Y:S01]  /*1e140*/  IMAD.MOV.U32 R5, RZ, RZ, R15 ;  /* 0x000000ffff057224 */ /* 0x000fe200078e000f */
[----:B------:R2:W-:Y:S04]  /*1e150*/  STL [R1+0x258], R21 ;  /* 0x0002581501007387 */ /* 0x0005e80000100800 */
[----:B------:R1:W-:Y:S04]  /*1e160*/  LDGSTS.E [R6+0x7300], desc[UR28][R4.64], P2 ;  /* 0x0730000004067fae */ /* 0x0003e800091a101c */
[----:B------:R2:W-:Y:S01]  /*1e170*/  STL [R1+0x27c], R18 ;  /* 0x00027c1201007387 */ /* 0x0005e20000100800 */
[----:B------:R-:W-:Y:S01]  /*1e180*/  IADD3 R10, P3, PT, R10, UR54, RZ ;  /* 0x000000360a0a7c10 */ /* 0x000fe2000ff7e0ff */
[----:B-1----:R-:W-:-:S02]  /*1e190*/  IMAD.MOV.U32 R4, RZ, RZ, R12 ;  /* 0x000000ffff047224 */ /* 0x002fc400078e000c */
[----:B------:R-:W-:Y:S01]  /*1e1a0*/  IMAD.MOV.U32 R5, RZ, RZ, R13 ;  /* 0x000000ffff057224 */ /* 0x000fe200078e000d */
[----:B------:R2:W-:Y:S04]  /*1e1b0*/  STL [R1+0x278], R19 ;  /* 0x0002781301007387 */ /* 0x0005e80000100800 */
[----:B------:R2:W-:Y:S01]  /*1e1c0*/  STL [R1+0x29c], R16 ;  /* 0x00029c1001007387 */ /* 0x0005e20000100800 */
[----:B------:R-:W-:-:S03]  /*1e1d0*/  IADD3 R8, P5, PT, R8, UR54, RZ ;  /* 0x0000003608087c10 */ /* 0x000fc6000ffbe0ff */
[----:B------:R2:W-:Y:S04]  /*1e1e0*/  STL [R1+0x298], R17 ;  /* 0x0002981101007387 */ /* 0x0005e80000100800 */
[----:B------:R1:W-:Y:S01]  /*1e1f0*/  LDGSTS.E [R6+0x7700], desc[UR28][R4.64], P2 ;  /* 0x0770000004067fae */ /* 0x0003e200091a101c */
[----:B------:R-:W-:-:S03]  /*1e200*/  IADD3.X R11, PT, PT, R11, UR32, RZ, P3, !PT ;  /* 0x000000200b0b7c10 */ /* 0x000fc60009ffe4ff */
[----:B------:R2:W-:Y:S01]  /*1e210*/  STL [R1+0x2bc], R14 ;  /* 0x0002bc0e01007387 */ /* 0x0005e20000100800 */
[----:B------:R-:W-:-:S03]  /*1e220*/  IADD3.X R9, PT, PT, R9, UR32, RZ, P5, !PT ;  /* 0x0000002009097c10 */ /* 0x000fc6000affe4ff */
[----:B------:R2:W-:Y:S01]  /*1e230*/  STL [R1+0x2b8], R15 ;  /* 0x0002b80f01007387 */ /* 0x0005e20000100800 */
[----:B-1----:R-:W-:Y:S02]  /*1e240*/  IMAD.MOV.U32 R4, RZ, RZ, R10 ;  /* 0x000000ffff047224 */ /* 0x002fe400078e000a */
[----:B------:R-:W-:Y:S01]  /*1e250*/  IMAD.MOV.U32 R5, RZ, RZ, R11 ;  /* 0x000000ffff057224 */ /* 0x000fe200078e000b */
[----:B------:R2:W-:Y:S04]  /*1e260*/  STL [R1+0x2dc], R12 ;  /* 0x0002dc0c01007387 */ /* 0x0005e80000100800 */
[----:B------:R2:W-:Y:S04]  /*1e270*/  STL [R1+0x2d8], R13 ;  /* 0x0002d80d01007387 */ /* 0x0005e80000100800 */
[----:B------:R2:W-:Y:S04]  /*1e280*/  STL [R1+0x2fc], R10 ;  /* 0x0002fc0a01007387 */ /* 0x0005e80000100800 */
[----:B------:R2:W-:Y:S04]  /*1e290*/  STL [R1+0x2f8], R11 ;  /* 0x0002f80b01007387 */ /* 0x0005e80000100800 */
[----:B------:R1:W-:Y:S04]  /*1e2a0*/  LDGSTS.E [R6+0x7b00], desc[UR28][R4.64], P2 ;  /* 0x07b0000004067fae */ /* 0x0003e800091a101c */
[----:B------:R2:W-:Y:S04]  /*1e2b0*/  STL [R1+0x31c], R8 ;  /* 0x00031c0801007387 */ /* 0x0005e80000100800 */
[----:B------:R2:W-:Y:S01]  /*1e2c0*/  STL [R1+0x318], R9 ;  /* 0x0003180901007387 */ /* 0x0005e20000100800 */
[----:B-1----:R-:W-:-:S02]  /*1e2d0*/  IMAD.MOV.U32 R4, RZ, RZ, R8 ;  /* 0x000000ffff047224 */ /* 0x002fc400078e0008 */
[----:B------:R-:W-:Y:S01]  /*1e2e0*/  IMAD.MOV.U32 R5, RZ, RZ, R9 ;  /* 0x000000ffff057224 */ /* 0x000fe200078e0009 */
[----:B------:R-:W-:-:S04]  /*1e2f0*/  UIADD3 UR15, UPT, UPT, UR15, 0x1, URZ ;  /* 0x000000010f0f7890 */ /* 0x000fc8000fffe0ff */
[----:B------:R1:W-:Y:S01]  /*1e300*/  LDGSTS.E [R6+0x7f00], desc[UR28][R4.64], P2 ;  /* 0x07f0000004067fae */ /* 0x0003e200091a101c */
[----:B------:R-:W-:-:S03]  /*1e310*/  UISETP.GT.AND UP1, UPT, UR15, 0x1, UPT ;  /* 0x000000010f00788c */ /* 0x000fc6000bf24270 */
[----:B------:R-:W0:Y:S01]  /*1e320*/  LDGDEPBAR ;  /* 0x00000000000079af */ /* 0x000e220000000000 */
[----:B------:R-:W-:Y:S02]  /*1e330*/  USEL UR7, URZ, 0x1, !UP1 ;  /* 0x00000001ff077887 */ /* 0x000fe4000c800000 */
[----:B------:R-:W-:Y:S02]  /*1e340*/  USEL UR15, UR15, URZ, !UP1 ;  /* 0x000000ff0f0f7287 */ /* 0x000fe4000c800000 */
[----:B------:R-:W-:Y:S02]  /*1e350*/  ULOP3.LUT UR7, UR4, UR7, URZ, 0x3c, !UPT ;  /* 0x0000000704077292 */ /* 0x000fe4000f8e3cff */
[----:B-1----:R-:W-:Y:S01]  /*1e360*/  IMAD.U32 R4, RZ, RZ, UR4 ;  /* 0x00000004ff047e24 */ /* 0x002fe2000f8e00ff */
[C---:B------:R-:W-:Y:S01]  /*1e370*/  ISETP.NE.U32.AND P2, PT, R187.reuse, R7, PT ;  /* 0x00000007bb00720c */ /* 0x040fe20003f45070 */
[----:B------:R-:W-:-:S12]  /*1e380*/  VIADD R187, R187, 0x1 ;  /* 0x00000001bbbb7836 */ /* 0x000fd80000000000 */
[----:B--2---:R-:W-:Y:S05]  /*1e390*/  @P2 BRA `(.L_x_11) ;  /* 0xffffff9000a42947 */ /* 0x004fea000383ffff */
.L_x_8:
[----:B------:R-:W2:Y:S01]  /*1e3a0*/  LDL.LU R8, [R1+0x5fc] ;  /* 0x0005fc0001087983 */ /* 0x000ea20000300800 */
[----:B------:R-:W1:Y:S01]  /*1e3b0*/  LDCU UR5, c[0x0][0x3b8] ;  /* 0x00007700ff0577ac */ /* 0x000e620008000800 */
[C---:B------:R-:W-:Y:S02]  /*1e3c0*/  VIADD R2, R3.reuse, 0x3 ;  /* 0x0000000303027836 */ /* 0x040fe40000000000 */
[C---:B------:R-:W-:Y:S01]  /*1e3d0*/  VIADD R6, R3.reuse, 0x1 ;  /* 0x0000000103067836 */ /* 0x040fe20000000000 */
[----:B------:R-:W3:Y:S01]  /*1e3e0*/  LDCU UR6, c[0x0][0x3b4] ;  /* 0x00007680ff0677ac */ /* 0x000ee20008000800 */
[C---:B------:R-:W-:Y:S01]  /*1e3f0*/  VIADD R4, R3.reuse, 0x2 ;  /* 0x0000000203047836 */ /* 0x040fe20000000000 */
[----:B------:R-:W2:Y:S01]  /*1e400*/  LDCU.128 UR16, c[0x0][0x390] ;  /* 0x00007200ff1077ac */ /* 0x000ea20008000c00 */
[----:B------:R-:W4:Y:S01]  /*1e410*/  LDCU UR13, c[0x0][0x39c] ;  /* 0x00007380ff0d77ac */ /* 0x000f220008000800 */
[----:B------:R-:W5:Y:S01]  /*1e420*/  LDCU UR7, c[0x0][0x39c] ;  /* 0x00007380ff0777ac */ /* 0x000f620008000800 */
[----:B-1----:R-:W-:Y:S01]  /*1e430*/  IMAD R5, R3, UR5, RZ ;  /* 0x0000000503057c24 */ /* 0x002fe2000f8e02ff */
[----:B------:R-:W1:Y:S03]  /*1e440*/  LDCU UR9, c[0x0][0x39c] ;  /* 0x00007380ff0977ac */ /* 0x000e660008000800 */
[----:B------:R-:W-:Y:S01]  /*1e450*/  VIADD R7, R5, UR5 ;  /* 0x0000000505077c36 */ /* 0x000fe20008000000 */
[----:B------:R-:W1:Y:S03]  /*1e460*/  LDCU UR14, c[0x0][0x39c] ;  /* 0x00007380ff0e77ac */ /* 0x000e660008000800 */
[----:B------:R-:W-:Y:S01]  /*1e470*/  VIADD R9, R7, UR5 ;  /* 0x0000000507097c36 */ /* 0x000fe20008000000 */
[----:B------:R-:W1:Y:S03]  /*1e480*/  LDCU UR15, c[0x0][0x39c] ;  /* 0x00007380ff0f77ac */ /* 0x000e660008000800 */
[----:B------:R-:W-:-:S04]  /*1e490*/  VIADD R11, R9, UR5 ;  /* 0x00000005090b7c36 */ /* 0x000fc80008000000 */
        /* <DEDUP_REMOVED lines=13> */
[----:B------:R-:W-:Y:S01]  /*1e570*/  VIADD R39, R37, UR5 ;  /* 0x0000000525277c36 */ /* 0x000fe20008000000 */
[C---:B--2---:R-:W-:Y:S01]  /*1e580*/  ISETP.GE.AND P0, PT, R8.reuse, UR18, PT ;  /* 0x0000001208007c0c */ /* 0x044fe2000bf06270 */
[----:B---3--:R-:W-:-:S03]  /*1e590*/  IMAD R0, R8, UR6, RZ ;  /* 0x0000000608007c24 */ /* 0x008fc6000f8e02ff */
[----:B----4-:R-:W-:Y:S02]  /*1e5a0*/  ISETP.LT.AND P2, PT, R2, UR13, !P0 ;  /* 0x0000000d02007c0c */ /* 0x010fe4000c741270 */
[----:B-----5:R-:W-:Y:S02]  /*1e5b0*/  ISETP.LT.AND P3, PT, R6, UR7, !P0 ;  /* 0x0000000706007c0c */ /* 0x020fe4000c761270 */
[----:B-1----:R-:W-:Y:S02]  /*1e5c0*/  ISETP.LT.AND P6, PT, R4, UR9, !P0 ;  /* 0x0000000904007c0c */ /* 0x002fe4000c7c1270 */
[----:B------:R-:W-:Y:S01]  /*1e5d0*/  LEA R2, P5, R0, UR16, 0x2 ;  /* 0x0000001000027c11 */ /* 0x000fe2000f8a10ff */
[----:B------:R-:W-:-:S12]  /*1e5e0*/  @!P4 BRA `(.L_x_12) ;  /* 0x000000000010c947 */ /* 0x000fd80003800000 */
[----:B------:R-:W-:-:S06]  /*1e5f0*/  USHF.L.U32 UR4, UR4, 0x1f, URZ ;  /* 0x0000001f04047899 */ /* 0x000fcc00080006ff */
[----:B------:R-:W-:-:S04]  /*1e600*/  IMAD.U32 R4, RZ, RZ, UR4 ;  /* 0x00000004ff047e24 */ /* 0x000fc8000f8e00ff */
[----:B------:R-:W1:Y:S02]  /*1e610*/  SYNCS.PHASECHK.TRANS64.TRYWAIT P4, [UR8], R4 ;  /* 0x00000004ff0075a7 */ /* 0x000e640008081108 */
[----:B-1----:R-:W-:Y:S05]  /*1e620*/  @!P4 BRA `(.L_x_13) ;  /* 0x0000007c00a4c947 */ /* 0x002fea0003800000 */
.L_x_12:
[----:B------:R-:W-:-:S04]  /*1e630*/  DEPBAR.LE SB0, 0x0 ;  /* 0x000080000000791a */ /* 0x000fc80000000000 */
[----:B------:R-:W-:Y:S01]  /*1e640*/  BAR.SYNC.DEFER_BLOCKING 0x0 ;  /* 0x0000000000007b1d */ /* 0x000fe20000010000 */
[----:B------:R-:W-:Y:S01]  /*1e650*/  LEA.HI.X.SX32 R0, R0, UR17, 0x2, P5 ;  /* 0x0000001100007c11 */ /* 0x000fe2000a8f16ff */
[----:B------:R-:W-:Y:S01]  /*1e660*/  VIADD R41, R39, UR5 ;  /* 0x0000000527297c36 */ /* 0x000fe20008000000 */
[----:B------:R-:W-:Y:S01]  /*1e670*/  LEA R48, P5, R5, R2, 0x2 ;  /* 0x0000000205307211 */ /* 0x000fe200078a10ff */
[C---:B------:R-:W-:Y:S01]  /*1e680*/  VIADD R4, R3.reuse, 0x4 ;  /* 0x0000000403047836 */ /* 0x040fe20000000000 */
[----:B------:R-:W-:Y:S01]  /*1e690*/  ISETP.LT.AND P4, PT, R3, UR19, !P0 ;  /* 0x0000001303007c0c */ /* 0x000fe2000c781270 */
[----:B------:R-:W-:Y:S01]  /*1e6a0*/  VIADD R43, R41, UR5 ;  /* 0x00000005292b7c36 */ /* 0x000fe20008000000 */
[----:B------:R-:W-:Y:S01]  /*1e6b0*/  LEA.HI.X.SX32 R49, R5, R0, 0x2, P5 ;  /* 0x0000000005317211 */ /* 0x000fe200028f16ff */
[----:B------:R-:W1:Y:S01]  /*1e6c0*/  LDCU UR4, c[0x0][0x39c] ;  /* 0x00007380ff0477ac */ /* 0x000e620008000800 */
[----:B------:R-:W-:Y:S01]  /*1e6d0*/  LEA R52, P5, R7, R2, 0x2 ;  /* 0x0000000207347211 */ /* 0x000fe200078a10ff */
[----:B------:R-:W-:Y:S01]  /*1e6e0*/  VIADD R5, R43, UR5 ;  /* 0x000000052b057c36 */ /* 0x000fe20008000000 */
[----:B------:R-:W2:Y:S02]  /*1e6f0*/  LDCU UR6, c[0x0][0x39c] ;  /* 0x00007380ff0677ac */ /* 0x000ea40008000800 */
[----:B------:R-:W-:Y:S01]  /*1e700*/  LEA.HI.X.SX32 R53, R7, R0, 0x2, P5 ;  /* 0x0000000007357211 */ /* 0x000fe200028f16ff */
[----:B------:R-:W-:Y:S01]  /*1e710*/  VIADD R45, R5, UR5 ;  /* 0x00000005052d7c36 */ /* 0x000fe20008000000 */
[----:B------:R-:W-:Y:S01]  /*1e720*/  LEA R56, P5, R9, R2, 0x2 ;  /* 0x0000000209387211 */ /* 0x000fe200078a10ff */
[----:B------:R-:W3:Y:S02]  /*1e730*/  LDCU UR7, c[0x0][0x39c] ;  /* 0x00007380ff0777ac */ /* 0x000ee40008000800 */
[----:B------:R-:W-:Y:S01]  /*1e740*/  VIADD R7, R45, UR5 ;  /* 0x000000052d077c36 */ /* 0x000fe20008000000 */
[----:B------:R-:W-:Y:S01]  /*1e750*/  LEA.HI.X.SX32 R57, R9, R0, 0x2, P5 ;  /* 0x0000000009397211 */ /* 0x000fe200028f16ff */
[----:B------:R-:W4:Y:S01]  /*1e760*/  LDCU UR8, c[0x0][0x39c] ;  /* 0x00007380ff0877ac */ /* 0x000f220008000800 */
[----:B------:R-:W-:Y:S01]  /*1e770*/  LEA R60, P5, R13, R2, 0x2 ;  /* 0x000000020d3c7211 */ /* 0x000fe200078a10ff */
[----:B------:R-:W-:Y:S01]  /*1e780*/  VIADD R9, R7, UR5 ;  /* 0x0000000507097c36 */ /* 0x000fe20008000000 */
[----:B------:R-:W5:Y:S02]  /*1e790*/  @!P1 SYNCS.CCTL.IV [UR10+0x40000] ;  /* 0x04000000ff0099b1 */ /* 0x000f64000800000a */
[----:B-----5:R-:W-:Y:S01]  /*1e7a0*/  BAR.SYNC.DEFER_BLOCKING 0x0 ;  /* 0x0000000000007b1d */ /* 0x020fe20000010000 */
[----:B------:R-:W-:Y:S01]  /*1e7b0*/  LEA.HI.X.SX32 R61, R13, R0, 0x2, P5 ;  /* 0x000000000d3d7211 */ /* 0x000fe200028f16ff */
[----:B------:R-:W-:Y:S01]  /*1e7c0*/  VIADD R47, R9, UR5 ;  /* 0x00000005092f7c36 */ /* 0x000fe20008000000 */
[----:B------:R-:W-:-:S04]  /*1e7d0*/  LEA R50, P5, R17, R2, 0x2 ;  /* 0x0000000211327211 */ /* 0x000fc800078a10ff */
[----:B------:R-:W-:Y:S01]  /*1e7e0*/  LEA.HI.X.SX32 R51, R17, R0, 0x2, P5 ;  /* 0x0000000011337211 */ /* 0x000fe200028f16ff */
[----:B------:R-:W5:Y:S01]  /*1e7f0*/  LDTM.x64 R64, tmem[UR12] ;  /* 0x0000000c004079ee */ /* 0x000f620008340000 */
[----:B------:R-:W1:Y:S01]  /*1e800*/  LDTM.x64 R132, tmem[UR12+0x40] ;  /* 0x0000400c008479ee */ /* 0x000e620008340000 */
[----:B------:R-:W1:Y:S01]  /*1e810*/  @!P1 SYNCS.CCTL.IV [UR10+0x40008] ;  /* 0x04000800ff0099b1 */ /* 0x000e62000800000a */
[----:B------:R-:W-:-:S04]  /*1e820*/  LEA R58, P1, R11, R2, 0x2 ;  /* 0x000000020b3a7211 */ /* 0x000fc800078210ff */
[----:B------:R-:W-:Y:S01]  /*1e830*/  LEA.HI.X.SX32 R59, R11, R0, 0x2, P1 ;  /* 0x000000000b3b7211 */ /* 0x000fe200008f16ff */
[----:B------:R-:W-:Y:S01]  /*1e840*/  VIADD R11, R47, UR5 ;  /* 0x000000052f0b7c36 */ /* 0x000fe20008000000 */
[-C--:B------:R-:W-:Y:S01]  /*1e850*/  LEA R62, P1, R15, R2.reuse, 0x2 ;  /* 0x000000020f3e7211 */ /* 0x080fe200078210ff */
[----:B-----5:R-:W-:Y:S01]  /*1e860*/  STL.64 [R1+0x20], R72 ;  /* 0x0000204801007387 */ /* 0x020fe20000100a00 */
[----:B------:R-:W-:Y:S01]  /*1e870*/  IMAD.MOV.U32 R10, RZ, RZ, R66 ;  /* 0x000000ffff0a7224 */ /* 0x000fe200078e0042 */
[----:B------:R-:W-:Y:S01]  /*1e880*/  LEA R66, P5, R21, R2, 0x2 ;  /* 0x0000000215427211 */ /* 0x000fe200078a10ff */
[----:B------:R-:W-:Y:S01]  /*1e890*/  IMAD.MOV.U32 R16, RZ, RZ, R67 ;  /* 0x000000ffff107224 */ /* 0x000fe200078e0043 */
[----:B------:R-:W-:Y:S01]  /*1e8a0*/  STL.64 [R1+0x28], R74 ;  /* 0x0000284a01007387 */ /* 0x000fe20000100a00 */
[----:B------:R-:W-:Y:S01]  /*1e8b0*/  LEA.HI.X.SX32 R63, R15, R0, 0x2, P1 ;  /* 0x000000000f3f7211 */ /* 0x000fe200008f16ff */
[----:B------:R-:W-:Y:S01]  /*1e8c0*/  IMAD.MOV.U32 R6, RZ, RZ, R64 ;  /* 0x000000ffff067224 */ /* 0x000fe200078e0040 */
[----:B------:R-:W-:Y:S01]  /*1e8d0*/  LEA R54, P1, R19, R2, 0x2 ;  /* 0x0000000213367211 */ /* 0x000fe200078210ff */
[----:B------:R-:W-:Y:S01]  /*1e8e0*/  STL.64 [R1+0x30], R76 ;  /* 0x0000304c01007387 */ /* 0x000fe20000100a00 */
[-C--:B------:R-:W-:Y:S01]  /*1e8f0*/  LEA.HI.X.SX32 R67, R21, R0.reuse, 0x2, P5 ;  /* 0x0000000015437211 */ /* 0x080fe200028f16ff */
[----:B------:R-:W-:Y:S01]  /*1e900*/  IMAD.MOV.U32 R14, RZ, RZ, R65 ;  /* 0x000000ffff0e7224 */ /* 0x000fe200078e0041 */
[----:B------:R-:W-:Y:S01]  /*1e910*/  LEA.HI.X.SX32 R55, R19, R0, 0x2, P1 ;  /* 0x0000000013377211 */ /* 0x000fe200008f16ff */
[----:B------:R-:W-:Y:S01]  /*1e920*/  STL.64 [R1+0x38], R78 ;  /* 0x0000384e01007387 */ /* 0x000fe20000100a00 */
[----:B------:R-:W-:Y:S01]  /*1e930*/  LEA R64, P1, R23, R2, 0x2 ;  /* 0x0000000217407211 */ /* 0x000fe200078210ff */
[----:B------:R-:W-:-:S02]  /*1e940*/  VIADD R13, R11, UR5 ;  /* 0x000000050b0d7c36 */ /* 0x000fc40008000000 */
[----:B------:R-:W-:Y:S01]  /*1e950*/  STL.64 [R1+0x40], R80 ;  /* 0x0000405001007387 */ /* 0x000fe20000100a00 */
[----:B------:R-:W-:Y:S01]  /*1e960*/  LEA.HI.X.SX32 R65, R23, R0, 0x2, P1 ;  /* 0x0000000017417211 */ /* 0x000fe200008f16ff */
[----:B------:R-:W-:Y:S02]  /*1e970*/  VIADD R15, R13, UR5 ;  /* 0x000000050d0f7c36 */ /* 0x000fe40008000000 */
[----:B------:R-:W-:Y:S01]  /*1e980*/  STL.64 [R1+0x48], R82 ;  /* 0x0000485201007387 */ /* 0x000fe20000100a00 */
[----:B------:R-:W-:Y:S02]  /*1e990*/  IMAD.MOV.U32 R20, RZ, RZ, R69 ;  /* 0x000000ffff147224 */ /* 0x000fe400078e0045 */
[----:B------:R-:W-:Y:S01]  /*1e9a0*/  VIADD R17, R15, UR5 ;  /* 0x000000050f117c36 */ /* 0x000fe20008000000 */
[----:B------:R-:W-:Y:S01]  /*1e9b0*/  STL.64 [R1+0x50], R84 ;  /* 0x0000505401007387 */ /* 0x000fe20000100a00 */
[----:B------:R-:W-:Y:S02]  /*1e9c0*/  IMAD.MOV.U32 R18, RZ, RZ, R68 ;  /* 0x000000ffff127224 */ /* 0x000fe400078e0044 */
[----:B------:R-:W-:Y:S01]  /*1e9d0*/  VIADD R19, R17, UR5 ;  /* 0x0000000511137c36 */ /* 0x000fe20008000000 */
[----:B------:R-:W-:Y:S01]  /*1e9e0*/  STL.64 [R1+0x58], R86 ;  /* 0x0000585601007387 */ /* 0x000fe20000100a00 */
[----:B------:R-:W-:-:S02]  /*1e9f0*/  IMAD.MOV.U32 R12, RZ, RZ, R71 ;  /* 0x000000ffff0c7224 */ /* 0x000fc400078e0047 */
[----:B------:R-:W-:Y:S01]  /*1ea00*/  VIADD R21, R19, UR5 ;  /* 0x0000000513157c36 */ /* 0x000fe20008000000 */
[----:B------:R-:W-:Y:S01]  /*1ea10*/  STL.64 [R1+0x60], R88 ;  /* 0x0000605801007387 */ /* 0x000fe20000100a00 */
[----:B------:R-:W-:-:S03]  /*1ea20*/  IMAD.MOV.U32 R8, RZ, RZ, R70 ;  /* 0x000000ffff087224 */ /* 0x000fc600078e0046 */
        /* <DEDUP_REMOVED lines=19> */
[----:B------:R1:W-:Y:S04]  /*1eb60*/  STL.64 [R1+0x1d0], R66 ;  /* 0x0001d04201007387 */ /* 0x0003e80000100a00 */
[----:B------:R2:W-:Y:S01]  /*1eb70*/  STL.64 [R1+0x1c8], R64 ;  /* 0x0001c84001007387 */ /* 0x0005e20000100a00 */
[----:B-----5:R-:W5:Y:S01]  /*1eb80*/  LDTM.x64 R68, tmem[UR12+0x80] ;  /* 0x0000800c004479ee */ /* 0x020f620008340000 */
[----:B-1----:R-:W-:-:S04]  /*1eb90*/  LEA R66, P5, R25, R2, 0x2 ;  /* 0x0000000219427211 */ /* 0x002fc800078a10ff */
[----:B------:R-:W-:Y:S02]  /*1eba0*/  LEA.HI.X.SX32 R67, R25, R0, 0x2, P5 ;  /* 0x0000000019437211 */ /* 0x000fe400028f16ff */
[-C--:B------:R-:W-:Y:S02]  /*1ebb0*/  LEA R22, P5, R29, R2.reuse, 0x2 ;  /* 0x000000021d167211 */ /* 0x080fe400078a10ff */
[----:B--2---:R-:W-:Y:S01]  /*1ebc0*/  LEA R64, P1, R27, R2, 0x2 ;  /* 0x000000021b407211 */ /* 0x004fe200078210ff */
[----:B------:R-:W-:Y:S01]  /*1ebd0*/  STL.64 [R1+0x1c0], R66 ;  /* 0x0001c04201007387 */ /* 0x000fe20000100a00 */
[-C--:B------:R-:W-:Y:S02]  /*1ebe0*/  LEA.HI.X.SX32 R23, R29, R0.reuse, 0x2, P5 ;  /* 0x000000001d177211 */ /* 0x080fe400028f16ff */
[----:B------:R-:W-:Y:S02]  /*1ebf0*/  LEA.HI.X.SX32 R65, R27, R0, 0x2, P1 ;  /* 0x000000001b417211 */ /* 0x000fe400008f16ff */
[C---:B------:R-:W-:Y:S01]  /*1ec00*/  LEA R24, P1, R31.reuse, R2, 0x2 ;  /* 0x000000021f187211 */ /* 0x040fe200078210ff */
[----:B------:R1:W-:Y:S03]  /*1ec10*/  STL.64 [R1+0x1b0], R22 ;  /* 0x0001b01601007387 */ /* 0x0003e60000100a00 */
[----:B------:R-:W-:Y:S01]  /*1ec20*/  LEA.HI.X.SX32 R25, R31, R0, 0x2, P1 ;  /* 0x000000001f197211 */ /* 0x000fe200008f16ff */
[----:B------:R2:W-:Y:S01]  /*1ec30*/  STL.64 [R1+0x1b8], R64 ;  /* 0x0001b84001007387 */ /* 0x0005e20000100a00 */
[----:B------:R-:W-:-:S03]  /*1ec40*/  LEA R26, P1, R35, R2, 0x2 ;  /* 0x00000002231a7211 */ /* 0x000fc600078210ff */
[----:B------:R3:W-:Y:S01]  /*1ec50*/  STL.64 [R1+0x1a8], R24 ;  /* 0x0001a81801007387 */ /* 0x0007e20000100a00 */
[----:B------:R-:W-:Y:S02]  /*1ec60*/  LEA.HI.X.SX32 R27, R35, R0, 0x2, P1 ;  /* 0x00000000231b7211 */ /* 0x000fe400008f16ff */
[-C--:B------:R-:W-:Y:S01]  /*1ec70*/  LEA R32, P1, R39, R2.reuse, 0x2 ;  /* 0x0000000227207211 */ /* 0x080fe200078210ff */
[----:B-1----:R-:W-:Y:S02]  /*1ec80*/  VIADD R23, R21, UR5 ;  /* 0x0000000515177c36 */ /* 0x002fe40008000000 */
[----:B------:R1:W-:Y:S01]  /*1ec90*/  STL.64 [R1+0x198], R26 ;  /* 0x0001981a01007387 */ /* 0x0003e20000100a00 */
[----:B--2---:R-:W-:-:S04]  /*1eca0*/  LEA R64, P5, R33, R2, 0x2 ;  /* 0x0000000221407211 */ /* 0x004fc800078a10ff */
[----:B------:R-:W-:Y:S01]  /*1ecb0*/  LEA.HI.X.SX32 R65, R33, R0, 0x2, P5 ;  /* 0x0000000021417211 */ /* 0x000fe200028f16ff */
[----:B---3--:R-:W-:Y:S01]  /*1ecc0*/  VIADD R25, R23, UR5 ;  /* 0x0000000517197c36 */ /* 0x008fe20008000000 */
[----:B------:R-:W-:Y:S02]  /*1ecd0*/  LEA R28, P5, R37, R2, 0x2 ;  /* 0x00000002251c7211 */ /* 0x000fe400078a10ff */
[-C--:B------:R-:W-:Y:S01]  /*1ece0*/  LEA.HI.X.SX32 R33, R39, R0.reuse, 0x2, P1 ;  /* 0x0000000027217211 */ /* 0x080fe200008f16ff */
[----:B------:R-:W-:Y:S01]  /*1ecf0*/  STL.64 [R1+0x1a0], R64 ;  /* 0x0001a04001007387 */ /* 0x000fe20000100a00 */
[----:B------:R-:W-:Y:S01]  /*1ed00*/  LEA.HI.X.SX32 R29, R37, R0, 0x2, P5 ;  /* 0x00000000251d7211 */ /* 0x000fe200028f16ff */
[----:B-1----:R-:W-:Y:S01]  /*1ed10*/  VIADD R27, R25, UR5 ;  /* 0x00000005191b7c36 */ /* 0x002fe20008000000 */
[----:B------:R-:W-:-:S03]  /*1ed20*/  LEA R30, P5, R41, R2, 0x2 ;  /* 0x00000002291e7211 */ /* 0x000fc600078a10ff */
[----:B------:R1:W-:Y:S01]  /*1ed30*/  STL.64 [R1+0x190], R28 ;  /* 0x0001901c01007387 */ /* 0x0003e20000100a00 */
[----:B------:R-:W-:Y:S02]  /*1ed40*/  LEA.HI.X.SX32 R31, R41, R0, 0x2, P5 ;  /* 0x00000000291f7211 */ /* 0x000fe400028f16ff */
[C---:B------:R-:W-:Y:S01]  /*1ed50*/  LEA R36, P5, R5.reuse, R2, 0x2 ;  /* 0x0000000205247211 */ /* 0x040fe200078a10ff */
[----:B------:R2:W-:Y:S03]  /*1ed60*/  STL.64 [R1+0x188], R32 ;  /* 0x0001882001007387 */ /* 0x0005e60000100a00 */
[----:B------:R-:W-:Y:S01]  /*1ed70*/  LEA.HI.X.SX32 R37, R5, R0, 0x2, P5 ;  /* 0x0000000005257211 */ /* 0x000fe200028f16ff */
[----:B------:R3:W-:Y:S01]  /*1ed80*/  STL.64 [R1+0x180], R30 ;  /* 0x0001801e01007387 */ /* 0x0007e20000100a00 */
[----:B-1----:R-:W-:Y:S01]  /*1ed90*/  VIADD R29, R27, UR5 ;  /* 0x000000051b1d7c36 */ /* 0x002fe20008000000 */
[----:B--2---:R-:W-:-:S04]  /*1eda0*/  LEA R32, P1, R43, R2, 0x2 ;  /* 0x000000022b207211 */ /* 0x004fc800078210ff */
[----:B------:R-:W-:Y:S01]  /*1edb0*/  LEA.HI.X.SX32 R33, R43, R0, 0x2, P1 ;  /* 0x000000002b217211 */ /* 0x000fe200008f16ff */
[----:B---3--:R-:W-:Y:S01]  /*1edc0*/  VIADD R31, R29, UR5 ;  /* 0x000000051d1f7c36 */ /* 0x008fe20008000000 */
[----:B------:R-:W-:-:S03]  /*1edd0*/  LEA R34, P1, R45, R2, 0x2 ;  /* 0x000000022d227211 */ /* 0x000fc600078210ff */
[----:B------:R1:W-:Y:S01]  /*1ede0*/  STL.64 [R1+0x178], R32 ;  /* 0x0001782001007387 */ /* 0x0003e20000100a00 */
[----:B------:R-:W-:-:S03]  /*1edf0*/  LEA.HI.X.SX32 R35, R45, R0, 0x2, P1 ;  /* 0x000000002d237211 */ /* 0x000fc600008f16ff */
[----:B------:R2:W-:Y:S04]  /*1ee00*/  STL.64 [R1+0x170], R36 ;  /* 0x0001702401007387 */ /* 0x0005e80000100a00 */
[----:B------:R3:W-:Y:S01]  /*1ee10*/  STL.64 [R1+0x168], R34 ;  /* 0x0001682201007387 */ /* 0x0007e20000100a00 */
[----:B-1----:R-:W-:Y:S01]  /*1ee20*/  VIADD R33, R31, UR5 ;  /* 0x000000051f217c36 */ /* 0x002fe20008000000 */
[----:B--2---:R-:W-:-:S03]  /*1ee30*/  LEA R36, P5, R7, R2, 0x2 ;  /* 0x0000000207247211 */ /* 0x004fc600078a10ff */
[----:B------:R-:W-:Y:S01]  /*1ee40*/  VIADD R5, R33, UR5 ;  /* 0x0000000521057c36 */ /* 0x000fe20008000000 */
[----:B---3--:R-:W-:Y:S02]  /*1ee50*/  LEA R34, P1, R9, R2, 0x2 ;  /* 0x0000000209227211 */ /* 0x008fe400078210ff */
[-C--:B------:R-:W-:Y:S01]  /*1ee60*/  LEA.HI.X.SX32 R37, R7, R0.reuse, 0x2, P5 ;  /* 0x0000000007257211 */ /* 0x080fe200028f16ff */
[----:B------:R-:W-:Y:S01]  /*1ee70*/  VIADD R7, R5, UR5 ;  /* 0x0000000505077c36 */ /* 0x000fe20008000000 */
[----:B------:R-:W-:-:S03]  /*1ee80*/  LEA.HI.X.SX32 R35, R9, R0, 0x2, P1 ;  /* 0x0000000009237211 */ /* 0x000fc600008f16ff */
[----:B------:R1:W-:Y:S01]  /*1ee90*/  STL.64 [R1+0x160], R36 ;  /* 0x0001602401007387 */ /* 0x0003e20000100a00 */
[----:B------:R-:W-:-:S03]  /*1eea0*/  VIADD R9, R7, UR5 ;  /* 0x0000000507097c36 */ /* 0x000fc60008000000 */
[----:B------:R2:W-:Y:S01]  /*1eeb0*/  STL.64 [R1+0x158], R34 ;  /* 0x0001582201007387 */ /* 0x0005e20000100a00 */
[-C--:B-1----:R-:W-:Y:S02]  /*1eec0*/  LEA R36, P5, R47, R2.reuse, 0x2 ;  /* 0x000000022f247211 */ /* 0x082fe400078a10ff */
[----:B--2---:R-:W-:Y:S02]  /*1eed0*/  LEA R34, P1, R11, R2, 0x2 ;  /* 0x000000020b227211 */ /* 0x004fe400078210ff */
[-C--:B------:R-:W-:Y:S02]  /*1eee0*/  LEA.HI.X.SX32 R37, R47, R0.reuse, 0x2, P5 ;  /* 0x000000002f257211 */ /* 0x080fe400028f16ff */
[----:B------:R-:W-:Y:S01]  /*1eef0*/  LEA.HI.X.SX32 R35, R11, R0, 0x2, P1 ;  /* 0x000000000b237211 */ /* 0x000fe200008f16ff */
[----:B------:R-:W-:Y:S02]  /*1ef00*/  VIADD R11, R9, UR5 ;  /* 0x00000005090b7c36 */ /* 0x000fe40008000000 */
[----:B------:R1:W-:Y:S04]  /*1ef10*/  STL.64 [R1+0x150], R36 ;  /* 0x0001502401007387 */ /* 0x0003e80000100a00 */
[----:B------:R2:W-:Y:S01]  /*1ef20*/  STL.64 [R1+0x148], R34 ;  /* 0x0001482201007387 */ /* 0x0005e20000100a00 */
[----:B-1----:R-:W-:-:S02]  /*1ef30*/  LEA R36, P5, R13, R2, 0x2 ;  /* 0x000000020d247211 */ /* 0x002fc400078a10ff */
[----:B--2---:R-:W-:Y:S02]  /*1ef40*/  LEA R34, P1, R15, R2, 0x2 ;  /* 0x000000020f227211 */ /* 0x004fe400078210ff */
        /* <DEDUP_REMOVED lines=19> */
[----:B------:R1:W-:Y:S04]  /*1f080*/  STL.64 [R1+0x120], R36 ;  /* 0x0001202401007387 */ /* 0x0003e80000100a00 */
[----:B------:R2:W-:Y:S01]  /*1f090*/  STL.64 [R1+0x118], R34 ;  /* 0x0001182201007387 */ /* 0x0005e20000100a00 */
[-C--:B-1----:R-:W-:Y:S02]  /*1f0a0*/  LEA R36, P5, R25, R2.reuse, 0x2 ;  /* 0x0000000219247211 */ /* 0x082fe400078a10ff */
[----:B--2---:R-:W-:Y:S02]  /*1f0b0*/  LEA R34, P1, R27, R2, 0x2 ;  /* 0x000000021b227211 */ /* 0x004fe400078210ff */
[----:B------:R-:W-:Y:S02]  /*1f0c0*/  LEA.HI.X.SX32 R37, R25, R0, 0x2, P5 ;  /* 0x0000000019257211 */ /* 0x000fe400028f16ff */
[----:B------:R-:W-:-:S02]  /*1f0d0*/  LEA R22, P5, R29, R2, 0x2 ;  /* 0x000000021d167211 */ /* 0x000fc400078a10ff */
[-C--:B------:R-:W-:Y:S01]  /*1f0e0*/  LEA.HI.X.SX32 R35, R27, R0.reuse, 0x2, P1 ;  /* 0x000000001b237211 */ /* 0x080fe200008f16ff */
[----:B------:R-:W-:Y:S01]  /*1f0f0*/  STL.64 [R1+0x110], R36 ;  /* 0x0001102401007387 */ /* 0x000fe20000100a00 */
[----:B------:R-:W-:Y:S02]  /*1f100*/  LEA.HI.X.SX32 R23, R29, R0, 0x2, P5 ;  /* 0x000000001d177211 */ /* 0x000fe400028f16ff */
[-C--:B------:R-:W-:Y:S01]  /*1f110*/  LEA R250, P1, R31, R2.reuse, 0x2 ;  /* 0x000000021ffa7211 */ /* 0x080fe200078210ff */
[----:B------:R-:W-:Y:S01]  /*1f120*/  STL.64 [R1+0x108], R34 ;  /* 0x0001082201007387 */ /* 0x000fe20000100a00 */
[----:B------:R-:W-:Y:S02]  /*1f130*/  LEA R248, P5, R33, R2, 0x2 ;  /* 0x0000000221f87211 */ /* 0x000fe400078a10ff */
[----:B------:R-:W-:Y:S01]  /*1f140*/  LEA.HI.X.SX32 R251, R31, R0, 0x2, P1 ;  /* 0x000000001ffb7211 */ /* 0x000fe200008f16ff */
[----:B------:R1:W-:Y:S01]  /*1f150*/  STL.64 [R1+0x100], R22 ;  /* 0x0001001601007387 */ /* 0x0003e20000100a00 */
[----:B------:R-:W-:-:S02]  /*1f160*/  LEA R246, P1, R5, R2, 0x2 ;  /* 0x0000000205f67211 */ /* 0x000fc400078210ff */
[----:B------:R-:W-:Y:S01]  /*1f170*/  LEA.HI.X.SX32 R249, R33, R0, 0x2, P5 ;  /* 0x0000000021f97211 */ /* 0x000fe200028f16ff */
[----:B------:R2:W-:Y:S01]  /*1f180*/  STL.64 [R1+0x630], R250 ;  /* 0x000630fa01007387 */ /* 0x0005e20000100a00 */
[----:B------:R-:W-:Y:S02]  /*1f190*/  LEA R244, P5, R7, R2, 0x2 ;  /* 0x0000000207f47211 */ /* 0x000fe400078a10ff */
[----:B------:R-:W-:Y:S01]  /*1f1a0*/  LEA.HI.X.SX32 R247, R5, R0, 0x2, P1 ;  /* 0x0000000005f77211 */ /* 0x000fe200008f16ff */
[----:B------:R-:W-:Y:S01]  /*1f1b0*/  STL.64 [R1+0x638], R248 ;  /* 0x000638f801007387 */ /* 0x000fe20000100a00 */
[----:B------:R-:W-:Y:S02]  /*1f1c0*/  LEA R242, P1, R9, R2, 0x2 ;  /* 0x0000000209f27211 */ /* 0x000fe400078210ff */
[----:B------:R-:W-:Y:S01]  /*1f1d0*/  LEA.HI.X.SX32 R245, R7, R0, 0x2, P5 ;  /* 0x0000000007f57211 */ /* 0x000fe200028f16ff */
[----:B-1----:R-:W-:Y:S01]  /*1f1e0*/  VIADD R23, R21, UR5 ;  /* 0x0000000515177c36 */ /* 0x002fe20008000000 */
[----:B------:R-:W-:Y:S01]  /*1f1f0*/  LEA R240, P5, R11, R2, 0x2 ;  /* 0x000000020bf07211 */ /* 0x000fe200078a10ff */
[----:B------:R-:W-:Y:S01]  /*1f200*/  STL [R1+0x658], R246 ;  /* 0x000658f601007387 */ /* 0x000fe20000100800 */
[----:B------:R-:W-:Y:S01]  /*1f210*/  LEA.HI.X.SX32 R243, R9, R0, 0x2, P1 ;  /* 0x0000000009f37211 */ /* 0x000fe200008f16ff */
[----:B------:R-:W-:Y:S01]  /*1f220*/  VIADD R25, R23, UR5 ;  /* 0x0000000517197c36 */ /* 0x000fe20008000000 */
        /* <DEDUP_REMOVED lines=13> */
[----:B------:R1:W-:Y:S01]  /*1f300*/  STL [R1+0x61c], R241 ;  /* 0x00061cf101007387 */ /* 0x0003e20000100800 */
[----:B------:R-:W-:Y:S01]  /*1f310*/  LEA.HI.X.SX32 R235, R17, R0, 0x2, P1 ;  /* 0x0000000011eb7211 */ /* 0x000fe200008f16ff */
[----:B------:R-:W-:Y:S01]  /*1f320*/  VIADD R11, R9, UR5 ;  /* 0x00000005090b7c36 */ /* 0x000fe20008000000 */
[----:B------:R-:W-:Y:S01]  /*1f330*/  LEA R230, P1, R21, R2, 0x2 ;  /* 0x0000000215e67211 */ /* 0x000fe200078210ff */
[----:B------:R3:W-:Y:S01]  /*1f340*/  STL [R1+0x670], R240 ;  /* 0x000670f001007387 */ /* 0x0007e20000100800 */
[----:B------:R-:W-:Y:S01]  /*1f350*/  LEA.HI.X.SX32 R233, R19, R0, 0x2, P5 ;  /* 0x0000000013e97211 */ /* 0x000fe200028f16ff */
[----:B------:R-:W-:Y:S01]  /*1f360*/  VIADD R13, R11, UR5 ;  /* 0x000000050b0d7c36 */ /* 0x000fe20008000000 */
[----:B------:R-:W-:Y:S01]  /*1f370*/  LEA R228, P5, R23, R2, 0x2 ;  /* 0x0000000217e47211 */ /* 0x000fe200078a10ff */
[----:B--2---:R-:W-:Y:S01]  /*1f380*/  IMAD.MOV.U32 R251, RZ, RZ, R20 ;  /* 0x000000fffffb7224 */ /* 0x004fe200078e0014 */
[----:B------:R-:W-:Y:S01]  /*1f390*/  LEA.HI.X.SX32 R231, R21, R0, 0x2, P1 ;  /* 0x0000000015e77211 */ /* 0x000fe200008f16ff */
[----:B------:R-:W-:Y:S01]  /*1f3a0*/  VIADD R15, R13, UR5 ;  /* 0x000000050d0f7c36 */ /* 0x000fe20008000000 */
[----:B------:R-:W-:Y:S01]  /*1f3b0*/  LEA R226, P1, R25, R2, 0x2 ;  /* 0x0000000219e27211 */ /* 0x000fe200078210ff */
[----:B-1----:R-:W-:Y:S01]  /*1f3c0*/  IMAD.MOV.U32 R241, RZ, RZ, R63 ;  /* 0x000000fffff17224 */ /* 0x002fe200078e003f */
[----:B------:R-:W-:Y:S01]  /*1f3d0*/  LEA.HI.X.SX32 R229, R23, R0, 0x2, P5 ;  /* 0x0000000017e57211 */ /* 0x000fe200028f16ff */
[----:B------:R-:W-:Y:S01]  /*1f3e0*/  VIADD R17, R15, UR5 ;  /* 0x000000050f117c36 */ /* 0x000fe20008000000 */
[----:B------:R-:W-:Y:S01]  /*1f3f0*/  LEA R224, P5, R5, R2, 0x2 ;  /* 0x0000000205e07211 */ /* 0x000fe200078a10ff */
[----:B---3--:R-:W-:Y:S01]  /*1f400*/  IMAD.MOV.U32 R240, RZ, RZ, R62 ;  /* 0x000000fffff07224 */ /* 0x008fe200078e003e */
[----:B------:R-:W-:Y:S01]  /*1f410*/  LEA.HI.X.SX32 R227, R25, R0, 0x2, P1 ;  /* 0x0000000019e37211 */ /* 0x000fe200008f16ff */
[----:B------:R-:W-:Y:S01]  /*1f420*/  IMAD.MOV.U32 R245, RZ, RZ, R18 ;  /* 0x000000fffff57224 */ /* 0x000fe200078e0012 */
[----:B------:R-:W-:Y:S01]  /*1f430*/  LEA R222, P1, R7, R2, 0x2 ;  /* 0x0000000207de7211 */ /* 0x000fe200078210ff */
[----:B------:R-:W-:Y:S01]  /*1f440*/  IMAD.MOV.U32 R243, RZ, RZ, R16 ;  /* 0x000000fffff37224 */ /* 0x000fe200078e0010 */
[----:B------:R-:W-:Y:S01]  /*1f450*/  LEA.HI.X.SX32 R225, R5, R0, 0x2, P5 ;  /* 0x0000000005e17211 */ /* 0x000fe200028f16ff */
[----:B------:R-:W-:Y:S01]  /*1f460*/  VIADD R5, R17, UR5 ;  /* 0x0000000511057c36 */ /* 0x000fe20008000000 */
[----:B------:R-:W-:Y:S01]  /*1f470*/  LEA R220, P5, R9, R2, 0x2 ;  /* 0x0000000209dc7211 */ /* 0x000fe200078a10ff */
[----:B------:R-:W-:Y:S01]  /*1f480*/  STL.64 [R1+0x678], R240 ;  /* 0x000678f001007387 */ /* 0x000fe20000100a00 */
        /* <DEDUP_REMOVED lines=17> */
[----:B-1----:R-:W-:Y:S01]  /*1f5a0*/  IMAD.MOV.U32 R237, RZ, RZ, R6 ;  /* 0x000000ffffed7224 */ /* 0x002fe200078e0006 */
[----:B------:R-:W-:Y:S01]  /*1f5b0*/  LEA R210, P1, R5, R2, 0x2 ;  /* 0x0000000205d27211 */ /* 0x000fe200078210ff */
[----:B------:R-:W-:Y:S01]  /*1f5c0*/  STL [R1+0x60c], R233 ;  /* 0x00060ce901007387 */ /* 0x000fe20000100800 */
[----:B------:R-:W-:Y:S01]  /*1f5d0*/  LEA.HI.X.SX32 R213, R17, R0, 0x2, P5 ;  /* 0x0000000011d57211 */ /* 0x000fe200028f16ff */
[----:B------:R-:W-:Y:S01]  /*1f5e0*/  IMAD.MOV.U32 R240, RZ, RZ, R48 ;  /* 0x000000fffff07224 */ /* 0x000fe200078e0030 */
[----:B------:R-:W-:Y:S01]  /*1f5f0*/  LEA R208, P5, R7, R2, 0x2 ;  /* 0x0000000207d07211 */ /* 0x000fe200078a10ff */
[----:B------:R-:W-:Y:S01]  /*1f600*/  STL.64 [R1+0x648], R230 ;  /* 0x000648e601007387 */ /* 0x000fe20000100a00 */
[-C--:B------:R-:W-:Y:S01]  /*1f610*/  LEA.HI.X.SX32 R211, R5, R0.reuse, 0x2, P1 ;  /* 0x0000000005d37211 */ /* 0x080fe200008f16ff */
[----:B------:R-:W-:Y:S01]  /*1f620*/  VIADD R5, R13, UR5 ;  /* 0x000000050d057c36 */ /* 0x000fe20008000000 */
[----:B------:R-:W-:Y:S01]  /*1f630*/  LEA.HI.X.SX32 R209, R7, R0, 0x2, P5 ;  /* 0x0000000007d17211 */ /* 0x000fe200028f16ff */
[----:B------:R1:W-:Y:S01]  /*1f640*/  STL.64 [R1+0x650], R228 ;  /* 0x000650e401007387 */ /* 0x0003e20000100a00 */
[-C--:B------:R-:W-:Y:S01]  /*1f650*/  LEA R206, P1, R9, R2.reuse, 0x2 ;  /* 0x0000000209ce7211 */ /* 0x080fe200078210ff */
[----:B------:R-:W-:Y:S01]  /*1f660*/  VIADD R7, R5, UR5 ;  /* 0x0000000505077c36 */ /* 0x000fe20008000000 */
[----:B------:R-:W-:Y:S01]  /*1f670*/  LEA R204, P5, R11, R2, 0x2 ;  /* 0x000000020bcc7211 */ /* 0x000fe200078a10ff */
[----:B------:R2:W-:Y:S01]  /*1f680*/  STL.64 [R1+0x660], R226 ;  /* 0x000660e201007387 */ /* 0x0005e20000100a00 */
[-C--:B------:R-:W-:Y:S01]  /*1f690*/  LEA.HI.X.SX32 R207, R9, R0.reuse, 0x2, P1 ;  /* 0x0000000009cf7211 */ /* 0x080fe200008f16ff */
[----:B------:R-:W-:Y:S01]  /*1f6a0*/  VIADD R252, R7, UR5 ;  /* 0x0000000507fc7c36 */ /* 0x000fe20008000000 */
[----:B------:R-:W-:Y:S01]  /*1f6b0*/  LEA.HI.X.SX32 R205, R11, R0, 0x2, P5 ;  /* 0x000000000bcd7211 */ /* 0x000fe200028f16ff */
[----:B------:R-:W-:Y:S01]  /*1f6c0*/  IMAD.MOV.U32 R241, RZ, RZ, R49 ;  /* 0x000000fffff17224 */ /* 0x000fe200078e0031 */
[-C--:B------:R-:W-:Y:S01]  /*1f6d0*/  LEA R202, P1, R13, R2.reuse, 0x2 ;  /* 0x000000020dca7211 */ /* 0x080fe200078210ff */
[----:B------:R3:W-:Y:S01]  /*1f6e0*/  STL.64 [R1+0x668], R224 ;  /* 0x000668e001007387 */ /* 0x0007e20000100a00 */
[----:B------:R-:W-:Y:S01]  /*1f6f0*/  LEA R200, P5, R5, R2, 0x2 ;  /* 0x0000000205c87211 */ /* 0x000fe200078a10ff */
[----:B-1----:R-:W-:Y:S01]  /*1f700*/  IMAD.MOV.U32 R228, RZ, RZ, R60 ;  /* 0x000000ffffe47224 */ /* 0x002fe200078e003c */
[-C--:B------:R-:W-:Y:S01]  /*1f710*/  LEA.HI.X.SX32 R203, R13, R0.reuse, 0x2, P1 ;  /* 0x000000000dcb7211 */ /* 0x080fe200008f16ff */
[----:B------:R-:W-:Y:S01]  /*1f720*/  IMAD.MOV.U32 R229, RZ, RZ, R61 ;  /* 0x000000ffffe57224 */ /* 0x000fe200078e003d */
[----:B------:R-:W-:Y:S01]  /*1f730*/  LEA.HI.X.SX32 R201, R5, R0, 0x2, P5 ;  /* 0x0000000005c97211 */ /* 0x000fe200028f16ff */
[----:B------:R-:W-:Y:S01]  /*1f740*/  VIADD R5, R3, 0x5 ;  /* 0x0000000503057836 */ /* 0x000fe20000000000 */
[CC--:B------:R-:W-:Y:S01]  /*1f750*/  LEA R198, P1, R7.reuse, R2.reuse, 0x2 ;  /* 0x0000000207c67211 */ /* 0x0c0fe200078210ff */
[----:B--2---:R-:W-:Y:S01]  /*1f760*/  IMAD.MOV.U32 R226, RZ, RZ, R58 ;  /* 0x000000ffffe27224 */ /* 0x004fe200078e003a */
[C---:B------:R-:W-:Y:S01]  /*1f770*/  LEA R196, P5, R252.reuse, R2, 0x2 ;  /* 0x00000002fcc47211 */ /* 0x040fe200078a10ff */
[----:B------:R-:W-:Y:S01]  /*1f780*/  IMAD.MOV.U32 R227, RZ, RZ, R59 ;  /* 0x000000ffffe37224 */ /* 0x000fe200078e003b */
[-C--:B------:R-:W-:Y:S01]  /*1f790*/  LEA.HI.X.SX32 R199, R7, R0.reuse, 0x2, P1 ;  /* 0x0000000007c77211 */ /* 0x080fe200008f16ff */
[----:B------:R-:W-:Y:S01]  /*1f7a0*/  IMAD.MOV.U32 R248, RZ, RZ, R56 ;  /* 0x000000fffff87224 */ /* 0x000fe200078e0038 */
[----:B------:R-:W-:Y:S01]  /*1f7b0*/  LEA.HI.X.SX32 R197, R252, R0, 0x2, P5 ;  /* 0x00000000fcc57211 */ /* 0x000fe200028f16ff */
[----:B------:R-:W-:Y:S01]  /*1f7c0*/  IMAD.MOV.U32 R249, RZ, RZ, R57 ;  /* 0x000000fffff97224 */ /* 0x000fe200078e0039 */
[----:B------:R-:W-:Y:S01]  /*1f7d0*/  ISETP.LT.AND P1, PT, R4, UR14, !P0 ;  /* 0x0000000e04007c0c */ /* 0x000fe2000c721270 */
[----:B------:R-:W-:Y:S01]  /*1f7e0*/  IMAD.MOV.U32 R234, RZ, RZ, R54 ;  /* 0x000000ffffea7224 */ /* 0x000fe200078e0036 */
[----:B------:R-:W-:Y:S01]  /*1f7f0*/  ISETP.LT.AND P5, PT, R5, UR15, !P0 ;  /* 0x0000000f05007c0c */ /* 0x000fe2000c7a1270 */
[----:B------:R-:W-:-:S02]  /*1f800*/  IMAD.MOV.U32 R235, RZ, RZ, R55 ;  /* 0x000000ffffeb7224 */ /* 0x000fc400078e0037 */
[----:B------:R-:W-:Y:S02]  /*1f810*/  IMAD.MOV.U32 R239, RZ, RZ, R14 ;  /* 0x000000ffffef7224 */ /* 0x000fe400078e000e */
[----:B------:R-:W-:Y:S02]  /*1f820*/  IMAD.MOV.U32 R246, RZ, RZ, R12 ;  /* 0x000000fffff67224 */ /* 0x000fe400078e000c */
[----:B------:R-:W-:Y:S02]  /*1f830*/  IMAD.MOV.U32 R250, RZ, RZ, R10 ;  /* 0x000000fffffa7224 */ /* 0x000fe400078e000a */
[----:B---3--:R-:W-:Y:S02]  /*1f840*/  IMAD.MOV.U32 R224, RZ, RZ, R52 ;  /* 0x000000ffffe07224 */ /* 0x008fe400078e0034 */
[----:B------:R-:W-:Y:S02]  /*1f850*/  IMAD.MOV.U32 R225, RZ, RZ, R53 ;  /* 0x000000ffffe17224 */ /* 0x000fe400078e0035 */
[----:B------:R-:W-:-:S02]  /*1f860*/  IMAD.MOV.U32 R230, RZ, RZ, R50 ;  /* 0x000000ffffe67224 */ /* 0x000fc400078e0032 */
[----:B------:R-:W-:Y:S02]  /*1f870*/  IMAD.MOV.U32 R231, RZ, RZ, R51 ;  /* 0x000000ffffe77224 */ /* 0x000fe400078e0033 */
[----:B------:R-:W-:Y:S02]  /*1f880*/  IMAD.MOV.U32 R247, RZ, RZ, R8 ;  /* 0x000000fffff77224 */ /* 0x000fe400078e0008 */
[----:B------:R-:W1:Y:S01]  /*1f890*/  LDTM.x64 R4, tmem[UR12+0xc0] ;  /* 0x0000c00c000479ee */ /* 0x000e620008340000 */
[----:B------:R-:W-:Y:S01]  /*1f8a0*/  NOP ;  /* 0x0000000000007918 */ /* 0x000fe20000000000 */
[----:B------:R2:W-:Y:S04]  /*1f8b0*/  @P4 STG.E desc[UR28][R240.64], R237 ;  /* 0x000000edf0004986 */ /* 0x0005e8000c10191c */
[----:B--2---:R-:W2:Y:S01]  /*1f8c0*/  LDL.LU.64 R240, [R1+0x678] ;  /* 0x0006780001f07983 */ /* 0x004ea20000300a00 */
[----:B------:R-:W-:-:S03]  /*1f8d0*/  VIADD R233, R3, 0x6 ;  /* 0x0000000603e97836 */ /* 0x000fc60000000000 */
[----:B------:R3:W-:Y:S02]  /*1f8e0*/  @P3 STG.E desc[UR28][R224.64], R239 ;  /* 0x000000efe0003986 */ /* 0x0007e4000c10191c */
[----:B------:R-:W-:Y:S01]  /*1f8f0*/  ISETP.LT.AND P4, PT, R233, UR4, !P0 ;  /* 0x00000004e9007c0c */ /* 0x000fe2000c781270 */
[----:B------:R-:W1:Y:S01]  /*1f900*/  LDCU UR4, c[0x0][0x39c] ;  /* 0x00007380ff0477ac */ /* 0x000e620008000800 */
[----:B------:R4:W-:Y:S04]  /*1f910*/  @P6 STG.E desc[UR28][R248.64], R250 ;  /* 0x000000faf8006986 */ /* 0x0009e8000c10191c */
[----:B------:R1:W-:Y:S04]  /*1f920*/  @P2 STG.E desc[UR28][R226.64], R243 ;  /* 0x000000f3e2002986 */ /* 0x0003e8000c10191c */
[----:B------:R-:W-:Y:S01]  /*1f930*/  @P1 STG.E desc[UR28][R228.64], R245 ;  /* 0x000000f5e4001986 */ /* 0x000fe2000c10191c */
[----:B---3--:R-:W-:-:S03]  /*1f940*/  VIADD R224, R3, 0x7 ;  /* 0x0000000703e07836 */ /* 0x008fc60000000000 */
[----:B----4-:R-:W3:Y:S04]  /*1f950*/  LDL.LU.64 R248, [R1+0x1d0] ;  /* 0x0001d00001f87983 */ /* 0x010ee80000300a00 */
[----:B------:R-:W3:Y:S01]  /*1f960*/  LDL.LU R250, [R1+0x20] ;  /* 0x0000200001fa7983 */ /* 0x000ee20000300800 */
[----:B-1----:R-:W-:Y:S01]  /*1f970*/  ISETP.LT.AND P3, PT, R224, UR4, !P0 ;  /* 0x00000004e0007c0c */ /* 0x002fe2000c761270 */
[----:B------:R-:W1:Y:S02]  /*1f980*/  LDCU UR4, c[0x0][0x39c] ;  /* 0x00007380ff0477ac */ /* 0x000e640008000800 */
[----:B------:R-:W4:Y:S04]  /*1f990*/  LDL.LU.64 R226, [R1+0x1c8] ;  /* 0x0001c80001e27983 */ /* 0x000f280000300a00 */
[----:B------:R-:W4:Y:S01]  /*1f9a0*/  LDL.LU R243, [R1+0x24] ;  /* 0x0000240001f37983 */ /* 0x000f220000300800 */
[----:B------:R-:W-:-:S05]  /*1f9b0*/  VIADD R224, R3, 0x8 ;  /* 0x0000000803e07836 */ /* 0x000fca0000000000 */
[----:B-1----:R-:W-:Y:S01]  /*1f9c0*/  ISETP.LT.AND P6, PT, R224, UR4, !P0 ;  /* 0x00000004e0007c0c */ /* 0x002fe2000c7c1270 */
[----:B------:R-:W1:Y:S01]  /*1f9d0*/  LDCU UR4, c[0x0][0x39c] ;  /* 0x00007380ff0477ac */ /* 0x000e620008000800 */
[----:B--2---:R2:W-:Y:S04]  /*1f9e0*/  @P5 STG.E desc[UR28][R240.64], R251 ;  /* 0x000000fbf0005986 */ /* 0x0045e8000c10191c */
[----:B--2---:R-:W2:Y:S04]  /*1f9f0*/  LDL.LU.64 R240, [R1+0x1c0] ;  /* 0x0001c00001f07983 */ /* 0x004ea80000300a00 */
[----:B------:R-:W2:Y:S04]  /*1fa00*/  LDL.LU R251, [R1+0x28] ;  /* 0x0000280001fb7983 */ /* 0x000ea80000300800 */
[----:B------:R1:W-:Y:S04]  /*1fa10*/  @P4 STG.E desc[UR28][R230.64], R247 ;  /* 0x000000f7e6004986 */ /* 0x0003e8000c10191c */
[----:B------:R-:W5:Y:S01]  /*1fa20*/  LDL.LU.64 R228, [R1+0x1b8] ;  /* 0x0001b80001e47983 */ /* 0x000f620000300a00 */
[----:B------:R-:W-:-:S03]  /*1fa30*/  VIADD R224, R3, 0x9 ;  /* 0x0000000903e07836 */ /* 0x000fc60000000000 */
[----:B-1----:R-:W5:Y:S02]  /*1fa40*/  LDL.LU R247, [R1+0x2c] ;  /* 0x00002c0001f77983 */ /* 0x002f640000300800 */
[----:B------:R-:W-:Y:S01]  /*1fa50*/  ISETP.LT.AND P2, PT, R224, UR4, !P0 ;  /* 0x00000004e0007c0c */ /* 0x000fe2000c741270 */
[----:B------:R-:W1:Y:S01]  /*1fa60*/  LDCU UR4, c[0x0][0x39c] ;  /* 0x00007380ff0477ac */ /* 0x000e620008000800 */
[----:B------:R3:W-:Y:S04]  /*1fa70*/  @P3 STG.E desc[UR28][R234.64], R246 ;  /* 0x000000f6ea003986 */ /* 0x0007e8000c10191c */
[----:B------:R-:W5:Y:S01]  /*1fa80*/  LDL.LU.64 R230, [R1+0x1b0] ;  /* 0x0001b00001e67983 */ /* 0x000f620000300a00 */
[----:B------:R-:W-:-:S03]  /*1fa90*/  VIADD R224, R3, 0xa ;  /* 0x0000000a03e07836 */ /* 0x000fc60000000000 */
[----:B---3--:R-:W3:Y:S02]  /*1faa0*/  LDL.LU R246, [R1+0x30] ;  /* 0x0000300001f67983 */ /* 0x008ee40000300800 */
[----:B-1----:R-:W-:Y:S02]  /*1fab0*/  ISETP.LT.AND P1, PT, R224, UR4, !P0 ;  /* 0x00000004e0007c0c */ /* 0x002fe4000c721270 */
[----:B------:R-:W3:Y:S01]  /*1fac0*/  LDL.LU.64 R234, [R1+0x1a8] ;  /* 0x0001a80001ea7983 */ /* 0x000ee20000300a00 */
[----:B------:R-:W1:Y:S03]  /*1fad0*/  LDCU UR4, c[0x0][0x39c] ;  /* 0x00007380ff0477ac */ /* 0x000e660008000800 */
[----:B------:R-:W3:Y:S04]  /*1fae0*/  LDL.LU R245, [R1+0x34] ;  /* 0x0000340001f57983 */ /* 0x000ee80000300800 */
[----:B------:R1:W-:Y:S04]  /*1faf0*/  @P6 STG.E desc[UR28][R248.64], R250 ;  /* 0x000000faf8006986 */ /* 0x0003e8000c10191c */
[----:B----4-:R4:W-:Y:S04]  /*1fb00*/  @P2 STG.E desc[UR28][R226.64], R243 ;  /* 0x000000f3e2002986 */ /* 0x0109e8000c10191c */
[----:B-1----:R-:W3:Y:S04]  /*1fb10*/  LDL.LU.64 R248, [R1+0x1a0] ;  /* 0x0001a00001f87983 */ /* 0x002ee80000300a00 */
[----:B------:R-:W3:Y:S04]  /*1fb20*/  LDL.LU R250, [R1+0x38] ;  /* 0x0000380001fa7983 */ /* 0x000ee80000300800 */
[----:B----4-:R-:W4:Y:S04]  /*1fb30*/  LDL.LU.64 R226, [R1+0x198] ;  /* 0x0001980001e27983 */ /* 0x010f280000300a00 */
[----:B------:R-:W4:Y:S01]  /*1fb40*/  LDL.LU R243, [R1+0x3c] ;  /* 0x00003c0001f37983 */ /* 0x000f220000300800 */
[----:B------:R-:W-:-:S05]  /*1fb50*/  VIADD R224, R3, 0xb ;  /* 0x0000000b03e07836 */ /* 0x000fca0000000000 */
[----:B------:R-:W-:Y:S01]  /*1fb60*/  ISETP.LT.AND P5, PT, R224, UR4, !P0 ;  /* 0x00000004e0007c0c */ /* 0x000fe2000c7a1270 */
[----:B------:R-:W1:Y:S01]  /*1fb70*/  LDCU UR4, c[0x0][0x39c] ;  /* 0x00007380ff0477ac */ /* 0x000e620008000800 */
[C---:B------:R-:W-:Y:S01]  /*1fb80*/  VIADD R224, R3.reuse, 0xc ;  /* 0x0000000c03e07836 */ /* 0x040fe20000000000 */
[----:B--2---:R2:W-:Y:S04]  /*1fb90*/  @P1 STG.E desc[UR28][R240.64], R251 ;  /* 0x000000fbf0001986 */ /* 0x0045e8000c10191c */
[----:B--2---:R-:W2:Y:S04]  /*1fba0*/  LDL.LU.64 R240, [R1+0x190] ;  /* 0x0001900001f07983 */ /* 0x004ea80000300a00 */
[----:B------:R-:W2:Y:S01]  /*1fbb0*/  LDL.LU R251, [R1+0x40] ;  /* 0x0000400001fb7983 */ /* 0x000ea20000300800 */
[----:B-1----:R-:W-:Y:S01]  /*1fbc0*/  ISETP.LT.AND P4, PT, R224, UR4, !P0 ;  /* 0x00000004e0007c0c */ /* 0x002fe2000c781270 */
[----:B------:R-:W1:Y:S01]  /*1fbd0*/  LDCU UR4, c[0x0][0x39c] ;  /* 0x00007380ff0477ac */ /* 0x000e620008000800 */
[----:B------:R-:W-:-:S05]  /*1fbe0*/  VIADD R224, R3, 0xd ;  /* 0x0000000d03e07836 */ /* 0x000fca0000000000 */
[----:B-1----:R-:W-:Y:S01]  /*1fbf0*/  ISETP.LT.AND P3, PT, R224, UR4, !P0 ;  /* 0x00000004e0007c0c */ /* 0x002fe2000c761270 */
[----:B------:R-:W1:Y:S01]  /*1fc00*/  LDCU UR4, c[0x0][0x39c] ;  /* 0x00007380ff0477ac */ /* 0x000e620008000800 */
[C---:B------:R-:W-:Y:S01]  /*1fc10*/  VIADD R224, R3.reuse, 0xe ;  /* 0x0000000e03e07836 */ /* 0x040fe20000000000 */
[----:B-----5:R5:W-:Y:S04]  /*1fc20*/  @P5 STG.E desc[UR28][R228.64], R247 ;  /* 0x000000f7e4005986 */ /* 0x020be8000c10191c */
[----:B-----5:R-:W5:Y:S01]  /*1fc30*/  LDL.LU.64 R228, [R1+0x188] ;  /* 0x0001880001e47983 */ /* 0x020f620000300a00 */
[----:B-1----:R-:W-:Y:S01]  /*1fc40*/  ISETP.LT.AND P6, PT, R224, UR4, !P0 ;  /* 0x00000004e0007c0c */ /* 0x002fe2000c7c1270 */
[----:B------:R-:W1:Y:S02]  /*1fc50*/  LDCU UR4, c[0x0][0x39c] ;  /* 0x00007380ff0477ac */ /* 0x000e640008000800 */
[----:B------:R-:W5:Y:S01]  /*1fc60*/  LDL.LU R247, [R1+0x44] ;  /* 0x0000440001f77983 */ /* 0x000f620000300800 */
[----:B------:R-:W-:-:S03]  /*1fc70*/  VIADD R224, R3, 0xf ;  /* 0x0000000f03e07836 */ /* 0x000fc60000000000 */
[----:B---3--:R3:W-:Y:S04]  /*1fc80*/  @P4 STG.E desc[UR28][R230.64], R246 ;  /* 0x000000f6e6004986 */ /* 0x0087e8000c10191c */
[----:B---3--:R-:W3:Y:S01]  /*1fc90*/  LDL.LU.64 R230, [R1+0x180] ;  /* 0x0001800001e67983 */ /* 0x008ee20000300a00 */
[----:B-1----:R-:W-:Y:S01]  /*1fca0*/  ISETP.LT.AND P2, PT, R224, UR4, !P0 ;  /* 0x00000004e0007c0c */ /* 0x002fe2000c741270 */
[----:B------:R-:W1:Y:S02]  /*1fcb0*/  LDCU UR4, c[0x0][0x39c] ;  /* 0x00007380ff0477ac */ /* 0x000e640008000800 */
[----:B------:R-:W3:Y:S01]  /*1fcc0*/  LDL.LU R246, [R1+0x48] ;  /* 0x0000480001f67983 */ /* 0x000ee20000300800 */
[----:B------:R-:W-:-:S03]  /*1fcd0*/  VIADD R224, R3, 0x10 ;  /* 0x0000001003e07836 */ /* 0x000fc60000000000 */
[----:B------:R1:W-:Y:S02]  /*1fce0*/  @P3 STG.E desc[UR28][R234.64], R245 ;  /* 0x000000f5ea003986 */ /* 0x0003e4000c10191c */
        /* <DEDUP_REMOVED lines=10> */
[----:B------:R-:W-:-:S03]  /*1fd90*/  VIADD R224, R3, 0x11 ;  /* 0x0000001103e07836 */ /* 0x000fc60000000000 */
[----:B--2---:R1:W-:Y:S04]  /*1fda0*/  @P1 STG.E desc[UR28][R240.64], R251 ;  /* 0x000000fbf0001986 */ /* 0x0043e8000c10191c */
[----:B-1----:R-:W2:Y:S04]  /*1fdb0*/  LDL.LU.64 R240, [R1+0x160] ;  /* 0x0001600001f07983 */ /* 0x002ea80000300a00 */
[----:B------:R-:W2:Y:S01]  /*1fdc0*/  LDL.LU R251, [R1+0x58] ;  /* 0x0000580001fb7983 */ /* 0x000ea20000300800 */
[----:B------:R-:W-:Y:S01]  /*1fdd0*/  ISETP.LT.AND P5, PT, R224, UR4, !P0 ;  /* 0x00000004e0007c0c */ /* 0x000fe2000c7a1270 */
[----:B------:R-:W1:Y:S01]  /*1fde0*/  LDCU UR4, c[0x0][0x39c] ;  /* 0x00007380ff0477ac */ /* 0x000e620008000800 */
[----:B------:R-:W-:-:S05]  /*1fdf0*/  VIADD R224, R3, 0x12 ;  /* 0x0000001203e07836 */ /* 0x000fca0000000000 */
        /* <DEDUP_REMOVED lines=24> */
[----:B----4-:R-:W-:Y:S04]  /*1ff80*/  @P2 STG.E desc[UR28][R226.64], R243 ;  /* 0x000000f3e2002986 */ /* 0x010fe8000c10191c */
[----:B-1----:R-:W4:Y:S04]  /*1ff90*/  LDL.LU.64 R248, [R1+0x140] ;  /* 0x0001400001f87983 */ /* 0x002f280000300a00 */
        /* <DEDUP_REMOVED lines=24> */
[----:B-1----:R-:W-:Y:S01]  /*20120*/  ISETP.LT.AND P5, PT, R224, UR4, !P0 ;  /* 0x00000004e0007c0c */ /* 0x002fe2000c7a1270 */
[----:B------:R-:W1:Y:S01]  /*20130*/  LDCU UR4, c[0x0][0x39c] ;  /* 0x00007380ff0477ac */ /* 0x000e620008000800 */
[C---:B-----5:R-:W-:Y:S01]  /*20140*/  VIADD R228, R3.reuse, 0x1e ;  /* 0x0000001e03e47836 */ /* 0x060fe20000000000 */
[----:B---3--:R3:W-:Y:S04]  /*20150*/  @P4 STG.E desc[UR28][R230.64], R246 ;  /* 0x000000f6e6004986 */ /* 0x0087e8000c10191c */
[----:B------:R-:W5:Y:S04]  /*20160*/  LDL.LU.64 R224, [R1+0x130] ;  /* 0x0001300001e07983 */ /* 0x000f680000300a00 */
[----:B------:R-:W5:Y:S01]  /*20170*/  LDL.LU R239, [R1+0x70] ;  /* 0x0000700001ef7983 */ /* 0x000f620000300800 */
[----:B---3--:R-:W-:-:S03]  /*20180*/  VIADD R230, R3, 0x1f ;  /* 0x0000001f03e67836 */ /* 0x008fc60000000000 */
[----:B------:R-:W3:Y:S01]  /*20190*/  LDL.LU.64 R226, [R1+0x128] ;  /* 0x0001280001e27983 */ /* 0x000ee20000300a00 */
[----:B-1----:R-:W-:Y:S01]  /*201a0*/  ISETP.LT.AND P4, PT, R228, UR4, !P0 ;  /* 0x00000004e4007c0c */ /* 0x002fe2000c781270 */
[----:B------:R-:W1:Y:S02]  /*201b0*/  LDCU UR4, c[0x0][0x39c] ;  /* 0x00007380ff0477ac */ /* 0x000e640008000800 */
[----:B------:R-:W3:Y:S04]  /*201c0*/  LDL.LU R246, [R1+0x74] ;  /* 0x0000740001f67983 */ /* 0x000ee80000300800 */
[----:B------:R-:W3:Y:S04]  /*201d0*/  LDL.LU.64 R228, [R1+0x120] ;  /* 0x0001200001e47983 */ /* 0x000ee80000300a00 */
[----:B------:R4:W-:Y:S04]  /*201e0*/  @P3 STG.E desc[UR28][R234.64], R245 ;  /* 0x000000f5ea003986 */ /* 0x0009e8000c10191c */
[----:B------:R-:W3:Y:S01]  /*201f0*/  LDL.LU R247, [R1+0x78] ;  /* 0x0000780001f77983 */ /* 0x000ee20000300800 */
[----:B-1----:R-:W-:-:S03]  /*20200*/  ISETP.LT.AND P3, PT, R230, UR4, !P0 ;  /* 0x00000004e6007c0c */ /* 0x002fc6000c761270 */
[----:B----4-:R1:W-:Y:S01]  /*20210*/  @P6 STG.E desc[UR28][R248.64], R250 ;  /* 0x000000faf8006986 */ /* 0x0103e2000c10191c */
[----:B------:R-:W4:Y:S03]  /*20220*/  LDCU UR4, c[0x0][0x39c] ;  /* 0x00007380ff0477ac */ /* 0x000f260008000800 */
[----:B------:R-:W3:Y:S04]  /*20230*/  LDL.LU.64 R230, [R1+0x118] ;  /* 0x0001180001e67983 */ /* 0x000ee80000300a00 */
[----:B------:R-:W3:Y:S04]  /*20240*/  LDL.LU R245, [R1+0x7c] ;  /* 0x00007c0001f57983 */ /* 0x000ee80000300800 */
[----:B------:R-:W3:Y:S04]  /*20250*/  LDL.LU.64 R234, [R1+0x110] ;  /* 0x0001100001ea7983 */ /* 0x000ee80000300a00 */
[----:B------:R-:W3:Y:S04]  /*20260*/  LDL.LU R243, [R1+0x80] ;  /* 0x0000800001f37983 */ /* 0x000ee80000300800 */
[----:B-1----:R-:W3:Y:S04]  /*20270*/  LDL.LU.64 R248, [R1+0x108] ;  /* 0x0001080001f87983 */ /* 0x002ee80000300a00 */
[----:B------:R-:W3:Y:S04]  /*20280*/  LDL.LU R237, [R1+0x84] ;  /* 0x0000840001ed7983 */ /* 0x000ee80000300800 */
[----:B--2---:R1:W-:Y:S04]  /*20290*/  @P2 STG.E desc[UR28][R240.64], R251 ;  /* 0x000000fbf0002986 */ /* 0x0043e8000c10191c */
[----:B-1----:R-:W2:Y:S04]  /*202a0*/  LDL.LU R240, [R1+0x670] ;  /* 0x0006700001f07983 */ /* 0x002ea80000300800 */
[----:B------:R-:W2:Y:S04]  /*202b0*/  LDL.LU.64 R250, [R1+0x100] ;  /* 0x0001000001fa7983 */ /* 0x000ea80000300a00 */
[----:B------:R-:W2:Y:S01]  /*202c0*/  LDL.LU R241, [R1+0x88] ;  /* 0x0000880001f17983 */ /* 0x000ea20000300800 */
[----:B------:R-:W-:-:S05]  /*202d0*/  VIADD R233, R3, 0x20 ;  /* 0x0000002003e97836 */ /* 0x000fca0000000000 */
[----:B----4-:R-:W-:Y:S01]  /*202e0*/  ISETP.LT.AND P6, PT, R233, UR4, !P0 ;  /* 0x00000004e9007c0c */ /* 0x010fe2000c7c1270 */
[----:B------:R-:W1:Y:S01]  /*202f0*/  LDCU UR4, c[0x0][0x39c] ;  /* 0x00007380ff0477ac */ /* 0x000e620008000800 */
[----:B------:R-:W-:-:S05]  /*20300*/  VIADD R233, R3, 0x21 ;  /* 0x0000002103e97836 */ /* 0x000fca0000000000 */
[----:B-1----:R-:W-:Y:S01]  /*20310*/  ISETP.LT.AND P2, PT, R233, UR4, !P0 ;  /* 0x00000004e9007c0c */ /* 0x002fe2000c741270 */
[----:B------:R-:W1:Y:S01]  /*20320*/  LDCU UR4, c[0x0][0x39c] ;  /* 0x00007380ff0477ac */ /* 0x000e620008000800 */
[----:B------:R-:W-:Y:S01]  /*20330*/  VIADD R233, R3, 0x22 ;  /* 0x0000002203e97836 */ /* 0x000fe20000000000 */
[----:B-----5:R4:W-:Y:S04]  /*20340*/  @P1 STG.E desc[UR28][R224.64], R239 ;  /* 0x000000efe0001986 */ /* 0x0209e8000c10191c */
[----:B-1----:R-:W-:Y:S01]  /*20350*/  ISETP.LT.AND P1, PT, R233, UR4, !P0 ;  /* 0x00000004e9007c0c */ /* 0x002fe2000c721270 */
[----:B------:R-:W1:Y:S01]  /*20360*/  LDCU UR4, c[0x0][0x39c] ;  /* 0x00007380ff0477ac */ /* 0x000e620008000800 */
[----:B---3--:R3:W-:Y:S04]  /*20370*/  @P5 STG.E desc[UR28][R226.64], R246 ;  /* 0x000000f6e2005986 */ /* 0x0087e8000c10191c */
[----:B----4-:R-:W4:Y:S04]  /*20380*/  LDL.LU.64 R224, [R1+0x668] ;  /* 0x0006680001e07983 */ /* 0x010f280000300a00 */
[----:B------:R-:W5:Y:S04]  /*20390*/  LDL.LU R239, [R1+0x8c] ;  /* 0x00008c0001ef7983 */ /* 0x000f680000300800 */
[----:B---3--:R-:W3:Y:S04]  /*203a0*/  LDL.LU.64 R226, [R1+0x660] ;  /* 0x0006600001e27983 */ /* 0x008ee80000300a00 */
[----:B------:R-:W3:Y:S04]  /*203b0*/  LDL.LU R246, [R1+0x658] ;  /* 0x0006580001f67983 */ /* 0x000ee80000300800 */
[----:B------:R1:W-:Y:S04]  /*203c0*/  @P4 STG.E desc[UR28][R228.64], R247 ;  /* 0x000000f7e4004986 */ /* 0x0003e8000c10191c */
[----:B------:R1:W-:Y:S04]  /*203d0*/  @P3 STG.E desc[UR28][R230.64], R245 ;  /* 0x000000f5e6003986 */ /* 0x0003e8000c10191c */
[----:B-1----:R-:W3:Y:S04]  /*203e0*/  LDL.LU.64 R228, [R1+0x650] ;  /* 0x0006500001e47983 */ /* 0x002ee80000300a00 */
[----:B------:R-:W3:Y:S04]  /*203f0*/  LDL.LU R247, [R1+0x90] ;  /* 0x0000900001f77983 */ /* 0x000ee80000300800 */
[----:B------:R-:W3:Y:S04]  /*20400*/  LDL.LU.64 R230, [R1+0x648] ;  /* 0x0006480001e67983 */ /* 0x000ee80000300a00 */
[----:B------:R-:W3:Y:S04]  /*20410*/  LDL.LU R245, [R1+0x94] ;  /* 0x0000940001f57983 */ /* 0x000ee80000300800 */
[----:B------:R1:W-:Y:S04]  /*20420*/  @P6 STG.E desc[UR28][R234.64], R243 ;  /* 0x000000f3ea006986 */ /* 0x0003e8000c10191c */
[----:B------:R1:W-:Y:S04]  /*20430*/  @P2 STG.E desc[UR28][R248.64], R237 ;  /* 0x000000edf8002986 */ /* 0x0003e8000c10191c */
[----:B-1----:R-:W3:Y:S04]  /*20440*/  LDL.LU R234, [R1+0x640] ;  /* 0x0006400001ea7983 */ /* 0x002ee80000300800 */
[----:B------:R-:W3:Y:S04]  /*20450*/  LDL.LU R243, [R1+0x98] ;  /* 0x0000980001f37983 */ /* 0x000ee80000300800 */
[----:B------:R-:W3:Y:S04]  /*20460*/  LDL.LU.64 R248, [R1+0x638] ;  /* 0x0006380001f87983 */ /* 0x000ee80000300a00 */
[----:B--2---:R1:W-:Y:S04]  /*20470*/  @P1 STG.E desc[UR28][R250.64], R241 ;  /* 0x000000f1fa001986 */ /* 0x0043e8000c10191c */
[----:B-1----:R-:W5:Y:S01]  /*20480*/  LDL.LU.64 R250, [R1+0x630] ;  /* 0x0006300001fa7983 */ /* 0x002f620000300a00 */
[----:B------:R-:W-:-:S03]  /*20490*/  VIADD R233, R3, 0x23 ;  /* 0x0000002303e97836 */ /* 0x000fc60000000000 */
[----:B------:R-:W2:Y:S02]  /*204a0*/  LDL.LU R241, [R1+0x9c] ;  /* 0x00009c0001f17983 */ /* 0x000ea40000300800 */
        /* <DEDUP_REMOVED lines=22> */
[----:B-----5:R-:W5:Y:S04]  /*20610*/  LDL.LU R239, [R1+0xa0] ;  /* 0x0000a00001ef7983 */ /* 0x020f680000300800 */
[----:B------:R-:W2:Y:S04]  /*20620*/  LDL.LU R237, [R1+0xa4] ;  /* 0x0000a40001ed7983 */ /* 0x000ea80000300800 */
[----:B------:R-:W2:Y:S04]  /*20630*/  LDL.LU R235, [R1+0xa8] ;  /* 0x0000a80001eb7983 */ /* 0x000ea80000300800 */
[----:B------:R-:W2:Y:S04]  /*20640*/  LDL.LU R233, [R1+0xac] ;  /* 0x0000ac0001e97983 */ /* 0x000ea80000300800 */
[----:B------:R-:W2:Y:S04]  /*20650*/  LDL.LU R251, [R1+0xfc] ;  /* 0x0000fc0001fb7983 */ /* 0x000ea80000300800 */
[----:B---3--:R-:W3:Y:S01]  /*20660*/  LDL.LU R247, [R1+0x628] ;  /* 0x0006280001f77983 */ /* 0x008ee20000300800 */
[----:B------:R-:W-:-:S03]  /*20670*/  VIADD R250, R3, 0x2a ;  /* 0x0000002a03fa7836 */ /* 0x000fc60000000000 */
[----:B------:R-:W2:Y:S02]  /*20680*/  LDL.LU R249, [R1+0xf8] ;  /* 0x0000f80001f97983 */ /* 0x000ea40000300800 */
[----:B-1----:R-:W-:Y:S01]  /*20690*/  ISETP.LT.AND P4, PT, R250, UR4, !P0 ;  /* 0x00000004fa007c0c */ /* 0x002fe2000c781270 */
[----:B------:R-:W1:Y:S01]  /*206a0*/  LDCU UR4, c[0x0][0x39c] ;  /* 0x00007380ff0477ac */ /* 0x000e620008000800 */
[----:B------:R-:W2:Y:S04]  /*206b0*/  LDL.LU R250, [R1+0xf4] ;  /* 0x0000f40001fa7983 */ /* 0x000ea80000300800 */
[----:B---3--:R3:W-:Y:S04]  /*206c0*/  @P3 STG.E desc[UR28][R246.64], R245 ;  /* 0x000000f5f6003986 */ /* 0x0087e8000c10191c */
[----:B---3--:R-:W3:Y:S01]  /*206d0*/  LDL.LU R245, [R1+0x624] ;  /* 0x0006240001f57983 */ /* 0x008ee20000300800 */
[----:B------:R-:W-:-:S03]  /*206e0*/  VIADD R248, R3, 0x2b ;  /* 0x0000002b03f87836 */ /* 0x000fc60000000000 */
[----:B------:R-:W2:Y:S02]  /*206f0*/  LDL.LU R247, [R1+0xf0] ;  /* 0x0000f00001f77983 */ /* 0x000ea40000300800 */
[----:B-1----:R-:W-:Y:S01]  /*20700*/  ISETP.LT.AND P3, PT, R248, UR4, !P0 ;  /* 0x00000004f8007c0c */ /* 0x002fe2000c761270 */
[----:B------:R-:W1:Y:S01]  /*20710*/  LDCU UR4, c[0x0][0x39c] ;  /* 0x00007380ff0477ac */ /* 0x000e620008000800 */
[----:B------:R-:W2:Y:S04]  /*20720*/  LDL.LU R248, [R1+0xec] ;  /* 0x0000ec0001f87983 */ /* 0x000ea80000300800 */
[----:B---3--:R3:W-:Y:S04]  /*20730*/  @P6 STG.E desc[UR28][R244.64], R243 ;  /* 0x000000f3f4006986 */ /* 0x0087e8000c10191c */
[----:B---3--:R-:W2:Y:S01]  /*20740*/  LDL.LU R243, [R1+0x620] ;  /* 0x0006200001f37983 */ /* 0x008ea20000300800 */
[----:B------:R-:W-:-:S03]  /*20750*/  VIADD R246, R3, 0x2c ;  /* 0x0000002c03f67836 */ /* 0x000fc60000000000 */
[----:B------:R-:W3:Y:S02]  /*20760*/  LDL.LU R245, [R1+0xe8] ;  /* 0x0000e80001f57983 */ /* 0x000ee40000300800 */
[----:B-1----:R-:W-:Y:S01]  /*20770*/  ISETP.LT.AND P6, PT, R246, UR4, !P0 ;  /* 0x00000004f6007c0c */ /* 0x002fe2000c7c1270 */
[----:B------:R-:W1:Y:S01]  /*20780*/  LDCU UR4, c[0x0][0x39c] ;  /* 0x00007380ff0477ac */ /* 0x000e620008000800 */
[----:B------:R-:W3:Y:S04]  /*20790*/  LDL.LU R246, [R1+0xe4] ;  /* 0x0000e40001f67983 */ /* 0x000ee80000300800 */
[----:B--2---:R2:W-:Y:S04]  /*207a0*/  @P2 STG.E desc[UR28][R242.64], R241 ;  /* 0x000000f1f2002986 */ /* 0x0045e8000c10191c */
[----:B--2---:R-:W5:Y:S01]  /*207b0*/  LDL.LU R241, [R1+0x61c] ;  /* 0x00061c0001f17983 */ /* 0x004f620000300800 */
[----:B------:R-:W-:-:S03]  /*207c0*/  VIADD R244, R3, 0x2d ;  /* 0x0000002d03f47836 */ /* 0x000fc60000000000 */
[----:B------:R-:W2:Y:S02]  /*207d0*/  LDL.LU R243, [R1+0xe0] ;  /* 0x0000e00001f37983 */ /* 0x000ea40000300800 */
[----:B-1----:R-:W-:Y:S01]  /*207e0*/  ISETP.LT.AND P2, PT, R244, UR4, !P0 ;  /* 0x00000004f4007c0c */ /* 0x002fe2000c741270 */
[----:B------:R-:W1:Y:S01]  /*207f0*/  LDCU UR4, c[0x0][0x39c] ;  /* 0x00007380ff0477ac */ /* 0x000e620008000800 */
[----:B------:R-:W2:Y:S04]  /*20800*/  LDL.LU R244, [R1+0xdc] ;  /* 0x0000dc0001f47983 */ /* 0x000ea80000300800 */
[----:B-----5:R5:W-:Y:S04]  /*20810*/  @P1 STG.E desc[UR28][R240.64], R239 ;  /* 0x000000eff0001986 */ /* 0x020be8000c10191c */
[----:B-----5:R-:W5:Y:S01]  /*20820*/  LDL.LU R239, [R1+0x618] ;  /* 0x0006180001ef7983 */ /* 0x020f620000300800 */
        /* <DEDUP_REMOVED lines=11> */
[----:B------:R-:W2:Y:S01]  /*208e0*/  LDL.LU R240, [R1+0xcc] ;  /* 0x0000cc0001f07983 */ /* 0x000ea20000300800 */
[----:B------:R-:W-:-:S03]  /*208f0*/  VIADD R238, R3, 0x30 ;  /* 0x0000003003ee7836 */ /* 0x000fc60000000000 */
[----:B-----5:R5:W-:Y:S04]  /*20900*/  @P4 STG.E desc[UR28][R236.64], R235 ;  /* 0x000000ebec004986 */ /* 0x020be8000c10191c */
[----:B-----5:R-:W5:Y:S01]  /*20910*/  LDL.LU R235, [R1+0x610] ;  /* 0x0006100001eb7983 */ /* 0x020f620000300800 */
[----:B-1----:R-:W-:Y:S01]  /*20920*/  ISETP.LT.AND P4, PT, R238, UR4, !P0 ;  /* 0x00000004ee007c0c */ /* 0x002fe2000c781270 */
[----:B------:R-:W1:Y:S01]  /*20930*/  LDCU UR4, c[0x0][0x39c] ;  /* 0x00007380ff0477ac */ /* 0x000e620008000800 */
[C---:B------:R-:W-:Y:S01]  /*20940*/  VIADD R236, R3.reuse, 0x31 ;  /* 0x0000003103ec7836 */ /* 0x040fe20000000000 */
[----:B------:R-:W2:Y:S04]  /*20950*/  LDL.LU R237, [R1+0xc8] ;  /* 0x0000c80001ed7983 */ /* 0x000ea80000300800 */
[----:B------:R-:W2:Y:S04]  /*20960*/  LDL.LU R238, [R1+0xc4] ;  /* 0x0000c40001ee7983 */ /* 0x000ea80000300800 */
[----:B-----5:R5:W-:Y:S01]  /*20970*/  @P3 STG.E desc[UR28][R234.64], R233 ;  /* 0x000000e9ea003986 */ /* 0x020be2000c10191c */
[----:B-1----:R-:W-:Y:S01]  /*20980*/  ISETP.LT.AND P3, PT, R236, UR4, !P0 ;  /* 0x00000004ec007c0c */ /* 0x002fe2000c761270 */
[----:B------:R-:W1:Y:S02]  /*20990*/  LDCU UR4, c[0x0][0x39c] ;  /* 0x00007380ff0477ac */ /* 0x000e640008000800 */
[----:B-----5:R-:W5:Y:S04]  /*209a0*/  LDL.LU R233, [R1+0x60c] ;  /* 0x00060c0001e97983 */ /* 0x020f680000300800 */
[----:B------:R-:W4:Y:S04]  /*209b0*/  LDL.LU R235, [R1+0xc0] ;  /* 0x0000c00001eb7983 */ /* 0x000f280000300800 */
[----:B------:R-:W5:Y:S01]  /*209c0*/  LDL.LU R236, [R1+0xb0] ;  /* 0x0000b00001ec7983 */ /* 0x000f620000300800 */
[----:B------:R-:W-:-:S03]  /*209d0*/  VIADD R234, R3, 0x32 ;  /* 0x0000003203ea7836 */ /* 0x000fc60000000000 */
[----:B-----5:R5:W-:Y:S02]  /*209e0*/  @P6 STG.E desc[UR28][R232.64], R236 ;  /* 0x000000ece8006986 */ /* 0x020be4000c10191c */
[----:B-1----:R-:W-:Y:S01]  /*209f0*/  ISETP.LT.AND P6, PT, R234, UR4, !P0 ;  /* 0x00000004ea007c0c */ /* 0x002fe2000c7c1270 */
[----:B------:R-:W1:Y:S01]  /*20a00*/  LDCU UR4, c[0x0][0x39c] ;  /* 0x00007380ff0477ac */ /* 0x000e620008000800 */
[----:B-----5:R-:W5:Y:S04]  /*20a10*/  LDL.LU R232, [R1+0xb8] ;  /* 0x0000b80001e87983 */ /* 0x020f680000300800 */
[----:B------:R-:W2:Y:S04]  /*20a20*/  LDL.LU R233, [R1+0xbc] ;  /* 0x0000bc0001e97983 */ /* 0x000ea80000300800 */
[----:B------:R-:W2:Y:S01]  /*20a30*/  LDL.LU R234, [R1+0xb4] ;  /* 0x0000b40001ea7983 */ /* 0x000ea20000300800 */
[----:B------:R-:W-:-:S03]  /*20a40*/  VIADD R236, R3, 0x33 ;  /* 0x0000003303ec7836 */ /* 0x000fc60000000000 */
[----:B--2---:R2:W-:Y:S02]  /*20a50*/  @P2 STG.E desc[UR28][R230.64], R234 ;  /* 0x000000eae6002986 */ /* 0x0045e4000c10191c */
[----:B-1----:R-:W-:Y:S01]  /*20a60*/  ISETP.LT.AND P2, PT, R236, UR4, !P0 ;  /* 0x00000004ec007c0c */ /* 0x002fe2000c741270 */
[----:B------:R-:W1:Y:S01]  /*20a70*/  LDCU UR4, c[0x0][0x39c] ;  /* 0x00007380ff0477ac */ /* 0x000e620008000800 */
[----:B-----5:R5:W-:Y:S01]  /*20a80*/  @P1 STG.E desc[UR28][R228.64], R232 ;  /* 0x000000e8e4001986 */ /* 0x020be2000c10191c */
[----:B--2---:R-:W-:-:S05]  /*20a90*/  VIADD R234, R3, 0x34 ;  /* 0x0000003403ea7836 */ /* 0x004fca0000000000 */
[----:B-1----:R-:W-:Y:S01]  /*20aa0*/  ISETP.LT.AND P1, PT, R234, UR4, !P0 ;  /* 0x00000004ea007c0c */ /* 0x002fe2000c721270 */
[----:B------:R-:W1:Y:S01]  /*20ab0*/  LDCU UR4, c[0x0][0x39c] ;  /* 0x00007380ff0477ac */ /* 0x000e620008000800 */
[C---:B-----5:R-:W-:Y:S01]  /*20ac0*/  VIADD R232, R3.reuse, 0x35 ;  /* 0x0000003503e87836 */ /* 0x060fe20000000000 */
[----:B------:R2:W-:Y:S01]  /*20ad0*/  @P5 STG.E desc[UR28][R226.64], R233 ;  /* 0x000000e9e2005986 */ /* 0x0005e2000c10191c */
[----:B------:R-:W-:-:S03]  /*20ae0*/  VIADD R230, R3, 0x36 ;  /* 0x0000003603e67836 */ /* 0x000fc60000000000 */
[----:B-1----:R-:W-:Y:S01]  /*20af0*/  ISETP.LT.AND P5, PT, R232, UR4, !P0 ;  /* 0x00000004e8007c0c */ /* 0x002fe2000c7a1270 */
[----:B------:R-:W1:Y:S01]  /*20b00*/  LDCU UR4, c[0x0][0x39c] ;  /* 0x00007380ff0477ac */ /* 0x000e620008000800 */
[----:B----4-:R4:W-:Y:S01]  /*20b10*/  @P4 STG.E desc[UR28][R224.64], R235 ;  /* 0x000000ebe0004986 */ /* 0x0109e2000c10191c */
[C---:B------:R-:W-:Y:S01]  /*20b20*/  VIADD R228, R3.reuse, 0x37 ;  /* 0x0000003703e47836 */ /* 0x040fe20000000000 */
[----:B-1----:R-:W-:Y:S01]  /*20b30*/  ISETP.LT.AND P4, PT, R230, UR4, !P0 ;  /* 0x00000004e6007c0c */ /* 0x002fe2000c781270 */
[----:B------:R-:W1:Y:S01]  /*20b40*/  LDCU UR4, c[0x0][0x39c] ;  /* 0x00007380ff0477ac */ /* 0x000e620008000800 */
[----:B------:R5:W-:Y:S01]  /*20b50*/  @P3 STG.E desc[UR28][R222.64], R238 ;  /* 0x000000eede003986 */ /* 0x000be2000c10191c */
[C---:B--2---:R-:W-:Y:S01]  /*20b60*/  VIADD R226, R3.reuse, 0x38 ;  /* 0x0000003803e27836 */ /* 0x044fe20000000000 */
[----:B-1----:R-:W-:Y:S01]  /*20b70*/  ISETP.LT.AND P3, PT, R228, UR4, !P0 ;  /* 0x00000004e4007c0c */ /* 0x002fe2000c761270 */
[----:B------:R-:W1:Y:S01]  /*20b80*/  LDCU UR4, c[0x0][0x39c] ;  /* 0x00007380ff0477ac */ /* 0x000e620008000800 */
[----:B------:R2:W-:Y:S01]  /*20b90*/  @P6 STG.E desc[UR28][R220.64], R237 ;  /* 0x000000eddc006986 */ /* 0x0005e2000c10191c */
[C---:B----4-:R-:W-:Y:S01]  /*20ba0*/  VIADD R224, R3.reuse, 0x39 ;  /* 0x0000003903e07836 */ /* 0x050fe20000000000 */
[----:B-1----:R-:W-:Y:S01]  /*20bb0*/  ISETP.LT.AND P6, PT, R226, UR4, !P0 ;  /* 0x00000004e2007c0c */ /* 0x002fe2000c7c1270 */
[----:B------:R-:W1:Y:S01]  /*20bc0*/  LDCU UR4, c[0x0][0x39c] ;  /* 0x00007380ff0477ac */ /* 0x000e620008000800 */
[----:B------:R4:W-:Y:S01]  /*20bd0*/  @P2 STG.E desc[UR28][R218.64], R240 ;  /* 0x000000f0da002986 */ /* 0x0009e2000c10191c */
[C---:B-----5:R-:W-:Y:S01]  /*20be0*/  VIADD R222, R3.reuse, 0x3a ;  /* 0x0000003a03de7836 */ /* 0x060fe20000000000 */
        /* <DEDUP_REMOVED lines=18> */
[----:B------:R-:W-:Y:S01]  /*20d10*/  @P6 STG.E desc[UR28][R208.64], R243 ;  /* 0x000000f3d0006986 */ /* 0x000fe2000c10191c */
[C---:B----4-:R-:W-:Y:S01]  /*20d20*/  VIADD R212, R3.reuse, 0x3f ;  /* 0x0000003f03d47836 */ /* 0x050fe20000000000 */
[----:B-1----:R-:W-:Y:S01]  /*20d30*/  ISETP.LT.AND P6, PT, R214, UR4, !P0 ;  /* 0x00000004d6007c0c */ /* 0x002fe2000c7c1270 */
[----:B------:R-:W1:Y:S01]  /*20d40*/  LDCU UR4, c[0x0][0x39c] ;  /* 0x00007380ff0477ac */ /* 0x000e620008000800 */
[----:B---3--:R2:W-:Y:S01]  /*20d50*/  @P2 STG.E desc[UR28][R206.64], R246 ;  /* 0x000000f6ce002986 */ /* 0x0085e2000c10191c */
[----:B-----5:R-:W-:-:S03]  /*20d60*/  VIADD R210, R3, 0x40 ;  /* 0x0000004003d27836 */ /* 0x020fc60000000000 */
[----:B------:R3:W-:Y:S02]  /*20d70*/  @P1 STG.E desc[UR28][R204.64], R245 ;  /* 0x000000f5cc001986 */ /* 0x0007e4000c10191c */
[----:B------:R-:W-:Y:S01]  /*20d80*/  ISETP.LT.AND P1, PT, R210, UR6, !P0 ;  /* 0x00000006d2007c0c */ /* 0x000fe2000c721270 */
[----:B------:R-:W4:Y:S01]  /*20d90*/  LDCU UR6, c[0x0][0x39c] ;  /* 0x00007380ff0677ac */ /* 0x000f220008000800 */
[----:B-1----:R-:W-:Y:S01]  /*20da0*/  ISETP.LT.AND P2, PT, R212, UR4, !P0 ;  /* 0x00000004d4007c0c */ /* 0x002fe2000c741270 */
[----:B------:R-:W1:Y:S01]  /*20db0*/  LDCU UR4, c[0x0][0x39c] ;  /* 0x00007380ff0477ac */ /* 0x000e620008000800 */
[----:B--2---:R-:W-:Y:S01]  /*20dc0*/  VIADD R207, R252, UR5 ;  /* 0x00000005fccf7c36 */ /* 0x004fe20008000000 */
[----:B------:R2:W-:Y:S01]  /*20dd0*/  @P5 STG.E desc[UR28][R202.64], R248 ;  /* 0x000000f8ca005986 */ /* 0x0005e2000c10191c */
[----:B------:R-:W-:-:S03]  /*20de0*/  VIADD R206, R3, 0x43 ;  /* 0x0000004303ce7836 */ /* 0x000fc60000000000 */
[----:B------:R5:W-:Y:S01]  /*20df0*/  @P4 STG.E desc[UR28][R200.64], R247 ;  /* 0x000000f7c8004986 */ /* 0x000be2000c10191c */
[----:B------:R-:W-:-:S03]  /*20e00*/  VIADD R209, R3, 0x41 ;  /* 0x0000004103d17836 */ /* 0x000fc60000000000 */
[----:B------:R4:W-:Y:S01]  /*20e10*/  @P3 STG.E desc[UR28][R198.64], R250 ;  /* 0x000000fac6003986 */ /* 0x0009e2000c10191c */
[C---:B---3--:R-:W-:Y:S01]  /*20e20*/  LEA R204, P3, R207.reuse, R2, 0x2 ;  /* 0x00000002cfcc7211 */ /* 0x048fe200078610ff */
[----:B--2---:R-:W-:-:S03]  /*20e30*/  VIADD R203, R207, UR5 ;  /* 0x00000005cfcb7c36 */ /* 0x004fc60008000000 */
[----:B------:R-:W-:Y:S02]  /*20e40*/  LEA.HI.X.SX32 R205, R207, R0, 0x2, P3 ;  /* 0x00000000cfcd7211 */ /* 0x000fe400018f16ff */
[----:B------:R-:W-:Y:S01]  /*20e50*/  ISETP.LT.AND P5, PT, R209, UR7, !P0 ;  /* 0x00000007d1007c0c */ /* 0x000fe2000c7a1270 */
[----:B------:R-:W2:Y:S01]  /*20e60*/  LDCU UR7, c[0x0][0x39c] ;  /* 0x00007380ff0777ac */ /* 0x000ea20008000800 */
[----:B-1----:R-:W-:Y:S01]  /*20e70*/  ISETP.LT.AND P3, PT, R206, UR4, !P0 ;  /* 0x00000004ce007c0c */ /* 0x002fe2000c761270 */
[----:B-----5:R-:W-:Y:S01]  /*20e80*/  VIADD R201, R3, 0x44 ;  /* 0x0000004403c97836 */ /* 0x020fe20000000000 */
[----:B------:R-:W1:Y:S01]  /*20e90*/  LDCU UR4, c[0x0][0x39c] ;  /* 0x00007380ff0477ac */ /* 0x000e620008000800 */
[----:B------:R3:W-:Y:S01]  /*20ea0*/  @P6 STG.E desc[UR28][R196.64], R249 ;  /* 0x000000f9c4006986 */ /* 0x0007e2000c10191c */
[----:B------:R-:W-:-:S03]  /*20eb0*/  LEA R200, P6, R203, R2, 0x2 ;  /* 0x00000002cbc87211 */ /* 0x000fc600078c10ff */
[----:B------:R5:W-:Y:S01]  /*20ec0*/  @P2 STG.E desc[UR28][R204.64], R251 ;  /* 0x000000fbcc002986 */ /* 0x000be2000c10191c */
[----:B----4-:R-:W-:Y:S01]  /*20ed0*/  ISETP.LT.AND P2, PT, R201, UR6, !P0 ;  /* 0x00000006c9007c0c */ /* 0x010fe2000c741270 */
[----:B------:R-:W-:Y:S01]  /*20ee0*/  VIADD R202, R3, 0x46 ;  /* 0x0000004603ca7836 */ /* 0x000fe20000000000 */
[----:B------:R-:W-:Y:S01]  /*20ef0*/  LEA.HI.X.SX32 R201, R203, R0, 0x2, P6 ;  /* 0x00000000cbc97211 */ /* 0x000fe200030f16ff */
[----:B------:R-:W-:Y:S01]  /*20f00*/  VIADD R199, R3, 0x45 ;  /* 0x0000004503c77836 */ /* 0x000fe20000000000 */
[----:B------:R-:W4:Y:S01]  /*20f10*/  LDCU UR6, c[0x0][0x39c] ;  /* 0x00007380ff0677ac */ /* 0x000f220008000800 */
[----:B---3--:R-:W-:-:S05]  /*20f20*/  VIADD R197, R203, UR5 ;  /* 0x00000005cbc57c36 */ /* 0x008fca0008000000 */
[C---:B------:R-:W-:Y:S01]  /*20f30*/  LEA R196, P6, R197.reuse, R2, 0x2 ;  /* 0x00000002c5c47211 */ /* 0x040fe200078c10ff */
[----:B------:R-:W-:-:S03]  /*20f40*/  VIADD R203, R197, UR5 ;  /* 0x00000005c5cb7c36 */ /* 0x000fc60008000000 */
[----:B------:R-:W-:Y:S01]  /*20f50*/  LEA.HI.X.SX32 R197, R197, R0, 0x2, P6 ;  /* 0x00000000c5c57211 */ /* 0x000fe200030f16ff */
[----:B------:R-:W-:Y:S01]  /*20f60*/  VIADD R208, R3, 0x42 ;  /* 0x0000004203d07836 */ /* 0x000fe20000000000 */
[----:B------:R3:W-:Y:S01]  /*20f70*/  @P1 STG.E desc[UR28][R200.64], R132 ;  /* 0x00000084c8001986 */ /* 0x0007e2000c10191c */
[----:B------:R-:W-:-:S03]  /*20f80*/  LEA R198, P6, R203, R2, 0x2 ;  /* 0x00000002cbc67211 */ /* 0x000fc600078c10ff */
[----:B------:R3:W-:Y:S01]  /*20f90*/  @P5 STG.E desc[UR28][R196.64], R133 ;  /* 0x00000085c4005986 */ /* 0x0007e2000c10191c */
[----:B-1----:R-:W-:Y:S01]  /*20fa0*/  ISETP.LT.AND P5, PT, R202, UR4, !P0 ;  /* 0x00000004ca007c0c */ /* 0x002fe2000c7a1270 */
[----:B------:R-:W1:Y:S01]  /*20fb0*/  LDCU UR4, c[0x0][0x39c] ;  /* 0x00007380ff0477ac */ /* 0x000e620008000800 */
[----:B--2---:R-:W-:Y:S02]  /*20fc0*/  ISETP.LT.AND P1, PT, R199, UR7, !P0 ;  /* 0x00000007c7007c0c */ /* 0x004fe4000c721270 */
[----:B------:R-:W-:Y:S01]  /*20fd0*/  ISETP.LT.AND P4, PT, R208, UR8, !P0 ;  /* 0x00000008d0007c0c */ /* 0x000fe2000c781270 */
[----:B------:R-:W2:Y:S01]  /*20fe0*/  LDCU UR7, c[0x0][0x39c] ;  /* 0x00007380ff0777ac */ /* 0x000ea20008000800 */
[C---:B------:R-:W-:Y:S01]  /*20ff0*/  LEA.HI.X.SX32 R199, R203.reuse, R0, 0x2, P6 ;  /* 0x00000000cbc77211 */ /* 0x040fe200030f16ff */
[----:B------:R-:W-:-:S04]  /*21000*/  VIADD R203, R203, UR5 ;  /* 0x00000005cbcb7c36 */ /* 0x000fc80008000000 */
[C---:B-----5:R-:W-:Y:S01]  /*21010*/  VIADD R205, R203.reuse, UR5 ;  /* 0x00000005cbcd7c36 */ /* 0x060fe20008000000 */
[----:B---3--:R-:W-:Y:S01]  /*21020*/  LEA R200, P6, R203, R2, 0x2 ;  /* 0x00000002cbc87211 */ /* 0x008fe200078c10ff */
[----:B------:R-:W-:-:S03]  /*21030*/  VIADD R202, R3, 0x47 ;  /* 0x0000004703ca7836 */ /* 0x000fc60000000000 */
[----:B------:R-:W-:Y:S01]  /*21040*/  LEA.HI.X.SX32 R201, R203, R0, 0x2, P6 ;  /* 0x00000000cbc97211 */ /* 0x000fe200030f16ff */
[C---:B------:R-:W-:Y:S01]  /*21050*/  VIADD R203, R205.reuse, UR5 ;  /* 0x00000005cdcb7c36 */ /* 0x040fe20008000000 */
[----:B------:R-:W-:Y:S01]  /*21060*/  LEA R132, P6, R205, R2, 0x2 ;  /* 0x00000002cd847211 */ /* 0x000fe200078c10ff */
[----:B------:R-:W-:Y:S01]  /*21070*/  VIADD R197, R3, 0x48 ;  /* 0x0000004803c57836 */ /* 0x000fe20000000000 */
[----:B------:R3:W-:Y:S01]  /*21080*/  @P4 STG.E desc[UR28][R198.64], R134 ;  /* 0x00000086c6004986 */ /* 0x0007e2000c10191c */
[----:B----4-:R-:W-:Y:S01]  /*21090*/  ISETP.LT.AND P4, PT, R202, UR6, !P0 ;  /* 0x00000006ca007c0c */ /* 0x010fe2000c781270 */
[----:B------:R-:W4:Y:S01]  /*210a0*/  LDCU UR6, c[0x0][0x39c] ;  /* 0x00007380ff0677ac */ /* 0x000f220008000800 */
[----:B------:R-:W-:Y:S01]  /*210b0*/  LEA.HI.X.SX32 R133, R205, R0, 0x2, P6 ;  /* 0x00000000cd857211 */ /* 0x000fe200030f16ff */
[----:B------:R5:W-:Y:S01]  /*210c0*/  @P3 STG.E desc[UR28][R200.64], R135 ;  /* 0x00000087c8003986 */ /* 0x000be2000c10191c */
[----:B------:R-:W-:Y:S02]  /*210d0*/  LEA R196, P6, R203, R2, 0x2 ;  /* 0x00000002cbc47211 */ /* 0x000fe400078c10ff */
[----:B-1----:R-:W-:Y:S01]  /*210e0*/  ISETP.LT.AND P3, PT, R197, UR4, !P0 ;  /* 0x00000004c5007c0c */ /* 0x002fe2000c761270 */
[----:B------:R-:W1:Y:S01]  /*210f0*/  LDCU UR4, c[0x0][0x39c] ;  /* 0x00007380ff0477ac */ /* 0x000e620008000800 */
[C---:B------:R-:W-:Y:S01]  /*21100*/  LEA.HI.X.SX32 R197, R203.reuse, R0, 0x2, P6 ;  /* 0x00000000cbc57211 */ /* 0x040fe200030f16ff */
[----:B------:R-:W-:-:S02]  /*21110*/  VIADD R203, R203, UR5 ;  /* 0x00000005cbcb7c36 */ /* 0x000fc40008000000 */
[----:B---3--:R-:W-:Y:S01]  /*21120*/  VIADD R134, R3, 0x49 ;  /* 0x0000004903867836 */ /* 0x008fe20000000000 */
[----:B------:R3:W-:Y:S01]  /*21130*/  @P2 STG.E desc[UR28][R132.64], R136 ;  /* 0x0000008884002986 */ /* 0x0007e2000c10191c */
[----:B------:R-:W-:-:S03]  /*21140*/  VIADD R199, R203, UR5 ;  /* 0x00000005cbc77c36 */ /* 0x000fc60008000000 */
[----:B--2---:R-:W-:Y:S01]  /*21150*/  ISETP.LT.AND P2, PT, R134, UR7, !P0 ;  /* 0x0000000786007c0c */ /* 0x004fe2000c741270 */
[----:B------:R-:W2:Y:S01]  /*21160*/  LDCU UR7, c[0x0][0x39c] ;  /* 0x00007380ff0777ac */ /* 0x000ea20008000800 */
[----:B------:R-:W-:Y:S01]  /*21170*/  LEA R134, P6, R203, R2, 0x2 ;  /* 0x00000002cb867211 */ /* 0x000fe200078c10ff */
[----:B------:R-:W-:Y:S01]  /*21180*/  VIADD R198, R3, 0x4a ;  /* 0x0000004a03c67836 */ /* 0x000fe20000000000 */
[----:B------:R1:W-:Y:S02]  /*21190*/  @P1 STG.E desc[UR28][R196.64], R137 ;  /* 0x00000089c4001986 */ /* 0x0003e4000c10191c */
[----:B-----5:R-:W-:Y:S01]  /*211a0*/  LEA.HI.X.SX32 R135, R203, R0, 0x2, P6 ;  /* 0x00000000cb877211 */ /* 0x020fe200030f16ff */
[C---:B------:R-:W-:Y:S01]  /*211b0*/  VIADD R201, R199.reuse, UR5 ;  /* 0x00000005c7c97c36 */ /* 0x040fe20008000000 */
[----:B---3--:R-:W-:Y:S01]  /*211c0*/  LEA R132, P6, R199, R2, 0x2 ;  /* 0x00000002c7847211 */ /* 0x008fe200078c10ff */
[----:B------:R-:W-:Y:S01]  /*211d0*/  VIADD R136, R3, 0x4b ;  /* 0x0000004b03887836 */ /* 0x000fe20000000000 */
[----:B----4-:R-:W-:Y:S01]  /*211e0*/  ISETP.LT.AND P1, PT, R198, UR6, !P0 ;  /* 0x00000006c6007c0c */ /* 0x010fe2000c721270 */
[----:B------:R-:W3:Y:S01]  /*211f0*/  LDCU UR6, c[0x0][0x39c] ;  /* 0x00007380ff0677ac */ /* 0x000ee20008000800 */
[----:B------:R4:W-:Y:S01]  /*21200*/  @P5 STG.E desc[UR28][R134.64], R138 ;  /* 0x0000008a86005986 */ /* 0x0009e2000c10191c */
[----:B------:R-:W-:Y:S01]  /*21210*/  LEA.HI.X.SX32 R133, R199, R0, 0x2, P6 ;  /* 0x00000000c7857211 */ /* 0x000fe200030f16ff */
[----:B------:R-:W-:Y:S01]  /*21220*/  VIADD R199, R201, UR5 ;  /* 0x00000005c9c77c36 */ /* 0x000fe20008000000 */
[----:B-1----:R-:W-:Y:S01]  /*21230*/  ISETP.LT.AND P5, PT, R136, UR4, !P0 ;  /* 0x0000000488007c0c */ /* 0x002fe2000c7a1270 */
[----:B------:R-:W-:Y:S01]  /*21240*/  VIADD R197, R3, 0x4c ;  /* 0x0000004c03c57836 */ /* 0x000fe20000000000 */
[C---:B------:R-:W-:Y:S01]  /*21250*/  LEA R136, P6, R201.reuse, R2, 0x2 ;  /* 0x00000002c9887211 */ /* 0x040fe200078c10ff */
[----:B------:R-:W1:Y:S03]  /*21260*/  LDCU UR4, c[0x0][0x39c] ;  /* 0x00007380ff0477ac */ /* 0x000e660008000800 */
[----:B------:R-:W-:-:S02]  /*21270*/  LEA.HI.X.SX32 R137, R201, R0, 0x2, P6 ;  /* 0x00000000c9897211 */ /* 0x000fc400030f16ff */
[----:B------:R-:W-:Y:S01]  /*21280*/  LEA R196, P6, R199, R2, 0x2 ;  /* 0x00000002c7c47211 */ /* 0x000fe200078c10ff */
[----:B------:R5:W-:Y:S01]  /*21290*/  @P4 STG.E desc[UR28][R132.64], R139 ;  /* 0x0000008b84004986 */ /* 0x000be2000c10191c */
[----:B--2---:R-:W-:Y:S01]  /*212a0*/  ISETP.LT.AND P4, PT, R197, UR7, !P0 ;  /* 0x00000007c5007c0c */ /* 0x004fe2000c781270 */
[----:B------:R-:W-:Y:S01]  /*212b0*/  VIADD R198, R3, 0x4d ;  /* 0x0000004d03c67836 */ /* 0x000fe20000000000 */
[C---:B------:R-:W-:Y:S01]  /*212c0*/  LEA.HI.X.SX32 R197, R199.reuse, R0, 0x2, P6 ;  /* 0x00000000c7c57211 */ /* 0x040fe200030f16ff */
[----:B------:R-:W2:Y:S01]  /*212d0*/  LDCU UR7, c[0x0][0x39c] ;  /* 0x00007380ff0777ac */ /* 0x000ea20008000800 */
[----:B------:R-:W-:Y:S01]  /*212e0*/  VIADD R199, R199, UR5 ;  /* 0x00000005c7c77c36 */ /* 0x000fe20008000000 */
[----:B------:R1:W-:Y:S01]  /*212f0*/  @P3 STG.E desc[UR28][R136.64], R140 ;  /* 0x0000008c88003986 */ /* 0x0003e2000c10191c */
[----:B---3--:R-:W-:Y:S01]  /*21300*/  ISETP.LT.AND P3, PT, R198, UR6, !P0 ;  /* 0x00000006c6007c0c */ /* 0x008fe2000c761270 */
[----:B------:R-:W3:Y:S01]  /*21310*/  LDCU UR6, c[0x0][0x39c] ;  /* 0x00007380ff0677ac */ /* 0x000ee20008000800 */
[----:B----4-:R-:W-:Y:S01]  /*21320*/  VIADD R135, R3, 0x4e ;  /* 0x0000004e03877836 */ /* 0x010fe20000000000 */
[----:B------:R4:W-:Y:S01]  /*21330*/  @P2 STG.E desc[UR28][R196.64], R141 ;  /* 0x0000008dc4002986 */ /* 0x0009e2000c10191c */
[C---:B-----5:R-:W-:Y:S01]  /*21340*/  VIADD R139, R199.reuse, UR5 ;  /* 0x00000005c78b7c36 */ /* 0x060fe20008000000 */
[----:B------:R-:W-:-:S04]  /*21350*/  LEA R132, P2, R199, R2, 0x2 ;  /* 0x00000002c7847211 */ /* 0x000fc800078410ff */
[----:B------:R-:W-:Y:S02]  /*21360*/  LEA R134, P6, R139, R2, 0x2 ;  /* 0x000000028b867211 */ /* 0x000fe400078c10ff */
[-C--:B------:R-:W-:Y:S01]  /*21370*/  LEA.HI.X.SX32 R133, R199, R0.reuse, 0x2, P2 ;  /* 0x00000000c7857211 */ /* 0x080fe200010f16ff */
[----:B-1----:R-:W-:Y:S01]  /*21380*/  VIADD R136, R3, 0x4f ;  /* 0x0000004f03887836 */ /* 0x002fe20000000000 */
[----:B------:R-:W-:Y:S01]  /*21390*/  ISETP.LT.AND P2, PT, R135, UR4, !P0 ;  /* 0x0000000487007c0c */ /* 0x000fe2000c741270 */
[----:B------:R-:W1:Y:S01]  /*213a0*/  LDCU UR4, c[0x0][0x39c] ;  /* 0x00007380ff0477ac */ /* 0x000e620008000800 */
[C---:B------:R-:W-:Y:S01]  /*213b0*/  LEA.HI.X.SX32 R135, R139.reuse, R0, 0x2, P6 ;  /* 0x000000008b877211 */ /* 0x040fe200030f16ff */
[----:B------:R-:W-:Y:S01]  /*213c0*/  VIADD R139, R139, UR5 ;  /* 0x000000058b8b7c36 */ /* 0x000fe20008000000 */
[----:B------:R5:W-:Y:S01]  /*213d0*/  @P1 STG.E desc[UR28][R132.64], R142 ;  /* 0x0000008e84001986 */ /* 0x000be2000c10191c */
[----:B--2---:R-:W-:Y:S01]  /*213e0*/  ISETP.LT.AND P1, PT, R136, UR7, !P0 ;  /* 0x0000000788007c0c */ /* 0x004fe2000c721270 */
[----:B------:R-:W-:Y:S01]  /*213f0*/  VIADD R138, R3, 0x50 ;  /* 0x00000050038a7836 */ /* 0x000fe20000000000 */
[----:B------:R-:W2:Y:S01]  /*21400*/  LDCU UR7, c[0x0][0x39c] ;  /* 0x00007380ff0777ac */ /* 0x000ea20008000800 */
[----:B------:R1:W-:Y:S01]  /*21410*/  @P5 STG.E desc[UR28][R134.64], R143 ;  /* 0x0000008f86005986 */ /* 0x0003e2000c10191c */
[C---:B------:R-:W-:Y:S01]  /*21420*/  LEA R136, P5, R139.reuse, R2, 0x2 ;  /* 0x000000028b887211 */ /* 0x040fe200078a10ff */
[----:B----4-:R-:W-:-:S03]  /*21430*/  VIADD R141, R139, UR5 ;  /* 0x000000058b8d7c36 */ /* 0x010fc60008000000 */
[----:B------:R-:W-:Y:S02]  /*21440*/  LEA.HI.X.SX32 R137, R139, R0, 0x2, P5 ;  /* 0x000000008b897211 */ /* 0x000fe400028f16ff */
[----:B---3--:R-:W-:Y:S01]  /*21450*/  ISETP.LT.AND P5, PT, R138, UR6, !P0 ;  /* 0x000000068a007c0c */ /* 0x008fe2000c7a1270 */
[----:B------:R-:W3:Y:S01]  /*21460*/  LDCU UR6, c[0x0][0x39c] ;  /* 0x00007380ff0677ac */ /* 0x000ee20008000800 */
[----:B-----5:R-:W-:Y:S01]  /*21470*/  VIADD R133, R3, 0x51 ;  /* 0x0000005103857836 */ /* 0x020fe20000000000 */
[C---:B------:R-:W-:Y:S01]  /*21480*/  LEA R132, P6, R141.reuse, R2, 0x2 ;  /* 0x000000028d847211 */ /* 0x040fe200078c10ff */
[----:B-1----:R-:W-:Y:S01]  /*21490*/  VIADD R135, R141, UR5 ;  /* 0x000000058d877c36 */ /* 0x002fe20008000000 */
[----:B------:R1:W-:Y:S02]  /*214a0*/  @P4 STG.E desc[UR28][R136.64], R144 ;  /* 0x0000009088004986 */ /* 0x0003e4000c10191c */
[----:B------:R-:W-:Y:S01]  /*214b0*/  ISETP.LT.AND P4, PT, R133, UR4, !P0 ;  /* 0x0000000485007c0c */ /* 0x000fe2000c781270 */
[----:B------:R-:W-:Y:S01]  /*214c0*/  VIADD R139, R3, 0x52 ;  /* 0x00000052038b7836 */ /* 0x000fe20000000000 */
[----:B------:R-:W-:Y:S01]  /*214d0*/  LEA.HI.X.SX32 R133, R141, R0, 0x2, P6 ;  /* 0x000000008d857211 */ /* 0x000fe200030f16ff */
[C---:B------:R-:W-:Y:S01]  /*214e0*/  VIADD R141, R135.reuse, UR5 ;  /* 0x00000005878d7c36 */ /* 0x040fe20008000000 */
[C---:B------:R-:W-:Y:S01]  /*214f0*/  LEA R134, P6, R135.reuse, R2, 0x2 ;  /* 0x0000000287867211 */ /* 0x040fe200078c10ff */
[----:B------:R-:W4:Y:S03]  /*21500*/  LDCU UR4, c[0x0][0x39c] ;  /* 0x00007380ff0477ac */ /* 0x000f260008000800 */
[----:B------:R-:W-:-:S02]  /*21510*/  LEA.HI.X.SX32 R135, R135, R0, 0x2, P6 ;  /* 0x0000000087877211 */ /* 0x000fc400030f16ff */
[----:B------:R-:W-:Y:S01]  /*21520*/  LEA R138, P6, R141, R2, 0x2 ;  /* 0x000000028d8a7211 */ /* 0x000fe200078c10ff */
[----:B-1----:R-:W-:Y:S01]  /*21530*/  VIADD R136, R3, 0x53 ;  /* 0x0000005303887836 */ /* 0x002fe20000000000 */
[----:B------:R1:W-:Y:S01]  /*21540*/  @P3 STG.E desc[UR28][R132.64], R145 ;  /* 0x0000009184003986 */ /* 0x0003e2000c10191c */
[----:B--2---:R-:W-:Y:S01]  /*21550*/  ISETP.LT.AND P3, PT, R139, UR7, !P0 ;  /* 0x000000078b007c0c */ /* 0x004fe2000c761270 */
[----:B------:R-:W2:Y:S01]  /*21560*/  LDCU UR7, c[0x0][0x39c] ;  /* 0x00007380ff0777ac */ /* 0x000ea20008000800 */
[C---:B------:R-:W-:Y:S01]  /*21570*/  LEA.HI.X.SX32 R139, R141.reuse, R0, 0x2, P6 ;  /* 0x000000008d8b7211 */ /* 0x040fe200030f16ff */
[----:B------:R5:W-:Y:S01]  /*21580*/  @P2 STG.E desc[UR28][R134.64], R146 ;  /* 0x0000009286002986 */ /* 0x000be2000c10191c */
[----:B---3--:R-:W-:Y:S01]  /*21590*/  ISETP.LT.AND P2, PT, R136, UR6, !P0 ;  /* 0x0000000688007c0c */ /* 0x008fe2000c741270 */
[----:B------:R-:W-:Y:S01]  /*215a0*/  VIADD R141, R141, UR5 ;  /* 0x000000058d8d7c36 */ /* 0x000fe20008000000 */
[----:B------:R-:W3:Y:S01]  /*215b0*/  LDCU UR6, c[0x0][0x39c] ;  /* 0x00007380ff0677ac */ /* 0x000ee20008000800 */
[----:B------:R-:W-:-:S02]  /*215c0*/  VIADD R136, R3, 0x54 ;  /* 0x0000005403887836 */ /* 0x000fc40000000000 */
[C---:B------:R-:W-:Y:S01]  /*215d0*/  VIADD R137, R141.reuse, UR5 ;  /* 0x000000058d897c36 */ /* 0x040fe20008000000 */
[C---:B-1----:R-:W-:Y:S01]  /*215e0*/  LEA R132, P6, R141.reuse, R2, 0x2 ;  /* 0x000000028d847211 */ /* 0x042fe200078c10ff */
[----:B------:R1:W-:Y:S03]  /*215f0*/  @P1 STG.E desc[UR28][R138.64], R147 ;  /* 0x000000938a001986 */ /* 0x0003e6000c10191c */
[----:B------:R-:W-:Y:S01]  /*21600*/  LEA.HI.X.SX32 R133, R141, R0, 0x2, P6 ;  /* 0x000000008d857211 */ /* 0x000fe200030f16ff */
[C---:B------:R-:W-:Y:S01]  /*21610*/  VIADD R141, R137.reuse, UR5 ;  /* 0x00000005898d7c36 */ /* 0x040fe20008000000 */
[----:B-----5:R-:W-:Y:S02]  /*21620*/  LEA R134, P6, R137, R2, 0x2 ;  /* 0x0000000289867211 */ /* 0x020fe400078c10ff */
[----:B----4-:R-:W-:Y:S01]  /*21630*/  ISETP.LT.AND P1, PT, R136, UR4, !P0 ;  /* 0x0000000488007c0c */ /* 0x010fe2000c721270 */
[----:B------:R-:W4:Y:S01]  /*21640*/  LDCU UR4, c[0x0][0x39c] ;  /* 0x00007380ff0477ac */ /* 0x000f220008000800 */
[----:B------:R-:W-:Y:S01]  /*21650*/  VIADD R140, R3, 0x55 ;  /* 0x00000055038c7836 */ /* 0x000fe20000000000 */
[----:B------:R-:W-:-:S02]  /*21660*/  LEA.HI.X.SX32 R135, R137, R0, 0x2, P6 ;  /* 0x0000000089877211 */ /* 0x000fc400030f16ff */
[----:B------:R-:W-:Y:S01]  /*21670*/  LEA R136, P6, R141, R2, 0x2 ;  /* 0x000000028d887211 */ /* 0x000fe200078c10ff */
[----:B------:R5:W-:Y:S01]  /*21680*/  @P5 STG.E desc[UR28][R132.64], R148 ;  /* 0x0000009484005986 */ /* 0x000be2000c10191c */
[----:B---3--:R-:W-:Y:S01]  /*21690*/  ISETP.LT.AND P5, PT, R140, UR6, !P0 ;  /* 0x000000068c007c0c */ /* 0x008fe2000c7a1270 */
[----:B-1----:R-:W-:Y:S01]  /*216a0*/  VIADD R138, R3, 0x56 ;  /* 0x00000056038a7836 */ /* 0x002fe20000000000 */
[C---:B------:R-:W-:Y:S01]  /*216b0*/  LEA.HI.X.SX32 R137, R141.reuse, R0, 0x2, P6 ;  /* 0x000000008d897211 */ /* 0x040fe200030f16ff */
[----:B------:R-:W1:Y:S01]  /*216c0*/  LDCU UR6, c[0x0][0x39c] ;  /* 0x00007380ff0677ac */ /* 0x000e620008000800 */
[----:B------:R-:W-:Y:S01]  /*216d0*/  VIADD R141, R141, UR5 ;  /* 0x000000058d8d7c36 */ /* 0x000fe20008000000 */
[----:B------:R3:W-:Y:S01]  /*216e0*/  @P4 STG.E desc[UR28][R134.64], R149 ;  /* 0x0000009586004986 */ /* 0x0007e2000c10191c */
[----:B--2---:R-:W-:Y:S01]  /*216f0*/  ISETP.LT.AND P4, PT, R138, UR7, !P0 ;  /* 0x000000078a007c0c */ /* 0x004fe2000c781270 */
[----:B------:R-:W2:Y:S01]  /*21700*/  LDCU UR7, c[0x0][0x39c] ;  /* 0x00007380ff0777ac */ /* 0x000ea20008000800 */
[----:B------:R-:W-:-:S02]  /*21710*/  VIADD R139, R141, UR5 ;  /* 0x000000058d8b7c36 */ /* 0x000fc40008000000 */
[----:B------:R-:W-:Y:S01]  /*21720*/  VIADD R138, R3, 0x57 ;  /* 0x00000057038a7836 */ /* 0x000fe20000000000 */
[C---:B-----5:R-:W-:Y:S01]  /*21730*/  LEA R132, P6, R141.reuse, R2, 0x2 ;  /* 0x000000028d847211 */ /* 0x060fe200078c10ff */
[----:B------:R5:W-:Y:S03]  /*21740*/  @P3 STG.E desc[UR28][R136.64], R150 ;  /* 0x0000009688003986 */ /* 0x000be6000c10191c */
[----:B------:R-:W-:Y:S01]  /*21750*/  LEA.HI.X.SX32 R133, R141, R0, 0x2, P6 ;  /* 0x000000008d857211 */ /* 0x000fe200030f16ff */
[C---:B------:R-:W-:Y:S01]  /*21760*/  VIADD R141, R139.reuse, UR5 ;  /* 0x000000058b8d7c36 */ /* 0x040fe20008000000 */
[----:B---3--:R-:W-:Y:S02]  /*21770*/  LEA R134, P6, R139, R2, 0x2 ;  /* 0x000000028b867211 */ /* 0x008fe400078c10ff */
[----:B----4-:R-:W-:Y:S01]  /*21780*/  ISETP.LT.AND P3, PT, R138, UR4, !P0 ;  /* 0x000000048a007c0c */ /* 0x010fe2000c761270 */
[----:B------:R-:W3:Y:S01]  /*21790*/  LDCU UR4, c[0x0][0x39c] ;  /* 0x00007380ff0477ac */ /* 0x000ee20008000800 */
[----:B------:R-:W-:Y:S01]  /*217a0*/  VIADD R138, R3, 0x58 ;  /* 0x00000058038a7836 */ /* 0x000fe20000000000 */
[----:B------:R-:W-:Y:S01]  /*217b0*/  LEA.HI.X.SX32 R135, R139, R0, 0x2, P6 ;  /* 0x000000008b877211 */ /* 0x000fe200030f16ff */
[C---:B------:R-:W-:Y:S01]  /*217c0*/  VIADD R143, R141.reuse, UR5 ;  /* 0x000000058d8f7c36 */ /* 0x040fe20008000000 */
[----:B-----5:R-:W-:Y:S01]  /*217d0*/  LEA R136, P6, R141, R2, 0x2 ;  /* 0x000000028d887211 */ /* 0x020fe200078c10ff */
[----:B------:R4:W-:Y:S01]  /*217e0*/  @P2 STG.E desc[UR28][R132.64], R151 ;  /* 0x0000009784002986 */ /* 0x0009e2000c10191c */
[----:B-1----:R-:W-:Y:S01]  /*217f0*/  ISETP.LT.AND P2, PT, R138, UR6, !P0 ;  /* 0x000000068a007c0c */ /* 0x002fe2000c741270 */
[----:B------:R-:W-:Y:S01]  /*21800*/  VIADD R139, R3, 0x59 ;  /* 0x00000059038b7836 */ /* 0x000fe20000000000 */
[----:B------:R-:W-:Y:S01]  /*21810*/  LEA.HI.X.SX32 R137, R141, R0, 0x2, P6 ;  /* 0x000000008d897211 */ /* 0x000fe200030f16ff */
[----:B------:R-:W1:Y:S01]  /*21820*/  LDCU UR6, c[0x0][0x39c] ;  /* 0x00007380ff0677ac */ /* 0x000e620008000800 */
        /* <DEDUP_REMOVED lines=10> */
[C---:B------:R-:W-:Y:S01]  /*218d0*/  VIADD R141, R143.reuse, UR5 ;  /* 0x000000058f8d7c36 */ /* 0x040fe20008000000 */
[----:B------:R2:W-:Y:S01]  /*218e0*/  @P4 STG.E desc[UR28][R138.64], R154 ;  /* 0x0000009a8a004986 */ /* 0x0005e2000c10191c */
[----:B----4-:R-:W-:Y:S01]  /*218f0*/  LEA R132, P4, R143, R2, 0x2 ;  /* 0x000000028f847211 */ /* 0x010fe200078810ff */
[----:B-----5:R-:W-:-:S02]  /*21900*/  VIADD R135, R3, 0x5b ;  /* 0x0000005b03877836 */ /* 0x020fc40000000000 */
[----:B------:R-:W-:Y:S02]  /*21910*/  LEA R134, P6, R141, R2, 0x2 ;  /* 0x000000028d867211 */ /* 0x000fe400078c10ff */
[-C--:B------:R-:W-:Y:S02]  /*21920*/  LEA.HI.X.SX32 R133, R143, R0.reuse, 0x2, P4 ;  /* 0x000000008f857211 */ /* 0x080fe400020f16ff */
[----:B-1----:R-:W-:Y:S01]  /*21930*/  ISETP.LT.AND P4, PT, R135, UR6, !P0 ;  /* 0x0000000687007c0c */ /* 0x002fe2000c781270 */
[----:B------:R-:W1:Y:S01]  /*21940*/  LDCU UR6, c[0x0][0x39c] ;  /* 0x00007380ff0677ac */ /* 0x000e620008000800 */
[----:B------:R-:W-:Y:S01]  /*21950*/  VIADD R136, R3, 0x5c ;  /* 0x0000005c03887836 */ /* 0x000fe20000000000 */
[C---:B------:R-:W-:Y:S01]  /*21960*/  LEA.HI.X.SX32 R135, R141.reuse, R0, 0x2, P6 ;  /* 0x000000008d877211 */ /* 0x040fe200030f16ff */
[----:B------:R-:W-:Y:S01]  /*21970*/  VIADD R141, R141, UR5 ;  /* 0x000000058d8d7c36 */ /* 0x000fe20008000000 */
[----:B------:R4:W-:Y:S01]  /*21980*/  @P3 STG.E desc[UR28][R132.64], R155 ;  /* 0x0000009b84003986 */ /* 0x0009e2000c10191c */
[----:B--2---:R-:W-:Y:S01]  /*21990*/  VIADD R138, R3, 0x5d ;  /* 0x0000005d038a7836 */ /* 0x004fe20000000000 */
[----:B------:R-:W-:Y:S01]  /*219a0*/  ISETP.LT.AND P3, PT, R136, UR7, !P0 ;  /* 0x0000000788007c0c */ /* 0x000fe2000c761270 */
[----:B------:R-:W2:Y:S01]  /*219b0*/  LDCU UR7, c[0x0][0x39c] ;  /* 0x00007380ff0777ac */ /* 0x000ea20008000800 */
[----:B------:R5:W-:Y:S01]  /*219c0*/  @P2 STG.E desc[UR28][R134.64], R156 ;  /* 0x0000009c86002986 */ /* 0x000be2000c10191c */
[C---:B------:R-:W-:Y:S01]  /*219d0*/  LEA R136, P2, R141.reuse, R2, 0x2 ;  /* 0x000000028d887211 */ /* 0x040fe200078410ff */
[----:B------:R-:W-:-:S03]  /*219e0*/  VIADD R139, R141, UR5 ;  /* 0x000000058d8b7c36 */ /* 0x000fc60008000000 */
[----:B------:R-:W-:Y:S02]  /*219f0*/  LEA.HI.X.SX32 R137, R141, R0, 0x2, P2 ;  /* 0x000000008d897211 */ /* 0x000fe400010f16ff */
[----:B---3--:R-:W-:Y:S01]  /*21a00*/  ISETP.LT.AND P2, PT, R138, UR4, !P0 ;  /* 0x000000048a007c0c */ /* 0x008fe2000c741270 */
[----:B------:R-:W3:Y:S01]  /*21a10*/  LDCU UR4, c[0x0][0x39c] ;  /* 0x00007380ff0477ac */ /* 0x000ee20008000800 */
[----:B----4-:R-:W-:Y:S01]  /*21a20*/  VIADD R133, R3, 0x5e ;  /* 0x0000005e03857836 */ /* 0x010fe20000000000 */
[C---:B------:R-:W-:Y:S01]  /*21a30*/  LEA R132, P6, R139.reuse, R2, 0x2 ;  /* 0x000000028b847211 */ /* 0x040fe200078c10ff */
[----:B-----5:R-:W-:Y:S01]  /*21a40*/  VIADD R135, R139, UR5 ;  /* 0x000000058b877c36 */ /* 0x020fe20008000000 */
[----:B------:R4:W-:Y:S02]  /*21a50*/  @P1 STG.E desc[UR28][R136.64], R157 ;  /* 0x0000009d88001986 */ /* 0x0009e4000c10191c */
[----:B-1----:R-:W-:Y:S01]  /*21a60*/  ISETP.LT.AND P1, PT, R133, UR6, !P0 ;  /* 0x0000000685007c0c */ /* 0x002fe2000c721270 */
[----:B------:R-:W1:Y:S01]  /*21a70*/  LDCU UR6, c[0x0][0x39c] ;  /* 0x00007380ff0677ac */ /* 0x000e620008000800 */
[----:B------:R-:W-:Y:S01]  /*21a80*/  LEA.HI.X.SX32 R133, R139, R0, 0x2, P6 ;  /* 0x000000008b857211 */ /* 0x000fe200030f16ff */
[C---:B------:R-:W-:Y:S01]  /*21a90*/  VIADD R141, R135.reuse, UR5 ;  /* 0x00000005878d7c36 */ /* 0x040fe20008000000 */
[----:B------:R-:W-:Y:S01]  /*21aa0*/  LEA R134, P6, R135, R2, 0x2 ;  /* 0x0000000287867211 */ /* 0x000fe200078c10ff */
[----:B------:R-:W-:-:S03]  /*21ab0*/  VIADD R139, R3, 0x5f ;  /* 0x0000005f038b7836 */ /* 0x000fc60000000000 */
[----:B------:R-:W-:Y:S02]  /*21ac0*/  LEA.HI.X.SX32 R135, R135, R0, 0x2, P6 ;  /* 0x0000000087877211 */ /* 0x000fe400030f16ff */
[----:B------:R-:W-:Y:S01]  /*21ad0*/  LEA R138, P6, R141, R2, 0x2 ;  /* 0x000000028d8a7211 */ /* 0x000fe200078c10ff */
[----:B----4-:R-:W-:Y:S01]  /*21ae0*/  VIADD R136, R3, 0x60 ;  /* 0x0000006003887836 */ /* 0x010fe20000000000 */
        /* <DEDUP_REMOVED lines=10> */
[C---:B----4-:R-:W-:Y:S01]  /*21b90*/  LEA R132, P6, R141.reuse, R2, 0x2 ;  /* 0x000000028d847211 */ /* 0x050fe200078c10ff */
[----:B------:R4:W-:Y:S03]  /*21ba0*/  @P3 STG.E desc[UR28][R138.64], R160 ;  /* 0x000000a08a003986 */ /* 0x0009e6000c10191c */
[----:B------:R-:W-:Y:S01]  /*21bb0*/  LEA.HI.X.SX32 R133, R141, R0, 0x2, P6 ;  /* 0x000000008d857211 */ /* 0x000fe200030f16ff */
[C---:B------:R-:W-:Y:S01]  /*21bc0*/  VIADD R141, R137.reuse, UR5 ;  /* 0x00000005898d7c36 */ /* 0x040fe20008000000 */
[----:B-----5:R-:W-:Y:S02]  /*21bd0*/  LEA R134, P6, R137, R2, 0x2 ;  /* 0x0000000289867211 */ /* 0x020fe400078c10ff */
[----:B-1----:R-:W-:Y:S01]  /*21be0*/  ISETP.LT.AND P3, PT, R136, UR6, !P0 ;  /* 0x0000000688007c0c */ /* 0x002fe2000c761270 */
[----:B------:R-:W1:Y:S01]  /*21bf0*/  LDCU UR6, c[0x0][0x39c] ;  /* 0x00007380ff0677ac */ /* 0x000e620008000800 */
[----:B------:R-:W-:Y:S01]  /*21c00*/  VIADD R140, R3, 0x62 ;  /* 0x00000062038c7836 */ /* 0x000fe20000000000 */
[----:B------:R-:W-:-:S02]  /*21c10*/  LEA.HI.X.SX32 R135, R137, R0, 0x2, P6 ;  /* 0x0000000089877211 */ /* 0x000fc400030f16ff */
[----:B------:R-:W-:Y:S01]  /*21c20*/  LEA R136, P6, R141, R2, 0x2 ;  /* 0x000000028d887211 */ /* 0x000fe200078c10ff */
[----:B------:R5:W-:Y:S01]  /*21c30*/  @P2 STG.E desc[UR28][R132.64], R161 ;  /* 0x000000a184002986 */ /* 0x000be2000c10191c */
[----:B---3--:R-:W-:Y:S01]  /*21c40*/  ISETP.LT.AND P2, PT, R140, UR4, !P0 ;  /* 0x000000048c007c0c */ /* 0x008fe2000c741270 */
[----:B----4-:R-:W-:Y:S01]  /*21c50*/  VIADD R138, R3, 0x63 ;  /* 0x00000063038a7836 */ /* 0x010fe20000000000 */
[C---:B------:R-:W-:Y:S01]  /*21c60*/  LEA.HI.X.SX32 R137, R141.reuse, R0, 0x2, P6 ;  /* 0x000000008d897211 */ /* 0x040fe200030f16ff */
[----:B------:R-:W3:Y:S01]  /*21c70*/  LDCU UR4, c[0x0][0x39c] ;  /* 0x00007380ff0477ac */ /* 0x000ee20008000800 */
        /* <DEDUP_REMOVED lines=10> */
[----:B----4-:R-:W-:Y:S02]  /*21d20*/  LEA R134, P6, R139, R2, 0x2 ;  /* 0x000000028b867211 */ /* 0x010fe400078c10ff */
[----:B-1----:R-:W-:Y:S01]  /*21d30*/  ISETP.LT.AND P5, PT, R138, UR6, !P0 ;  /* 0x000000068a007c0c */ /* 0x002fe2000c7a1270 */
[----:B------:R-:W1:Y:S01]  /*21d40*/  LDCU UR6, c[0x0][0x39c] ;  /* 0x00007380ff0677ac */ /* 0x000e620008000800 */
[----:B------:R-:W-:Y:S01]  /*21d50*/  VIADD R138, R3, 0x65 ;  /* 0x00000065038a7836 */ /* 0x000fe20000000000 */
[----:B------:R-:W-:Y:S01]  /*21d60*/  LEA.HI.X.SX32 R135, R139, R0, 0x2, P6 ;  /* 0x000000008b877211 */ /* 0x000fe200030f16ff */
[C---:B------:R-:W-:Y:S01]  /*21d70*/  VIADD R143, R141.reuse, UR5 ;  /* 0x000000058d8f7c36 */ /* 0x040fe20008000000 */
[----:B-----5:R-:W-:Y:S01]  /*21d80*/  LEA R136, P6, R141, R2, 0x2 ;  /* 0x000000028d887211 */ /* 0x020fe200078c10ff */
[----:B------:R4:W-:Y:S01]  /*21d90*/  @P4 STG.E desc[UR28][R132.64], R164 ;  /* 0x000000a484004986 */ /* 0x0009e2000c10191c */
[----:B---3--:R-:W-:Y:S01]  /*21da0*/  ISETP.LT.AND P4, PT, R138, UR4, !P0 ;  /* 0x000000048a007c0c */ /* 0x008fe2000c781270 */
[----:B------:R-:W-:Y:S01]  /*21db0*/  VIADD R139, R3, 0x66 ;  /* 0x00000066038b7836 */ /* 0x000fe20000000000 */
[----:B------:R-:W-:Y:S01]  /*21dc0*/  LEA.HI.X.SX32 R137, R141, R0, 0x2, P6 ;  /* 0x000000008d897211 */ /* 0x000fe200030f16ff */
[----:B------:R-:W3:Y:S01]  /*21dd0*/  LDCU UR4, c[0x0][0x39c] ;  /* 0x00007380ff0477ac */ /* 0x000ee20008000800 */
        /* <DEDUP_REMOVED lines=8> */
[----:B-1----:R-:W-:Y:S01]  /*21e60*/  ISETP.LT.AND P2, PT, R140, UR6, !P0 ;  /* 0x000000068c007c0c */ /* 0x002fe2000c741270 */
[----:B------:R-:W1:Y:S01]  /*21e70*/  LDCU UR6, c[0x0][0x39c] ;  /* 0x00007380ff0677ac */ /* 0x000e620008000800 */
[C---:B------:R-:W-:Y:S01]  /*21e80*/  VIADD R141, R143.reuse, UR5 ;  /* 0x000000058f8d7c36 */ /* 0x040fe20008000000 */
[----:B------:R2:W-:Y:S01]  /*21e90*/  @P1 STG.E desc[UR28][R138.64], R167 ;  /* 0x000000a78a001986 */ /* 0x0005e2000c10191c */
[----:B----4-:R-:W-:Y:S01]  /*21ea0*/  LEA R132, P1, R143, R2, 0x2 ;  /* 0x000000028f847211 */ /* 0x010fe200078210ff */
[----:B-----5:R-:W-:-:S02]  /*21eb0*/  VIADD R135, R3, 0x68 ;  /* 0x0000006803877836 */ /* 0x020fc40000000000 */
[----:B------:R-:W-:Y:S02]  /*21ec0*/  LEA R134, P6, R141, R2, 0x2 ;  /* 0x000000028d867211 */ /* 0x000fe400078c10ff */
[-C--:B------:R-:W-:Y:S02]  /*21ed0*/  LEA.HI.X.SX32 R133, R143, R0.reuse, 0x2, P1 ;  /* 0x000000008f857211 */ /* 0x080fe400008f16ff */
[----:B---3--:R-:W-:Y:S01]  /*21ee0*/  ISETP.LT.AND P1, PT, R135, UR4, !P0 ;  /* 0x0000000487007c0c */ /* 0x008fe2000c721270 */
[----:B------:R-:W3:Y:S01]  /*21ef0*/  LDCU UR4, c[0x0][0x39c] ;  /* 0x00007380ff0477ac */ /* 0x000ee20008000800 */
        /* <DEDUP_REMOVED lines=11> */
[----:B-1----:R-:W-:Y:S01]  /*21fb0*/  ISETP.LT.AND P4, PT, R138, UR6, !P0 ;  /* 0x000000068a007c0c */ /* 0x002fe2000c781270 */
[----:B------:R-:W1:Y:S01]  /*21fc0*/  LDCU UR6, c[0x0][0x39c] ;  /* 0x00007380ff0677ac */ /* 0x000e620008000800 */
[----:B----4-:R-:W-:Y:S01]  /*21fd0*/  VIADD R133, R3, 0x6b ;  /* 0x0000006b03857836 */ /* 0x010fe20000000000 */
[C---:B------:R-:W-:Y:S01]  /*21fe0*/  LEA R132, P6, R139.reuse, R2, 0x2 ;  /* 0x000000028b847211 */ /* 0x040fe200078c10ff */
[----:B-----5:R-:W-:Y:S01]  /*21ff0*/  VIADD R135, R139, UR5 ;  /* 0x000000058b877c36 */ /* 0x020fe20008000000 */
[----:B------:R4:W-:Y:S02]  /*22000*/  @P3 STG.E desc[UR28][R136.64], R170 ;  /* 0x000000aa88003986 */ /* 0x0009e4000c10191c */
[----:B---3--:R-:W-:Y:S01]  /*22010*/  ISETP.LT.AND P3, PT, R133, UR4, !P0 ;  /* 0x0000000485007c0c */ /* 0x008fe2000c761270 */
[----:B------:R-:W3:Y:S01]  /*22020*/  LDCU UR4, c[0x0][0x39c] ;  /* 0x00007380ff0477ac */ /* 0x000ee20008000800 */
        /* <DEDUP_REMOVED lines=12> */
[----:B-1----:R-:W-:Y:S01]  /*220f0*/  ISETP.LT.AND P1, PT, R136, UR6, !P0 ;  /* 0x0000000688007c0c */ /* 0x002fe2000c721270 */
[----:B------:R-:W-:Y:S01]  /*22100*/  VIADD R141, R141, UR5 ;  /* 0x000000058d8d7c36 */ /* 0x000fe20008000000 */
[----:B------:R-:W1:Y:S01]  /*22110*/  LDCU UR6, c[0x0][0x39c] ;  /* 0x00007380ff0677ac */ /* 0x000e620008000800 */
[----:B------:R-:W-:-:S02]  /*22120*/  VIADD R136, R3, 0x6e ;  /* 0x0000006e03887836 */ /* 0x000fc40000000000 */
[C---:B------:R-:W-:Y:S01]  /*22130*/  VIADD R137, R141.reuse, UR5 ;  /* 0x000000058d897c36 */ /* 0x040fe20008000000 */
[C---:B----4-:R-:W-:Y:S01]  /*22140*/  LEA R132, P6, R141.reuse, R2, 0x2 ;  /* 0x000000028d847211 */ /* 0x050fe200078c10ff */
[----:B------:R4:W-:Y:S03]  /*22150*/  @P5 STG.E desc[UR28][R138.64], R173 ;  /* 0x000000ad8a005986 */ /* 0x0009e6000c10191c */
[----:B------:R-:W-:Y:S01]  /*22160*/  LEA.HI.X.SX32 R133, R141, R0, 0x2, P6 ;  /* 0x000000008d857211 */ /* 0x000fe200030f16ff */
[C---:B------:R-:W-:Y:S01]  /*22170*/  VIADD R141, R137.reuse, UR5 ;  /* 0x00000005898d7c36 */ /* 0x040fe20008000000 */
[----:B-----5:R-:W-:Y:S02]  /*22180*/  LEA R134, P6, R137, R2, 0x2 ;  /* 0x0000000289867211 */ /* 0x020fe400078c10ff */
[----:B---3--:R-:W-:Y:S01]  /*22190*/  ISETP.LT.AND P5, PT, R136, UR4, !P0 ;  /* 0x0000000488007c0c */ /* 0x008fe2000c7a1270 */
[----:B------:R-:W3:Y:S01]  /*221a0*/  LDCU UR4, c[0x0][0x39c] ;  /* 0x00007380ff0477ac */ /* 0x000ee20008000800 */
[----:B------:R-:W-:Y:S01]  /*221b0*/  VIADD R140, R3, 0x6f ;  /* 0x0000006f038c7836 */ /* 0x000fe20000000000 */
[----:B------:R-:W-:-:S02]  /*221c0*/  LEA.HI.X.SX32 R135, R137, R0, 0x2, P6 ;  /* 0x0000000089877211 */ /* 0x000fc400030f16ff */
[----:B------:R-:W-:Y:S01]  /*221d0*/  LEA R136, P6, R141, R2, 0x2 ;  /* 0x000000028d887211 */ /* 0x000fe200078c10ff */
[----:B------:R5:W-:Y:S01]  /*221e0*/  @P4 STG.E desc[UR28][R132.64], R174 ;  /* 0x000000ae84004986 */ /* 0x000be2000c10191c */
[----:B-1----:R-:W-:Y:S01]  /*221f0*/  ISETP.LT.AND P4, PT, R140, UR6, !P0 ;  /* 0x000000068c007c0c */ /* 0x002fe2000c781270 */
[----:B----4-:R-:W-:Y:S01]  /*22200*/  VIADD R138, R3, 0x70 ;  /* 0x00000070038a7836 */ /* 0x010fe20000000000 */
        /* <DEDUP_REMOVED lines=13> */
[----:B---3--:R-:W-:Y:S01]  /*222e0*/  ISETP.LT.AND P2, PT, R138, UR4, !P0 ;  /* 0x000000048a007c0c */ /* 0x008fe2000c741270 */
        /* <DEDUP_REMOVED lines=147> */
[----:B------:R-:W-:Y:S01]  /*22c20*/  VIADD R136, R3, 0x88 ;  /* 0x0000008803887836 */ /* 0x000fe20000000000 */
[C---:B------:R-:W-:Y:S01]  /*22c30*/  LEA.HI.X.SX32 R139, R141.reuse, R0, 0x2, P6 ;  /* 0x000000008d8b7211 */ /* 0x040fe200030f16ff */
[----:B------:R2:W-:Y:S01]  /*22c40*/  @P5 STG.E desc[UR28][R134.64], R70 ;  /* 0x0000004686005986 */ /* 0x0005e2000c10191c */
[----:B-1----:R-:W-:Y:S01]  /*22c50*/  ISETP.LT.AND P5, PT, R68, UR6, !P0 ;  /* 0x0000000644007c0c */ /* 0x002fe2000c7a1270 */
[----:B------:R-:W-:Y:S01]  /*22c60*/  VIADD R141, R141, UR5 ;  /* 0x000000058d8d7c36 */ /* 0x000fe20008000000 */
[----:B------:R-:W1:Y:S04]  /*22c70*/  LDCU UR6, c[0x0][0x39c] ;  /* 0x00007380ff0677ac */ /* 0x000e680008000800 */
[C---:B------:R-:W-:Y:S01]  /*22c80*/  LEA R68, P6, R141.reuse, R2, 0x2 ;  /* 0x000000028d447211 */ /* 0x040fe200078c10ff */
[C---:B----4-:R-:W-:Y:S01]  /*22c90*/  VIADD R133, R141.reuse, UR5 ;  /* 0x000000058d857c36 */ /* 0x050fe20008000000 */
[----:B------:R-:W4:Y:S02]  /*22ca0*/  LDCU UR7, c[0x0][0x39c] ;  /* 0x00007380ff0777ac */ /* 0x000f240008000800 */
[----:B------:R-:W-:Y:S01]  /*22cb0*/  LEA.HI.X.SX32 R69, R141, R0, 0x2, P6 ;  /* 0x000000008d457211 */ /* 0x000fe200030f16ff */
[C---:B--2---:R-:W-:Y:S01]  /*22cc0*/  VIADD R135, R133.reuse, UR5 ;  /* 0x0000000585877c36 */ /* 0x044fe20008000000 */
[----:B------:R-:W-:Y:S01]  /*22cd0*/  LEA R132, P6, R133, R2, 0x2 ;  /* 0x0000000285847211 */ /* 0x000fe200078c10ff */
[----:B------:R2:W-:Y:S01]  /*22ce0*/  @P4 STG.E desc[UR28][R138.64], R71 ;  /* 0x000000478a004986 */ /* 0x0005e2000c10191c */
[----:B---3--:R-:W-:Y:S01]  /*22cf0*/  ISETP.LT.AND P4, PT, R136, UR4, !P0 ;  /* 0x0000000488007c0c */ /* 0x008fe2000c781270 */
[----:B------:R-:W3:Y:S01]  /*22d00*/  LDCU UR4, c[0x0][0x39c] ;  /* 0x00007380ff0477ac */ /* 0x000ee20008000800 */
[----:B------:R-:W-:Y:S01]  /*22d10*/  VIADD R134, R3, 0x89 ;  /* 0x0000008903867836 */ /* 0x000fe20000000000 */
[----:B------:R-:W-:-:S02]  /*22d20*/  LEA.HI.X.SX32 R133, R133, R0, 0x2, P6 ;  /* 0x0000000085857211 */ /* 0x000fc400030f16ff */
[----:B------:R-:W-:Y:S01]  /*22d30*/  LEA R70, P6, R135, R2, 0x2 ;  /* 0x0000000287467211 */ /* 0x000fe200078c10ff */
[----:B------:R5:W-:Y:S01]  /*22d40*/  @P3 STG.E desc[UR28][R68.64], R72 ;  /* 0x0000004844003986 */ /* 0x000be2000c10191c */
[----:B-1----:R-:W-:Y:S01]  /*22d50*/  ISETP.LT.AND P3, PT, R134, UR6, !P0 ;  /* 0x0000000686007c0c */ /* 0x002fe2000c761270 */
[----:B------:R-:W-:Y:S01]  /*22d60*/  VIADD R134, R3, 0x8a ;  /* 0x0000008a03867836 */ /* 0x000fe20000000000 */
[----:B------:R-:W1:Y:S01]  /*22d70*/  LDCU UR6, c[0x0][0x39c] ;  /* 0x00007380ff0677ac */ /* 0x000e620008000800 */
[C---:B--2---:R-:W-:Y:S01]  /*22d80*/  LEA.HI.X.SX32 R71, R135.reuse, R0, 0x2, P6 ;  /* 0x0000000087477211 */ /* 0x044fe200030f16ff */
[----:B------:R-:W-:Y:S01]  /*22d90*/  VIADD R135, R135, UR5 ;  /* 0x0000000587877c36 */ /* 0x000fe20008000000 */
[----:B------:R2:W-:Y:S01]  /*22da0*/  @P2 STG.E desc[UR28][R132.64], R73 ;  /* 0x0000004984002986 */ /* 0x0005e2000c10191c */
[----:B----4-:R-:W-:Y:S01]  /*22db0*/  ISETP.LT.AND P2, PT, R134, UR7, !P0 ;  /* 0x0000000786007c0c */ /* 0x010fe2000c741270 */
[----:B------:R-:W-:Y:S01]  /*22dc0*/  VIADD R134, R3, 0x8b ;  /* 0x0000008b03867836 */ /* 0x000fe20000000000 */
[----:B------:R-:W4:Y:S01]  /*22dd0*/  LDCU UR7, c[0x0][0x39c] ;  /* 0x00007380ff0777ac */ /* 0x000f220008000800 */
[C---:B------:R-:W-:Y:S01]  /*22de0*/  VIADD R137, R135.reuse, UR5 ;  /* 0x0000000587897c36 */ /* 0x040fe20008000000 */
[C---:B-----5:R-:W-:Y:S01]  /*22df0*/  LEA R68, P6, R135.reuse, R2, 0x2 ;  /* 0x0000000287447211 */ /* 0x060fe200078c10ff */
[----:B------:R5:W-:Y:S01]  /*22e00*/  @P1 STG.E desc[UR28][R70.64], R74 ;  /* 0x0000004a46001986 */ /* 0x000be2000c10191c */
[----:B---3--:R-:W-:Y:S01]  /*22e10*/  ISETP.LT.AND P1, PT, R134, UR4, !P0 ;  /* 0x0000000486007c0c */ /* 0x008fe2000c721270 */
[----:B------:R-:W3:Y:S01]  /*22e20*/  LDCU UR4, c[0x0][0x39c] ;  /* 0x00007380ff0477ac */ /* 0x000ee20008000800 */
[----:B------:R-:W-:-:S02]  /*22e30*/  LEA.HI.X.SX32 R69, R135, R0, 0x2, P6 ;  /* 0x0000000087457211 */ /* 0x000fc400030f16ff */
[C---:B------:R-:W-:Y:S01]  /*22e40*/  LEA R72, P6, R137.reuse, R2, 0x2 ;  /* 0x0000000289487211 */ /* 0x040fe200078c10ff */
[----:B--2---:R-:W-:Y:S02]  /*22e50*/  VIADD R133, R137, UR5 ;  /* 0x0000000589857c36 */ /* 0x004fe40008000000 */
        /* <DEDUP_REMOVED lines=11> */
[----:B----4-:R-:W-:Y:S01]  /*22f10*/  ISETP.LT.AND P4, PT, R74, UR7, !P0 ;  /* 0x000000074a007c0c */ /* 0x010fe2000c781270 */
[----:B------:R-:W-:Y:S01]  /*22f20*/  VIADD R74, R3, 0x8e ;  /* 0x0000008e034a7836 */ /* 0x000fe20000000000 */
[C---:B------:R-:W-:Y:S01]  /*22f30*/  LEA.HI.X.SX32 R133, R135.reuse, R0, 0x2, P6 ;  /* 0x0000000087857211 */ /* 0x040fe200030f16ff */
[----:B------:R-:W4:Y:S01]  /*22f40*/  LDCU UR7, c[0x0][0x39c] ;  /* 0x00007380ff0777ac */ /* 0x000f220008000800 */
[----:B------:R-:W-:Y:S01]  /*22f50*/  VIADD R135, R135, UR5 ;  /* 0x0000000587877c36 */ /* 0x000fe20008000000 */
[----:B------:R1:W-:Y:S01]  /*22f60*/  @P3 STG.E desc[UR28][R70.64], R77 ;  /* 0x0000004d46003986 */ /* 0x0003e2000c10191c */
[----:B---3--:R-:W-:Y:S01]  /*22f70*/  ISETP.LT.AND P3, PT, R74, UR4, !P0 ;  /* 0x000000044a007c0c */ /* 0x008fe2000c761270 */
[----:B------:R-:W3:Y:S01]  /*22f80*/  LDCU UR4, c[0x0][0x39c] ;  /* 0x00007380ff0477ac */ /* 0x000ee20008000800 */
[C---:B--2---:R-:W-:Y:S01]  /*22f90*/  VIADD R75, R135.reuse, UR5 ;  /* 0x00000005874b7c36 */ /* 0x044fe20008000000 */
[----:B------:R-:W-:Y:S01]  /*22fa0*/  @P2 STG.E desc[UR28][R132.64], R78 ;  /* 0x0000004e84002986 */ /* 0x000fe2000c10191c */
[----:B------:R-:W-:Y:S01]  /*22fb0*/  LEA R68, P2, R135, R2, 0x2 ;  /* 0x0000000287447211 */ /* 0x000fe200078410ff */
        /* <DEDUP_REMOVED lines=9> */
[----:B------:R-:W-:Y:S01]  /*23050*/  VIADD R74, R3, 0x91 ;  /* 0x00000091034a7836 */ /* 0x000fe20000000000 */
[----:B----4-:R-:W-:Y:S01]  /*23060*/  ISETP.LT.AND P1, PT, R70, UR7, !P0 ;  /* 0x0000000746007c0c */ /* 0x010fe2000c721270 */
[C---:B------:R-:W-:Y:S01]  /*23070*/  VIADD R77, R75.reuse, UR5 ;  /* 0x000000054b4d7c36 */ /* 0x040fe20008000000 */
[----:B------:R4:W-:Y:S01]  /*23080*/  @P5 STG.E desc[UR28][R72.64], R80 ;  /* 0x0000005048005986 */ /* 0x0009e2000c10191c */
[C---:B------:R-:W-:Y:S01]  /*23090*/  LEA R70, P5, R75.reuse, R2, 0x2 ;  /* 0x000000024b467211 */ /* 0x040fe200078a10ff */
[----:B------:R-:W5:Y:S03]  /*230a0*/  LDCU UR7, c[0x0][0x39c] ;  /* 0x00007380ff0777ac */ /* 0x000f660008000800 */
[----:B------:R-:W-:-:S02]  /*230b0*/  LEA.HI.X.SX32 R71, R75, R0, 0x2, P5 ;  /* 0x000000004b477211 */ /* 0x000fc400028f16ff */
[----:B---3--:R-:W-:Y:S01]  /*230c0*/  ISETP.LT.AND P5, PT, R74, UR4, !P0 ;  /* 0x000000044a007c0c */ /* 0x008fe2000c7a1270 */
[----:B------:R-:W3:Y:S01]  /*230d0*/  LDCU UR4, c[0x0][0x39c] ;  /* 0x00007380ff0477ac */ /* 0x000ee20008000800 */
[----:B--2---:R-:W-:Y:S01]  /*230e0*/  VIADD R69, R3, 0x92 ;  /* 0x0000009203457836 */ /* 0x004fe20000000000 */
[C---:B------:R-:W-:Y:S01]  /*230f0*/  LEA R68, P6, R77.reuse, R2, 0x2 ;  /* 0x000000024d447211 */ /* 0x040fe200078c10ff */
[----:B----4-:R-:W-:Y:S01]  /*23100*/  VIADD R73, R77, UR5 ;  /* 0x000000054d497c36 */ /* 0x010fe20008000000 */
        /* <DEDUP_REMOVED lines=9> */
[----:B--2---:R-:W-:Y:S01]  /*231a0*/  VIADD R70, R3, 0x94 ;  /* 0x0000009403467836 */ /* 0x004fe20000000000 */
[----:B------:R2:W-:Y:S01]  /*231b0*/  @P3 STG.E desc[UR28][R68.64], R82 ;  /* 0x0000005244003986 */ /* 0x0005e2000c10191c */
[----:B-----5:R-:W-:Y:S01]  /*231c0*/  ISETP.LT.AND P3, PT, R75, UR7, !P0 ;  /* 0x000000074b007c0c */ /* 0x020fe2000c761270 */
[----:B------:R-:W4:Y:S01]  /*231d0*/  LDCU UR7, c[0x0][0x39c] ;  /* 0x00007380ff0777ac */ /* 0x000f220008000800 */
[C---:B------:R-:W-:Y:S01]  /*231e0*/  LEA.HI.X.SX32 R75, R77.reuse, R0, 0x2, P6 ;  /* 0x000000004d4b7211 */ /* 0x040fe200030f16ff */
[----:B------:R5:W-:Y:S01]  /*231f0*/  @P2 STG.E desc[UR28][R72.64], R83 ;  /* 0x0000005348002986 */ /* 0x000be2000c10191c */
[----:B---3--:R-:W-:Y:S01]  /*23200*/  ISETP.LT.AND P2, PT, R70, UR4, !P0 ;  /* 0x0000000446007c0c */ /* 0x008fe2000c741270 */
[----:B------:R-:W3:Y:S01]  /*23210*/  LDCU UR4, c[0x0][0x39c] ;  /* 0x00007380ff0477ac */ /* 0x000ee20008000800 */
[----:B------:R-:W-:-:S02]  /*23220*/  VIADD R77, R77, UR5 ;  /* 0x000000054d4d7c36 */ /* 0x000fc40008000000 */
[----:B------:R-:W-:Y:S02]  /*23230*/  VIADD R70, R3, 0x95 ;  /* 0x0000009503467836 */ /* 0x000fe40000000000 */
[C---:B------:R-:W-:Y:S01]  /*23240*/  VIADD R71, R77.reuse, UR5 ;  /* 0x000000054d477c36 */ /* 0x040fe20008000000 */
[C---:B--2---:R-:W-:Y:S01]  /*23250*/  LEA R68, P6, R77.reuse, R2, 0x2 ;  /* 0x000000024d447211 */ /* 0x044fe200078c10ff */
[----:B------:R2:W-:Y:S01]  /*23260*/  @P1 STG.E desc[UR28][R74.64], R84 ;  /* 0x000000544a001986 */ /* 0x0005e2000c10191c */
[----:B-1----:R-:W-:Y:S01]  /*23270*/  ISETP.LT.AND P1, PT, R70, UR6, !P0 ;  /* 0x0000000646007c0c */ /* 0x002fe2000c721270 */
[----:B------:R-:W1:Y:S01]  /*23280*/  LDCU UR6, c[0x0][0x39c] ;  /* 0x00007380ff0677ac */ /* 0x000e620008000800 */
[----:B------:R-:W-:Y:S01]  /*23290*/  LEA.HI.X.SX32 R69, R77, R0, 0x2, P6 ;  /* 0x000000004d457211 */ /* 0x000fe200030f16ff */
[C---:B------:R-:W-:Y:S01]  /*232a0*/  VIADD R77, R71.reuse, UR5 ;  /* 0x00000005474d7c36 */ /* 0x040fe20008000000 */
[----:B------:R-:W-:Y:S01]  /*232b0*/  LEA R70, P6, R71, R2, 0x2 ;  /* 0x0000000247467211 */ /* 0x000fe200078c10ff */
[----:B-----5:R-:W-:-:S03]  /*232c0*/  VIADD R73, R3, 0x96 ;  /* 0x0000009603497836 */ /* 0x020fc60000000000 */
[----:B------:R-:W-:Y:S02]  /*232d0*/  LEA.HI.X.SX32 R71, R71, R0, 0x2, P6 ;  /* 0x0000000047477211 */ /* 0x000fe400030f16ff */
[----:B------:R-:W-:Y:S01]  /*232e0*/  LEA R72, P6, R77, R2, 0x2 ;  /* 0x000000024d487211 */ /* 0x000fe200078c10ff */
[----:B------:R5:W-:Y:S01]  /*232f0*/  @P5 STG.E desc[UR28][R68.64], R85 ;  /* 0x0000005544005986 */ /* 0x000be2000c10191c */
[----:B---3--:R-:W-:Y:S01]  /*23300*/  ISETP.LT.AND P5, PT, R73, UR4, !P0 ;  /* 0x0000000449007c0c */ /* 0x008fe2000c7a1270 */
[----:B--2---:R-:W-:Y:S01]  /*23310*/  VIADD R74, R3, 0x97 ;  /* 0x00000097034a7836 */ /* 0x004fe20000000000 */
[C---:B------:R-:W-:Y:S01]  /*23320*/  LEA.HI.X.SX32 R73, R77.reuse, R0, 0x2, P6 ;  /* 0x000000004d497211 */ /* 0x040fe200030f16ff */
[----:B------:R-:W2:Y:S01]  /*23330*/  LDCU UR4, c[0x0][0x39c] ;  /* 0x00007380ff0477ac */ /* 0x000ea20008000800 */
[----:B------:R-:W-:Y:S01]  /*23340*/  VIADD R77, R77, UR5 ;  /* 0x000000054d4d7c36 */ /* 0x000fe20008000000 */
[----:B------:R3:W-:Y:S01]  /*23350*/  @P4 STG.E desc[UR28][R70.64], R86 ;  /* 0x0000005646004986 */ /* 0x0007e2000c10191c */
[----:B----4-:R-:W-:Y:S01]  /*23360*/  ISETP.LT.AND P4, PT, R74, UR7, !P0 ;  /* 0x000000074a007c0c */ /* 0x010fe2000c781270 */
[----:B------:R-:W4:Y:S01]  /*23370*/  LDCU UR7, c[0x0][0x39c] ;  /* 0x00007380ff0777ac */ /* 0x000f220008000800 */
[----:B------:R-:W-:-:S02]  /*23380*/  VIADD R75, R77, UR5 ;  /* 0x000000054d4b7c36 */ /* 0x000fc40008000000 */
[----:B------:R-:W-:Y:S01]  /*23390*/  VIADD R74, R3, 0x98 ;  /* 0x00000098034a7836 */ /* 0x000fe20000000000 */
[C---:B-----5:R-:W-:Y:S01]  /*233a0*/  LEA R68, P6, R77.reuse, R2, 0x2 ;  /* 0x000000024d447211 */ /* 0x060fe200078c10ff */
[----:B------:R5:W-:Y:S03]  /*233b0*/  @P3 STG.E desc[UR28][R72.64], R87 ;  /* 0x0000005748003986 */ /* 0x000be6000c10191c */
[----:B------:R-:W-:Y:S01]  /*233c0*/  LEA.HI.X.SX32 R69, R77, R0, 0x2, P6 ;  /* 0x000000004d457211 */ /* 0x000fe200030f16ff */
[C---:B------:R-:W-:Y:S01]  /*233d0*/  VIADD R77, R75.reuse, UR5 ;  /* 0x000000054b4d7c36 */ /* 0x040fe20008000000 */
[----:B---3--:R-:W-:Y:S02]  /*233e0*/  LEA R70, P6, R75, R2, 0x2 ;  /* 0x000000024b467211 */ /* 0x008fe400078c10ff */
[----:B-1----:R-:W-:Y:S01]  /*233f0*/  ISETP.LT.AND P3, PT, R74, UR6, !P0 ;  /* 0x000000064a007c0c */ /* 0x002fe2000c761270 */
[----:B------:R-:W1:Y:S01]  /*23400*/  LDCU UR6, c[0x0][0x39c] ;  /* 0x00007380ff0677ac */ /* 0x000e620008000800 */
[----:B------:R-:W-:Y:S01]  /*23410*/  VIADD R74, R3, 0x99 ;  /* 0x00000099034a7836 */ /* 0x000fe20000000000 */
[----:B------:R-:W-:Y:S01]  /*23420*/  LEA.HI.X.SX32 R71, R75, R0, 0x2, P6 ;  /* 0x000000004b477211 */ /* 0x000fe200030f16ff */
[C---:B------:R-:W-:Y:S01]  /*23430*/  VIADD R79, R77.reuse, UR5 ;  /* 0x000000054d4f7c36 */ /* 0x040fe20008000000 */
[----:B-----5:R-:W-:Y:S01]  /*23440*/  LEA R72, P6, R77, R2, 0x2 ;  /* 0x000000024d487211 */ /* 0x020fe200078c10ff */
[----:B------:R3:W-:Y:S01]  /*23450*/  @P2 STG.E desc[UR28][R68.64], R88 ;  /* 0x0000005844002986 */ /* 0x0007e2000c10191c */
[----:B--2---:R-:W-:Y:S01]  /*23460*/  ISETP.LT.AND P2, PT, R74, UR4, !P0 ;  /* 0x000000044a007c0c */ /* 0x004fe2000c741270 */
[----:B------:R-:W-:Y:S01]  /*23470*/  VIADD R75, R3, 0x9a ;  /* 0x0000009a034b7836 */ /* 0x000fe20000000000 */
[----:B------:R-:W-:Y:S01]  /*23480*/  LEA.HI.X.SX32 R73, R77, R0, 0x2, P6 ;  /* 0x000000004d497211 */ /* 0x000fe200030f16ff */
[----:B------:R-:W2:Y:S01]  /*23490*/  LDCU UR4, c[0x0][0x39c] ;  /* 0x00007380ff0477ac */ /* 0x000ea20008000800 */
        /* <DEDUP_REMOVED lines=8> */
[----:B-1----:R-:W-:Y:S01]  /*23520*/  ISETP.LT.AND P5, PT, R76, UR6, !P0 ;  /* 0x000000064c007c0c */ /* 0x002fe2000c7a1270 */
[----:B------:R-:W1:Y:S01]  /*23530*/  LDCU UR6, c[0x0][0x39c] ;  /* 0x00007380ff0677ac */ /* 0x000e620008000800 */
[C---:B------:R-:W-:Y:S01]  /*23540*/  VIADD R77, R79.reuse, UR5 ;  /* 0x000000054f4d7c36 */ /* 0x040fe20008000000 */
[----:B------:R4:W-:Y:S01]  /*23550*/  @P4 STG.E desc[UR28][R74.64], R91 ;  /* 0x0000005b4a004986 */ /* 0x0009e2000c10191c */
[----:B---3--:R-:W-:Y:S01]  /*23560*/  LEA R68, P4, R79, R2, 0x2 ;  /* 0x000000024f447211 */ /* 0x008fe200078810ff */
[----:B-----5:R-:W-:-:S02]  /*23570*/  VIADD R71, R3, 0x9c ;  /* 0x0000009c03477836 */ /* 0x020fc40000000000 */
[----:B------:R-:W-:Y:S02]  /*23580*/  LEA R70, P6, R77, R2, 0x2 ;  /* 0x000000024d467211 */ /* 0x000fe400078c10ff */
[-C--:B------:R-:W-:Y:S02]  /*23590*/  LEA.HI.X.SX32 R69, R79, R0.reuse, 0x2, P4 ;  /* 0x000000004f457211 */ /* 0x080fe400020f16ff */
[----:B--2---:R-:W-:Y:S01]  /*235a0*/  ISETP.LT.AND P4, PT, R71, UR4, !P0 ;  /* 0x0000000447007c0c */ /* 0x004fe2000c781270 */
[----:B------:R-:W2:Y:S01]  /*235b0*/  LDCU UR4, c[0x0][0x39c] ;  /* 0x00007380ff0477ac */ /* 0x000ea20008000800 */
[----:B------:R-:W-:Y:S01]  /*235c0*/  VIADD R72, R3, 0x9d ;  /* 0x0000009d03487836 */ /* 0x000fe20000000000 */
[C---:B------:R-:W-:Y:S01]  /*235d0*/  LEA.HI.X.SX32 R71, R77.reuse, R0, 0x2, P6 ;  /* 0x000000004d477211 */ /* 0x040fe200030f16ff */
[----:B------:R-:W-:Y:S01]  /*235e0*/  VIADD R77, R77, UR5 ;  /* 0x000000054d4d7c36 */ /* 0x000fe20008000000 */
[----:B------:R3:W-:Y:S01]  /*235f0*/  @P3 STG.E desc[UR28][R68.64], R92 ;  /* 0x0000005c44003986 */ /* 0x0007e2000c10191c */
[----:B----4-:R-:W-:Y:S01]  /*23600*/  VIADD R74, R3, 0x9e ;  /* 0x0000009e034a7836 */ /* 0x010fe20000000000 */
[----:B------:R-:W-:Y:S01]  /*23610*/  ISETP.LT.AND P3, PT, R72, UR7, !P0 ;  /* 0x0000000748007c0c */ /* 0x000fe2000c761270 */
[----:B------:R-:W4:Y:S01]  /*23620*/  LDCU UR7, c[0x0][0x39c] ;  /* 0x00007380ff0777ac */ /* 0x000f220008000800 */
[----:B------:R5:W-:Y:S01]  /*23630*/  @P2 STG.E desc[UR28][R70.64], R93 ;  /* 0x0000005d46002986 */ /* 0x000be2000c10191c */
[C---:B------:R-:W-:Y:S01]  /*23640*/  LEA R72, P2, R77.reuse, R2, 0x2 ;  /* 0x000000024d487211 */ /* 0x040fe200078410ff */
[----:B------:R-:W-:-:S03]  /*23650*/  VIADD R75, R77, UR5 ;  /* 0x000000054d4b7c36 */ /* 0x000fc60008000000 */
[----:B------:R-:W-:Y:S02]  /*23660*/  LEA.HI.X.SX32 R73, R77, R0, 0x2, P2 ;  /* 0x000000004d497211 */ /* 0x000fe400010f16ff */
[----:B-1----:R-:W-:Y:S01]  /*23670*/  ISETP.LT.AND P2, PT, R74, UR6, !P0 ;  /* 0x000000064a007c0c */ /* 0x002fe2000c741270 */
[----:B------:R-:W1:Y:S01]  /*23680*/  LDCU UR6, c[0x0][0x39c] ;  /* 0x00007380ff0677ac */ /* 0x000e620008000800 */
[----:B---3--:R-:W-:Y:S01]  /*23690*/  VIADD R69, R3, 0x9f ;  /* 0x0000009f03457836 */ /* 0x008fe20000000000 */
[C---:B------:R-:W-:Y:S01]  /*236a0*/  LEA R68, P6, R75.reuse, R2, 0x2 ;  /* 0x000000024b447211 */ /* 0x040fe200078c10ff */
[----:B-----5:R-:W-:Y:S01]  /*236b0*/  VIADD R71, R75, UR5 ;  /* 0x000000054b477c36 */ /* 0x020fe20008000000 */
[----:B------:R3:W-:Y:S02]  /*236c0*/  @P1 STG.E desc[UR28][R72.64], R94 ;  /* 0x0000005e48001986 */ /* 0x0007e4000c10191c */
[----:B--2---:R-:W-:Y:S01]  /*236d0*/  ISETP.LT.AND P1, PT, R69, UR4, !P0 ;  /* 0x0000000445007c0c */ /* 0x004fe2000c721270 */
[----:B------:R-:W2:Y:S01]  /*236e0*/  LDCU UR4, c[0x0][0x39c] ;  /* 0x00007380ff0477ac */ /* 0x000ea20008000800 */
[----:B------:R-:W-:Y:S01]  /*236f0*/  LEA.HI.X.SX32 R69, R75, R0, 0x2, P6 ;  /* 0x000000004b457211 */ /* 0x000fe200030f16ff */
[C---:B------:R-:W-:Y:S01]  /*23700*/  VIADD R77, R71.reuse, UR5 ;  /* 0x00000005474d7c36 */ /* 0x040fe20008000000 */
[----:B------:R-:W-:Y:S01]  /*23710*/  LEA R70, P6, R71, R2, 0x2 ;  /* 0x0000000247467211 */ /* 0x000fe200078c10ff */
[----:B------:R-:W-:-:S03]  /*23720*/  VIADD R75, R3, 0xa0 ;  /* 0x000000a0034b7836 */ /* 0x000fc60000000000 */
[----:B------:R-:W-:Y:S02]  /*23730*/  LEA.HI.X.SX32 R71, R71, R0, 0x2, P6 ;  /* 0x0000000047477211 */ /* 0x000fe400030f16ff */
[----:B------:R-:W-:Y:S01]  /*23740*/  LEA R74, P6, R77, R2, 0x2 ;  /* 0x000000024d4a7211 */ /* 0x000fe200078c10ff */
[----:B---3--:R-:W-:Y:S01]  /*23750*/  VIADD R72, R3, 0xa1 ;  /* 0x000000a103487836 */ /* 0x008fe20000000000 */
[----:B------:R3:W-:Y:S01]  /*23760*/  @P5 STG.E desc[UR28][R68.64], R95 ;  /* 0x0000005f44005986 */ /* 0x0007e2000c10191c */
[----:B----4-:R-:W-:Y:S01]  /*23770*/  ISETP.LT.AND P5, PT, R75, UR7, !P0 ;  /* 0x000000074b007c0c */ /* 0x010fe2000c7a1270 */
[----:B------:R-:W4:Y:S01]  /*23780*/  LDCU UR7, c[0x0][0x39c] ;  /* 0x00007380ff0777ac */ /* 0x000f220008000800 */
[C---:B------:R-:W-:Y:S01]  /*23790*/  LEA.HI.X.SX32 R75, R77.reuse, R0, 0x2, P6 ;  /* 0x000000004d4b7211 */ /* 0x040fe200030f16ff */
[----:B------:R5:W-:Y:S01]  /*237a0*/  @P4 STG.E desc[UR28][R70.64], R96 ;  /* 0x0000006046004986 */ /* 0x000be2000c10191c */
[----:B-1----:R-:W-:Y:S01]  /*237b0*/  ISETP.LT.AND P4, PT, R72, UR6, !P0 ;  /* 0x0000000648007c0c */ /* 0x002fe2000c781270 */
[----:B------:R-:W-:Y:S01]  /*237c0*/  VIADD R77, R77, UR5 ;  /* 0x000000054d4d7c36 */ /* 0x000fe20008000000 */
[----:B------:R-:W1:Y:S01]  /*237d0*/  LDCU UR6, c[0x0][0x39c] ;  /* 0x00007380ff0677ac */ /* 0x000e620008000800 */
[----:B------:R-:W-:-:S02]  /*237e0*/  VIADD R72, R3, 0xa2 ;  /* 0x000000a203487836 */ /* 0x000fc40000000000 */
[C---:B------:R-:W-:Y:S01]  /*237f0*/  VIADD R73, R77.reuse, UR5 ;  /* 0x000000054d497c36 */ /* 0x040fe20008000000 */
[C---:B---3--:R-:W-:Y:S01]  /*23800*/  LEA R68, P6, R77.reuse, R2, 0x2 ;  /* 0x000000024d447211 */ /* 0x048fe200078c10ff */
[----:B------:R3:W-:Y:S03]  /*23810*/  @P3 STG.E desc[UR28][R74.64], R97 ;  /* 0x000000614a003986 */ /* 0x0007e6000c10191c */
[----:B------:R-:W-:Y:S01]  /*23820*/  LEA.HI.X.SX32 R69, R77, R0, 0x2, P6 ;  /* 0x000000004d457211 */ /* 0x000fe200030f16ff */
[C---:B------:R-:W-:Y:S01]  /*23830*/  VIADD R77, R73.reuse, UR5 ;  /* 0x00000005494d7c36 */ /* 0x040fe20008000000 */
[----:B-----5:R-:W-:Y:S02]  /*23840*/  LEA R70, P6, R73, R2, 0x2 ;  /* 0x0000000249467211 */ /* 0x020fe400078c10ff */
[----:B--2---:R-:W-:Y:S01]  /*23850*/  ISETP.LT.AND P3, PT, R72, UR4, !P0 ;  /* 0x0000000448007c0c */ /* 0x004fe2000c761270 */
[----:B------:R-:W2:Y:S01]  /*23860*/  LDCU UR4, c[0x0][0x39c] ;  /* 0x00007380ff0477ac */ /* 0x000ea20008000800 */
[----:B------:R-:W-:Y:S01]  /*23870*/  VIADD R76, R3, 0xa3 ;  /* 0x000000a3034c7836 */ /* 0x000fe20000000000 */
[----:B------:R-:W-:-:S02]  /*23880*/  LEA.HI.X.SX32 R71, R73, R0, 0x2, P6 ;  /* 0x0000000049477211 */ /* 0x000fc400030f16ff */
[----:B------:R-:W-:Y:S01]  /*23890*/  LEA R72, P6, R77, R2, 0x2 ;  /* 0x000000024d487211 */ /* 0x000fe200078c10ff */
[----:B------:R5:W-:Y:S01]  /*238a0*/  @P2 STG.E desc[UR28][R68.64], R98 ;  /* 0x0000006244002986 */ /* 0x000be2000c10191c */
[----:B-1----:R-:W-:Y:S01]  /*238b0*/  ISETP.LT.AND P2, PT, R76, UR6, !P0 ;  /* 0x000000064c007c0c */ /* 0x002fe2000c741270 */
[----:B---3--:R-:W-:Y:S01]  /*238c0*/  VIADD R74, R3, 0xa4 ;  /* 0x000000a4034a7836 */ /* 0x008fe20000000000 */
[C---:B------:R-:W-:Y:S01]  /*238d0*/  LEA.HI.X.SX32 R73, R77.reuse, R0, 0x2, P6 ;  /* 0x000000004d497211 */ /* 0x040fe200030f16ff */
[----:B------:R-:W1:Y:S01]  /*238e0*/  LDCU UR6, c[0x0][0x39c] ;  /* 0x00007380ff0677ac */ /* 0x000e620008000800 */
        /* <DEDUP_REMOVED lines=11> */
[----:B--2---:R-:W-:Y:S01]  /*239a0*/  ISETP.LT.AND P5, PT, R74, UR4, !P0 ;  /* 0x000000044a007c0c */ /* 0x004fe2000c7a1270 */
[----:B------:R-:W2:Y:S01]  /*239b0*/  LDCU UR4, c[0x0][0x39c] ;  /* 0x00007380ff0477ac */ /* 0x000ea20008000800 */
        /* <DEDUP_REMOVED lines=17> */
[----:B--2---:R-:W-:Y:S01]  /*23ad0*/  ISETP.LT.AND P2, PT, R76, UR4, !P0 ;  /* 0x000000044c007c0c */ /* 0x004fe2000c741270 */
[----:B------:R-:W2:Y:S01]  /*23ae0*/  LDCU UR4, c[0x0][0x39c] ;  /* 0x00007380ff0477ac */ /* 0x000ea20008000800 */
[C---:B------:R-:W-:Y:S01]  /*23af0*/  VIADD R77, R79.reuse, UR5 ;  /* 0x000000054f4d7c36 */ /* 0x040fe20008000000 */
[----:B------:R4:W-:Y:S01]  /*23b00*/  @P1 STG.E desc[UR28][R74.64], R104 ;  /* 0x000000684a001986 */ /* 0x0009e2000c10191c */
[----:B---3--:R-:W-:Y:S01]  /*23b10*/  LEA R68, P1, R79, R2, 0x2 ;  /* 0x000000024f447211 */ /* 0x008fe200078210ff */
        /* <DEDUP_REMOVED lines=16> */
[----:B--2---:R-:W-:Y:S01]  /*23c20*/  ISETP.LT.AND P4, PT, R74, UR4, !P0 ;  /* 0x000000044a007c0c */ /* 0x004fe2000c781270 */
[----:B------:R-:W2:Y:S01]  /*23c30*/  LDCU UR4, c[0x0][0x39c] ;  /* 0x00007380ff0477ac */ /* 0x000ea20008000800 */
[----:B---3--:R-:W-:Y:S01]  /*23c40*/  VIADD R69, R3, 0xac ;  /* 0x000000ac03457836 */ /* 0x008fe20000000000 */
        /* <DEDUP_REMOVED lines=17> */
[----:B--2---:R-:W-:Y:S01]  /*23d60*/  ISETP.LT.AND P1, PT, R72, UR4, !P0 ;  /* 0x0000000448007c0c */ /* 0x004fe2000c721270 */
[----:B------:R-:W-:Y:S01]  /*23d70*/  VIADD R77, R77, UR5 ;  /* 0x000000054d4d7c36 */ /* 0x000fe20008000000 */
[----:B------:R-:W2:Y:S01]  /*23d80*/  LDCU UR4, c[0x0][0x39c] ;  /* 0x00007380ff0477ac */ /* 0x000ea20008000800 */
[----:B------:R-:W-:-:S02]  /*23d90*/  VIADD R72, R3, 0xaf ;  /* 0x000000af03487836 */ /* 0x000fc40000000000 */
[C---:B------:R-:W-:Y:S01]  /*23da0*/  VIADD R73, R77.reuse, UR5 ;  /* 0x000000054d497c36 */ /* 0x040fe20008000000 */
[C---:B---3--:R-:W-:Y:S01]  /*23db0*/  LEA R68, P6, R77.reuse, R2, 0x2 ;  /* 0x000000024d447211 */ /* 0x048fe200078c10ff */
        /* <DEDUP_REMOVED lines=10> */
[----:B--2---:R-:W-:Y:S01]  /*23e60*/  ISETP.LT.AND P4, PT, R76, UR4, !P0 ;  /* 0x000000044c007c0c */ /* 0x004fe2000c781270 */
[----:B---3--:R-:W-:Y:S01]  /*23e70*/  VIADD R74, R3, 0xb1 ;  /* 0x000000b1034a7836 */ /* 0x008fe20000000000 */
        /* <DEDUP_REMOVED lines=48> */
[C---:B------:R-:W-:Y:S01]  /*24180*/  VIADD R75, R77.reuse, UR5 ;  /* 0x000000054d4b7c36 */ /* 0x040fe20008000000 */
[----:B------:R4:W-:Y:S01]  /*24190*/  @P1 STG.E desc[UR28][R70.64], R119 ;  /* 0x0000007746001986 */ /* 0x0009e2000c10191c */
[C---:B------:R-:W-:Y:S01]  /*241a0*/  LEA R72, P1, R77.reuse, R2, 0x2 ;  /* 0x000000024d487211 */ /* 0x040fe200078210ff */
[----:B------:R-:W5:Y:S03]  /*241b0*/  LDCU UR7, c[0x0][0x39c] ;  /* 0x00007380ff0777ac */ /* 0x000f660008000800 */
[----:B------:R-:W-:-:S02]  /*241c0*/  LEA.HI.X.SX32 R73, R77, R0, 0x2, P1 ;  /* 0x000000004d497211 */ /* 0x000fc400008f16ff */
[----:B-1----:R-:W-:Y:S01]  /*241d0*/  ISETP.LT.AND P1, PT, R74, UR6, !P0 ;  /* 0x000000064a007c0c */ /* 0x002fe2000c721270 */
[----:B------:R-:W1:Y:S01]  /*241e0*/  LDCU UR6, c[0x0][0x39c] ;  /* 0x00007380ff0677ac */ /* 0x000e620008000800 */
[----:B---3--:R-:W-:Y:S01]  /*241f0*/  VIADD R69, R3, 0xb9 ;  /* 0x000000b903457836 */ /* 0x008fe20000000000 */
[C---:B------:R-:W-:Y:S01]  /*24200*/  LEA R68, P6, R75.reuse, R2, 0x2 ;  /* 0x000000024b447211 */ /* 0x040fe200078c10ff */
[----:B----4-:R-:W-:Y:S01]  /*24210*/  VIADD R71, R75, UR5 ;  /* 0x000000054b477c36 */ /* 0x010fe20008000000 */
        /* <DEDUP_REMOVED lines=11> */
[----:B-----5:R-:W-:Y:S01]  /*242d0*/  ISETP.LT.AND P4, PT, R75, UR7, !P0 ;  /* 0x000000074b007c0c */ /* 0x020fe2000c781270 */
[----:B------:R-:W4:Y:S01]  /*242e0*/  LDCU UR7, c[0x0][0x39c] ;  /* 0x00007380ff0777ac */ /* 0x000f220008000800 */
[C---:B------:R-:W-:Y:S01]  /*242f0*/  LEA.HI.X.SX32 R75, R77.reuse, R0, 0x2, P6 ;  /* 0x000000004d4b7211 */ /* 0x040fe200030f16ff */
[----:B------:R5:W-:Y:S01]  /*24300*/  @P3 STG.E desc[UR28][R70.64], R122 ;  /* 0x0000007a46003986 */ /* 0x000be2000c10191c */
[----:B-1----:R-:W-:Y:S01]  /*24310*/  ISETP.LT.AND P3, PT, R72, UR6, !P0 ;  /* 0x0000000648007c0c */ /* 0x002fe2000c761270 */
[----:B------:R-:W1:Y:S01]  /*24320*/  LDCU UR6, c[0x0][0x39c] ;  /* 0x00007380ff0677ac */ /* 0x000e620008000800 */
[----:B------:R-:W-:-:S02]  /*24330*/  VIADD R77, R77, UR5 ;  /* 0x000000054d4d7c36 */ /* 0x000fc40008000000 */
[----:B------:R-:W-:Y:S02]  /*24340*/  VIADD R72, R3, 0xbc ;  /* 0x000000bc03487836 */ /* 0x000fe40000000000 */
[C---:B------:R-:W-:Y:S01]  /*24350*/  VIADD R73, R77.reuse, UR5 ;  /* 0x000000054d497c36 */ /* 0x040fe20008000000 */
[C---:B---3--:R-:W-:Y:S01]  /*24360*/  LEA R68, P6, R77.reuse, R2, 0x2 ;  /* 0x000000024d447211 */ /* 0x048fe200078c10ff */
[----:B------:R3:W-:Y:S03]  /*24370*/  @P2 STG.E desc[UR28][R74.64], R123 ;  /* 0x0000007b4a002986 */ /* 0x0007e6000c10191c */
[----:B------:R-:W-:Y:S01]  /*24380*/  LEA.HI.X.SX32 R69, R77, R0, 0x2, P6 ;  /* 0x000000004d457211 */ /* 0x000fe200030f16ff */
[C---:B------:R-:W-:Y:S01]  /*24390*/  VIADD R77, R73.reuse, UR5 ;  /* 0x00000005494d7c36 */ /* 0x040fe20008000000 */
[----:B-----5:R-:W-:Y:S01]  /*243a0*/  LEA R70, P6, R73, R2, 0x2 ;  /* 0x0000000249467211 */ /* 0x020fe200078c10ff */
[----:B------:R-:W-:Y:S01]  /*243b0*/  VIADD R76, R3, 0xbd ;  /* 0x000000bd034c7836 */ /* 0x000fe20000000000 */
[----:B--2---:R-:W-:Y:S01]  /*243c0*/  ISETP.LT.AND P2, PT, R72, UR4, !P0 ;  /* 0x0000000448007c0c */ /* 0x004fe2000c741270 */
[----:B------:R-:W2:Y:S01]  /*243d0*/  LDCU UR4, c[0x0][0x39c] ;  /* 0x00007380ff0477ac */ /* 0x000ea20008000800 */
        /* <DEDUP_REMOVED lines=27> */
[----:B------:R-:W1:Y:S01]  /*24590*/  LDCU UR6, c[0x0][0x39c] ;  /* 0x00007380ff0677ac */ /* 0x000e620008000800 */
[----:B------:R-:W-:-:S02]  /*245a0*/  LEA.HI.X.SX32 R73, R77, R0, 0x2, P6 ;  /* 0x000000004d497211 */ /* 0x000fc400030f16ff */
        /* <DEDUP_REMOVED lines=33> */
[----:B------:R3:W-:Y:S01]  /*247c0*/  @P2 STG.E desc[UR28][R72.64], R5 ;  /* 0x0000000548002986 */ /* 0x0007e2000c10191c */
[----:B-----5:R-:W-:Y:S02]  /*247d0*/  VIADD R71, R75, UR5 ;  /* 0x000000054b477c36 */ /* 0x020fe40008000000 */
[----:B-1----:R-:W-:Y:S01]  /*247e0*/  ISETP.LT.AND P2, PT, R69, UR6, !P0 ;  /* 0x0000000645007c0c */ /* 0x002fe2000c741270 */
[----:B------:R-:W-:Y:S01]  /*247f0*/  VIADD R4, R3, 0xc7 ;  /* 0x000000c703047836 */ /* 0x000fe20000000000 */
[----:B------:R-:W-:Y:S01]  /*24800*/  LEA.HI.X.SX32 R69, R75, R0, 0x2, P6 ;  /* 0x000000004b457211 */ /* 0x000fe200030f16ff */
[----:B------:R-:W1:Y:S01]  /*24810*/  LDCU UR6, c[0x0][0x39c] ;  /* 0x00007380ff0677ac */ /* 0x000e620008000800 */
[C---:B------:R-:W-:Y:S01]  /*24820*/  LEA R70, P6, R71.reuse, R2, 0x2 ;  /* 0x0000000247467211 */ /* 0x040fe200078c10ff */
[----:B------:R-:W-:-:S02]  /*24830*/  VIADD R77, R71, UR5 ;  /* 0x00000005474d7c36 */ /* 0x000fc40008000000 */
[----:B------:R5:W-:Y:S01]  /*24840*/  @P1 STG.E desc[UR28][R68.64], R6 ;  /* 0x0000000644001986 */ /* 0x000be2000c10191c */
[----:B------:R-:W-:Y:S02]  /*24850*/  LEA.HI.X.SX32 R71, R71, R0, 0x2, P6 ;  /* 0x0000000047477211 */ /* 0x000fe400030f16ff */
[----:B----4-:R-:W-:Y:S01]  /*24860*/  ISETP.LT.AND P1, PT, R4, UR7, !P0 ;  /* 0x0000000704007c0c */ /* 0x010fe2000c721270 */
[----:B------:R-:W-:Y:S01]  /*24870*/  VIADD R4, R3, 0xc8 ;  /* 0x000000c803047836 */ /* 0x000fe20000000000 */
[----:B------:R-:W-:Y:S01]  /*24880*/  LEA R74, P6, R77, R2, 0x2 ;  /* 0x000000024d4a7211 */ /* 0x000fe200078c10ff */
[----:B------:R4:W-:Y:S01]  /*24890*/  @P5 STG.E desc[UR28][R70.64], R7 ;  /* 0x0000000746005986 */ /* 0x0009e2000c10191c */
[----:B---3--:R-:W-:Y:S01]  /*248a0*/  VIADD R5, R3, 0xc9 ;  /* 0x000000c903057836 */ /* 0x008fe20000000000 */
[----:B------:R-:W3:Y:S01]  /*248b0*/  LDCU UR7, c[0x0][0x39c] ;  /* 0x00007380ff0777ac */ /* 0x000ee20008000800 */
[----:B--2---:R-:W-:Y:S02]  /*248c0*/  ISETP.LT.AND P5, PT, R4, UR4, !P0 ;  /* 0x0000000404007c0c */ /* 0x004fe4000c7a1270 */
[C---:B------:R-:W-:Y:S01]  /*248d0*/  LEA.HI.X.SX32 R75, R77.reuse, R0, 0x2, P6 ;  /* 0x000000004d4b7211 */ /* 0x040fe200030f16ff */
[----:B------:R-:W2:Y:S01]  /*248e0*/  LDCU UR4, c[0x0][0x39c] ;  /* 0x00007380ff0477ac */ /* 0x000ea20008000800 */
[----:B------:R-:W-:-:S04]  /*248f0*/  VIADD R77, R77, UR5 ;  /* 0x000000054d4d7c36 */ /* 0x000fc80008000000 */
[C---:B-----5:R-:W-:Y:S01]  /*24900*/  VIADD R69, R77.reuse, UR5 ;  /* 0x000000054d457c36 */ /* 0x060fe20008000000 */
[----:B------:R-:W-:Y:S01]  /*24910*/  LEA R4, P6, R77, R2, 0x2 ;  /* 0x000000024d047211 */ /* 0x000fe200078c10ff */
[----:B------:R5:W-:Y:S01]  /*24920*/  @P4 STG.E desc[UR28][R74.64], R8 ;  /* 0x000000084a004986 */ /* 0x000be2000c10191c */
[----:B-1----:R-:W-:Y:S01]  /*24930*/  ISETP.LT.AND P4, PT, R5, UR6, !P0 ;  /* 0x0000000605007c0c */ /* 0x002fe2000c781270 */
[----:B----4-:R-:W-:Y:S01]  /*24940*/  VIADD R71, R69, UR5 ;  /* 0x0000000545477c36 */ /* 0x010fe20008000000 */
[----:B------:R-:W-:Y:S01]  /*24950*/  LEA.HI.X.SX32 R5, R77, R0, 0x2, P6 ;  /* 0x000000004d057211 */ /* 0x000fe200030f16ff */
[----:B------:R-:W1:Y:S01]  /*24960*/  LDCU UR6, c[0x0][0x39c] ;  /* 0x00007380ff0677ac */ /* 0x000e620008000800 */
[----:B------:R-:W-:Y:S01]  /*24970*/  LEA R6, P6, R69, R2, 0x2 ;  /* 0x0000000245067211 */ /* 0x000fe200078c10ff */
[----:B------:R-:W-:Y:S02]  /*24980*/  VIADD R70, R3, 0xca ;  /* 0x000000ca03467836 */ /* 0x000fe40000000000 */
[----:B------:R4:W-:Y:S01]  /*24990*/  @P3 STG.E desc[UR28][R4.64], R9 ;  /* 0x0000000904003986 */ /* 0x0009e2000c10191c */
[----:B------:R-:W-:-:S02]  /*249a0*/  LEA.HI.X.SX32 R7, R69, R0, 0x2, P6 ;  /* 0x0000000045077211 */ /* 0x000fc400030f16ff */
[----:B------:R-:W-:Y:S02]  /*249b0*/  LEA R68, P6, R71, R2, 0x2 ;  /* 0x0000000247447211 */ /* 0x000fe400078c10ff */
[----:B--2---:R-:W-:Y:S01]  /*249c0*/  ISETP.LT.AND P3, PT, R70, UR4, !P0 ;  /* 0x0000000446007c0c */ /* 0x004fe2000c761270 */
[----:B------:R-:W2:Y:S01]  /*249d0*/  LDCU UR4, c[0x0][0x39c] ;  /* 0x00007380ff0477ac */ /* 0x000ea20008000800 */
[----:B-----5:R-:W-:Y:S01]  /*249e0*/  VIADD R8, R3, 0xcb ;  /* 0x000000cb03087836 */ /* 0x020fe20000000000 */
[C---:B------:R-:W-:Y:S01]  /*249f0*/  LEA.HI.X.SX32 R69, R71.reuse, R0, 0x2, P6 ;  /* 0x0000000047457211 */ /* 0x040fe200030f16ff */
[----:B------:R-:W-:Y:S01]  /*24a00*/  VIADD R71, R71, UR5 ;  /* 0x0000000547477c36 */ /* 0x000fe20008000000 */
[----:B------:R5:W-:Y:S02]  /*24a10*/  @P2 STG.E desc[UR28][R6.64], R10 ;  /* 0x0000000a06002986 */ /* 0x000be4000c10191c */
[----:B---3--:R-:W-:Y:S01]  /*24a20*/  ISETP.LT.AND P2, PT, R8, UR7, !P0 ;  /* 0x0000000708007c0c */ /* 0x008fe2000c741270 */
[----:B------:R-:W-:Y:S01]  /*24a30*/  VIADD R8, R3, 0xcc ;  /* 0x000000cc03087836 */ /* 0x000fe20000000000 */
[C---:B----4-:R-:W-:Y:S01]  /*24a40*/  LEA R4, P6, R71.reuse, R2, 0x2 ;  /* 0x0000000247047211 */ /* 0x050fe200078c10ff */
[----:B------:R-:W-:Y:S01]  /*24a50*/  VIADD R9, R71, UR5 ;  /* 0x0000000547097c36 */ /* 0x000fe20008000000 */
[----:B------:R-:W3:Y:S01]  /*24a60*/  LDCU UR7, c[0x0][0x39c] ;  /* 0x00007380ff0777ac */ /* 0x000ee20008000800 */
[----:B------:R4:W-:Y:S01]  /*24a70*/  @P1 STG.E desc[UR28][R68.64], R11 ;  /* 0x0000000b44001986 */ /* 0x0009e2000c10191c */
[----:B-1----:R-:W-:Y:S01]  /*24a80*/  ISETP.LT.AND P1, PT, R8, UR6, !P0 ;  /* 0x0000000608007c0c */ /* 0x002fe2000c721270 */
[----:B------:R-:W-:Y:S01]  /*24a90*/  VIADD R8, R3, 0xcd ;  /* 0x000000cd03087836 */ /* 0x000fe20000000000 */
[----:B------:R-:W-:Y:S01]  /*24aa0*/  LEA.HI.X.SX32 R5, R71, R0, 0x2, P6 ;  /* 0x0000000047057211 */ /* 0x000fe200030f16ff */
[C---:B------:R-:W-:Y:S01]  /*24ab0*/  VIADD R71, R9.reuse, UR5 ;  /* 0x0000000509477c36 */ /* 0x040fe20008000000 */
[C---:B-----5:R-:W-:Y:S01]  /*24ac0*/  LEA R6, P6, R9.reuse, R2, 0x2 ;  /* 0x0000000209067211 */ /* 0x060fe200078c10ff */
[----:B------:R-:W1:Y:S02]  /*24ad0*/  LDCU UR6, c[0x0][0x39c] ;  /* 0x00007380ff0677ac */ /* 0x000e640008000800 */
[----:B------:R-:W-:Y:S01]  /*24ae0*/  @P5 STG.E desc[UR28][R4.64], R12 ;  /* 0x0000000c04005986 */ /* 0x000fe2000c10191c */
[----:B------:R-:W-:-:S02]  /*24af0*/  LEA.HI.X.SX32 R7, R9, R0, 0x2, P6 ;  /* 0x0000000009077211 */ /* 0x000fc400030f16ff */
[----:B--2---:R-:W-:Y:S01]  /*24b00*/  ISETP.LT.AND P5, PT, R8, UR4, !P0 ;  /* 0x0000000408007c0c */ /* 0x004fe2000c7a1270 */
[C---:B----4-:R-:W-:Y:S01]  /*24b10*/  VIADD R69, R71.reuse, UR5 ;  /* 0x0000000547457c36 */ /* 0x050fe20008000000 */
[----:B------:R-:W-:Y:S01]  /*24b20*/  LEA R8, P6, R71, R2, 0x2 ;  /* 0x0000000247087211 */ /* 0x000fe200078c10ff */
[----:B------:R-:W-:Y:S01]  /*24b30*/  VIADD R11, R3, 0xce ;  /* 0x000000ce030b7836 */ /* 0x000fe20000000000 */
[----:B------:R-:W2:Y:S02]  /*24b40*/  LDCU UR4, c[0x0][0x39c] ;  /* 0x00007380ff0477ac */ /* 0x000ea40008000800 */
[----:B------:R-:W-:Y:S02]  /*24b50*/  LEA.HI.X.SX32 R9, R71, R0, 0x2, P6 ;  /* 0x0000000047097211 */ /* 0x000fe400030f16ff */
[----:B------:R-:W-:Y:S01]  /*24b60*/  LEA R10, P6, R69, R2, 0x2 ;  /* 0x00000002450a7211 */ /* 0x000fe200078c10ff */
[----:B------:R4:W-:Y:S01]  /*24b70*/  @P4 STG.E desc[UR28][R6.64], R13 ;  /* 0x0000000d06004986 */ /* 0x0009e2000c10191c */
[----:B---3--:R-:W-:Y:S01]  /*24b80*/  ISETP.LT.AND P4, PT, R11, UR7, !P0 ;  /* 0x000000070b007c0c */ /* 0x008fe2000c781270 */
[----:B------:R-:W-:Y:S01]  /*24b90*/  VIADD R68, R3, 0xcf ;  /* 0x000000cf03447836 */ /* 0x000fe20000000000 */
[C---:B------:R-:W-:Y:S01]  /*24ba0*/  LEA.HI.X.SX32 R11, R69.reuse, R0, 0x2, P6 ;  /* 0x00000000450b7211 */ /* 0x040fe200030f16ff */
[----:B------:R-:W3:Y:S01]  /*24bb0*/  LDCU UR7, c[0x0][0x39c] ;  /* 0x00007380ff0777ac */ /* 0x000ee20008000800 */
[----:B------:R-:W-:Y:S01]  /*24bc0*/  VIADD R69, R69, UR5 ;  /* 0x0000000545457c36 */ /* 0x000fe20008000000 */
[----:B------:R5:W-:Y:S01]  /*24bd0*/  @P3 STG.E desc[UR28][R8.64], R14 ;  /* 0x0000000e08003986 */ /* 0x000be2000c10191c */
[----:B-1----:R-:W-:Y:S01]  /*24be0*/  ISETP.LT.AND P3, PT, R68, UR6, !P0 ;  /* 0x0000000644007c0c */ /* 0x002fe2000c761270 */
[----:B------:R-:W1:Y:S02]  /*24bf0*/  LDCU UR6, c[0x0][0x39c] ;  /* 0x00007380ff0677ac */ /* 0x000e640008000800 */
[----:B------:R1:W-:Y:S01]  /*24c00*/  @P2 STG.E desc[UR28][R10.64], R15 ;  /* 0x0000000f0a002986 */ /* 0x0003e2000c10191c */
[C---:B----4-:R-:W-:Y:S01]  /*24c10*/  VIADD R13, R69.reuse, UR5 ;  /* 0x00000005450d7c36 */ /* 0x050fe20008000000 */
[----:B------:R-:W-:Y:S01]  /*24c20*/  LEA R4, P2, R69, R2, 0x2 ;  /* 0x0000000245047211 */ /* 0x000fe200078410ff */
[----:B------:R-:W-:-:S03]  /*24c30*/  VIADD R7, R3, 0xd0 ;  /* 0x000000d003077836 */ /* 0x000fc60000000000 */
[----:B------:R-:W-:Y:S02]  /*24c40*/  LEA R6, P6, R13, R2, 0x2 ;  /* 0x000000020d067211 */ /* 0x000fe400078c10ff */
[-C--:B------:R-:W-:Y:S01]  /*24c50*/  LEA.HI.X.SX32 R5, R69, R0.reuse, 0x2, P2 ;  /* 0x0000000045057211 */ /* 0x080fe200010f16ff */
[----:B-----5:R-:W-:Y:S01]  /*24c60*/  VIADD R8, R3, 0xd1 ;  /* 0x000000d103087836 */ /* 0x020fe20000000000 */
[----:B--2---:R-:W-:Y:S01]  /*24c70*/  ISETP.LT.AND P2, PT, R7, UR4, !P0 ;  /* 0x0000000407007c0c */ /* 0x004fe2000c741270 */
[----:B------:R-:W2:Y:S01]  /*24c80*/  LDCU UR4, c[0x0][0x39c] ;  /* 0x00007380ff0477ac */ /* 0x000ea20008000800 */
[C---:B------:R-:W-:Y:S01]  /*24c90*/  LEA.HI.X.SX32 R7, R13.reuse, R0, 0x2, P6 ;  /* 0x000000000d077211 */ /* 0x040fe200030f16ff */
[----:B------:R-:W-:Y:S01]  /*24ca0*/  VIADD R13, R13, UR5 ;  /* 0x000000050d0d7c36 */ /* 0x000fe20008000000 */
[----:B------:R4:W-:Y:S01]  /*24cb0*/  @P1 STG.E desc[UR28][R4.64], R16 ;  /* 0x0000001004001986 */ /* 0x0009e2000c10191c */
[----:B---3--:R-:W-:Y:S01]  /*24cc0*/  ISETP.LT.AND P1, PT, R8, UR7, !P0 ;  /* 0x0000000708007c0c */ /* 0x008fe2000c721270 */
[----:B-1----:R-:W-:Y:S01]  /*24cd0*/  VIADD R10, R3, 0xd2 ;  /* 0x000000d2030a7836 */ /* 0x002fe20000000000 */
[----:B------:R-:W1:Y:S01]  /*24ce0*/  LDCU UR7, c[0x0][0x39c] ;  /* 0x00007380ff0777ac */ /* 0x000e620008000800 */
[----:B------:R3:W-:Y:S01]  /*24cf0*/  @P5 STG.E desc[UR28][R6.64], R17 ;  /* 0x0000001106005986 */ /* 0x0007e2000c10191c */
[C---:B------:R-:W-:Y:S01]  /*24d00*/  LEA R8, P5, R13.reuse, R2, 0x2 ;  /* 0x000000020d087211 */ /* 0x040fe200078a10ff */
[----:B------:R-:W-:-:S03]  /*24d10*/  VIADD R11, R13, UR5 ;  /* 0x000000050d0b7c36 */ /* 0x000fc60008000000 */
[----:B------:R-:W-:Y:S02]  /*24d20*/  LEA.HI.X.SX32 R9, R13, R0, 0x2, P5 ;  /* 0x000000000d097211 */ /* 0x000fe400028f16ff */
[----:B------:R-:W-:Y:S01]  /*24d30*/  ISETP.LT.AND P5, PT, R10, UR6, !P0 ;  /* 0x000000060a007c0c */ /* 0x000fe2000c7a1270 */
[----:B------:R-:W5:Y:S01]  /*24d40*/  LDCU UR6, c[0x0][0x39c] ;  /* 0x00007380ff0677ac */ /* 0x000f620008000800 */
[----:B----4-:R-:W-:Y:S01]  /*24d50*/  VIADD R5, R3, 0xd3 ;  /* 0x000000d303057836 */ /* 0x010fe20000000000 */
[C---:B------:R-:W-:Y:S01]  /*24d60*/  LEA R4, P6, R11.reuse, R2, 0x2 ;  /* 0x000000020b047211 */ /* 0x040fe200078c10ff */
[----:B---3--:R-:W-:Y:S01]  /*24d70*/  VIADD R7, R11, UR5 ;  /* 0x000000050b077c36 */ /* 0x008fe20008000000 */
        /* <DEDUP_REMOVED lines=11> */
[----:B-1----:R-:W-:Y:S01]  /*24e30*/  ISETP.LT.AND P3, PT, R11, UR7, !P0 ;  /* 0x000000070b007c0c */ /* 0x002fe2000c761270 */
[----:B------:R-:W1:Y:S01]  /*24e40*/  LDCU UR7, c[0x0][0x39c] ;  /* 0x00007380ff0777ac */ /* 0x000e620008000800 */
[C---:B------:R-:W-:Y:S01]  /*24e50*/  LEA.HI.X.SX32 R11, R13.reuse, R0, 0x2, P6 ;  /* 0x000000000d0b7211 */ /* 0x040fe200030f16ff */
[----:B------:R4:W-:Y:S01]  /*24e60*/  @P2 STG.E desc[UR28][R6.64], R20 ;  /* 0x0000001406002986 */ /* 0x0009e2000c10191c */
[----:B-----5:R-:W-:Y:S01]  /*24e70*/  ISETP.LT.AND P2, PT, R8, UR6, !P0 ;  /* 0x0000000608007c0c */ /* 0x020fe2000c741270 */
[----:B------:R-:W-:Y:S01]  /*24e80*/  VIADD R13, R13, UR5 ;  /* 0x000000050d0d7c36 */ /* 0x000fe20008000000 */
[----:B------:R-:W5:Y:S01]  /*24e90*/  LDCU UR6, c[0x0][0x39c] ;  /* 0x00007380ff0677ac */ /* 0x000f620008000800 */
[----:B------:R-:W-:-:S02]  /*24ea0*/  VIADD R8, R3, 0xd6 ;  /* 0x000000d603087836 */ /* 0x000fc40000000000 */
[C---:B------:R-:W-:Y:S01]  /*24eb0*/  VIADD R9, R13.reuse, UR5 ;  /* 0x000000050d097c36 */ /* 0x040fe20008000000 */
[C---:B---3--:R-:W-:Y:S01]  /*24ec0*/  LEA R4, P6, R13.reuse, R2, 0x2 ;  /* 0x000000020d047211 */ /* 0x048fe200078c10ff */
[----:B------:R3:W-:Y:S03]  /*24ed0*/  @P1 STG.E desc[UR28][R10.64], R21 ;  /* 0x000000150a001986 */ /* 0x0007e6000c10191c */
[----:B------:R-:W-:Y:S01]  /*24ee0*/  LEA.HI.X.SX32 R5, R13, R0, 0x2, P6 ;  /* 0x000000000d057211 */ /* 0x000fe200030f16ff */
[C---:B------:R-:W-:Y:S01]  /*24ef0*/  VIADD R13, R9.reuse, UR5 ;  /* 0x00000005090d7c36 */ /* 0x040fe20008000000 */
[----:B----4-:R-:W-:Y:S02]  /*24f00*/  LEA R6, P6, R9, R2, 0x2 ;  /* 0x0000000209067211 */ /* 0x010fe400078c10ff */
[----:B--2---:R-:W-:Y:S01]  /*24f10*/  ISETP.LT.AND P1, PT, R8, UR4, !P0 ;  /* 0x0000000408007c0c */ /* 0x004fe2000c721270 */
[----:B------:R-:W2:Y:S01]  /*24f20*/  LDCU UR4, c[0x0][0x39c] ;  /* 0x00007380ff0477ac */ /* 0x000ea20008000800 */
[----:B------:R-:W-:Y:S01]  /*24f30*/  VIADD R12, R3, 0xd7 ;  /* 0x000000d7030c7836 */ /* 0x000fe20000000000 */
[----:B------:R-:W-:-:S02]  /*24f40*/  LEA.HI.X.SX32 R7, R9, R0, 0x2, P6 ;  /* 0x0000000009077211 */ /* 0x000fc400030f16ff */
[----:B------:R-:W-:Y:S01]  /*24f50*/  LEA R8, P6, R13, R2, 0x2 ;  /* 0x000000020d087211 */ /* 0x000fe200078c10ff */
[----:B------:R4:W-:Y:S01]  /*24f60*/  @P5 STG.E desc[UR28][R4.64], R22 ;  /* 0x0000001604005986 */ /* 0x0009e2000c10191c */
[----:B-----5:R-:W-:Y:S01]  /*24f70*/  ISETP.LT.AND P5, PT, R12, UR6, !P0 ;  /* 0x000000060c007c0c */ /* 0x020fe2000c7a1270 */
[----:B---3--:R-:W-:Y:S01]  /*24f80*/  VIADD R10, R3, 0xd8 ;  /* 0x000000d8030a7836 */ /* 0x008fe20000000000 */
[C---:B------:R-:W-:Y:S01]  /*24f90*/  LEA.HI.X.SX32 R9, R13.reuse, R0, 0x2, P6 ;  /* 0x000000000d097211 */ /* 0x040fe200030f16ff */
[----:B------:R-:W3:Y:S01]  /*24fa0*/  LDCU UR6, c[0x0][0x39c] ;  /* 0x00007380ff0677ac */ /* 0x000ee20008000800 */
[----:B------:R-:W-:Y:S01]  /*24fb0*/  VIADD R13, R13, UR5 ;  /* 0x000000050d0d7c36 */ /* 0x000fe20008000000 */
[----:B------:R5:W-:Y:S01]  /*24fc0*/  @P4 STG.E desc[UR28][R6.64], R23 ;  /* 0x0000001706004986 */ /* 0x000be2000c10191c */
[----:B-1----:R-:W-:Y:S01]  /*24fd0*/  ISETP.LT.AND P4, PT, R10, UR7, !P0 ;  /* 0x000000070a007c0c */ /* 0x002fe2000c781270 */
[----:B------:R-:W1:Y:S01]  /*24fe0*/  LDCU UR7, c[0x0][0x39c] ;  /* 0x00007380ff0777ac */ /* 0x000e620008000800 */
[----:B------:R-:W-:-:S02]  /*24ff0*/  VIADD R11, R13, UR5 ;  /* 0x000000050d0b7c36 */ /* 0x000fc40008000000 */
[----:B------:R-:W-:Y:S01]  /*25000*/  VIADD R10, R3, 0xd9 ;  /* 0x000000d9030a7836 */ /* 0x000fe20000000000 */
[C---:B----4-:R-:W-:Y:S01]  /*25010*/  LEA R4, P6, R13.reuse, R2, 0x2 ;  /* 0x000000020d047211 */ /* 0x050fe200078c10ff */
[----:B------:R4:W-:Y:S03]  /*25020*/  @P3 STG.E desc[UR28][R8.64], R24 ;  /* 0x0000001808003986 */ /* 0x0009e6000c10191c */
[----:B------:R-:W-:Y:S01]  /*25030*/  LEA.HI.X.SX32 R5, R13, R0, 0x2, P6 ;  /* 0x000000000d057211 */ /* 0x000fe200030f16ff */
[C---:B------:R-:W-:Y:S01]  /*25040*/  VIADD R13, R11.reuse, UR5 ;  /* 0x000000050b0d7c36 */ /* 0x040fe20008000000 */
[----:B-----5:R-:W-:Y:S02]  /*25050*/  LEA R6, P6, R11, R2, 0x2 ;  /* 0x000000020b067211 */ /* 0x020fe400078c10ff */
[----:B--2---:R-:W-:Y:S01]  /*25060*/  ISETP.LT.AND P3, PT, R10, UR4, !P0 ;  /* 0x000000040a007c0c */ /* 0x004fe2000c761270 */
[----:B------:R-:W2:Y:S01]  /*25070*/  LDCU UR4, c[0x0][0x39c] ;  /* 0x00007380ff0477ac */ /* 0x000ea20008000800 */
[----:B------:R-:W-:Y:S01]  /*25080*/  VIADD R10, R3, 0xda ;  /* 0x000000da030a7836 */ /* 0x000fe20000000000 */
[----:B------:R-:W-:Y:S01]  /*25090*/  LEA.HI.X.SX32 R7, R11, R0, 0x2, P6 ;  /* 0x000000000b077211 */ /* 0x000fe200030f16ff */
[C---:B------:R-:W-:Y:S01]  /*250a0*/  VIADD R15, R13.reuse, UR5 ;  /* 0x000000050d0f7c36 */ /* 0x040fe20008000000 */
[----:B----4-:R-:W-:Y:S01]  /*250b0*/  LEA R8, P6, R13, R2, 0x2 ;  /* 0x000000020d087211 */ /* 0x010fe200078c10ff */
[----:B------:R4:W-:Y:S01]  /*250c0*/  @P2 STG.E desc[UR28][R4.64], R25 ;  /* 0x0000001904002986 */ /* 0x0009e2000c10191c */
[----:B---3--:R-:W-:Y:S01]  /*250d0*/  ISETP.LT.AND P2, PT, R10, UR6, !P0 ;  /* 0x000000060a007c0c */ /* 0x008fe2000c741270 */
[----:B------:R-:W-:Y:S01]  /*250e0*/  VIADD R11, R3, 0xdb ;  /* 0x000000db030b7836 */ /* 0x000fe20000000000 */
[----:B------:R-:W-:Y:S01]  /*250f0*/  LEA.HI.X.SX32 R9, R13, R0, 0x2, P6 ;  /* 0x000000000d097211 */ /* 0x000fe200030f16ff */
[----:B------:R-:W3:Y:S01]  /*25100*/  LDCU UR6, c[0x0][0x39c] ;  /* 0x00007380ff0677ac */ /* 0x000ee20008000800 */
[----:B------:R-:W-:Y:S01]  /*25110*/  LEA R10, P6, R15, R2, 0x2 ;  /* 0x000000020f0a7211 */ /* 0x000fe200078c10ff */
[----:B------:R5:W-:Y:S01]  /*25120*/  @P1 STG.E desc[UR28][R6.64], R26 ;  /* 0x0000001a06001986 */ /* 0x000be2000c10191c */
[----:B-1----:R-:W-:Y:S01]  /*25130*/  ISETP.LT.AND P1, PT, R11, UR7, !P0 ;  /* 0x000000070b007c0c */ /* 0x002fe2000c721270 */
[----:B------:R-:W-:Y:S01]  /*25140*/  VIADD R12, R3, 0xdc ;  /* 0x000000dc030c7836 */ /* 0x000fe20000000000 */
[C---:B------:R-:W-:Y:S01]  /*25150*/  LEA.HI.X.SX32 R11, R15.reuse, R0, 0x2, P6 ;  /* 0x000000000f0b7211 */ /* 0x040fe200030f16ff */
[----:B------:R-:W1:Y:S01]  /*25160*/  LDCU UR7, c[0x0][0x39c] ;  /* 0x00007380ff0777ac */ /* 0x000e620008000800 */
[----:B------:R-:W-:Y:S01]  /*25170*/  VIADD R15, R15, UR5 ;  /* 0x000000050f0f7c36 */ /* 0x000fe20008000000 */
[----:B------:R3:W-:Y:S01]  /*25180*/  @P5 STG.E desc[UR28][R8.64], R27 ;  /* 0x0000001b08005986 */ /* 0x0007e2000c10191c */
[----:B--2---:R-:W-:Y:S01]  /*25190*/  ISETP.LT.AND P5, PT, R12, UR4, !P0 ;  /* 0x000000040c007c0c */ /* 0x004fe2000c7a1270 */
[----:B------:R-:W2:Y:S01]  /*251a0*/  LDCU UR4, c[0x0][0x39c] ;  /* 0x00007380ff0477ac */ /* 0x000ea20008000800 */
        /* <DEDUP_REMOVED lines=12> */
[----:B-1----:R-:W-:Y:S01]  /*25270*/  VIADD R10, R3, 0xdf ;  /* 0x000000df030a7836 */ /* 0x002fe20000000000 */
[----:B------:R-:W-:Y:S01]  /*25280*/  ISETP.LT.AND P3, PT, R8, UR7, !P0 ;  /* 0x0000000708007c0c */ /* 0x000fe2000c761270 */
[----:B------:R-:W1:Y:S01]  /*25290*/  LDCU UR7, c[0x0][0x39c] ;  /* 0x00007380ff0777ac */ /* 0x000e620008000800 */
[----:B------:R5:W-:Y:S01]  /*252a0*/  @P2 STG.E desc[UR28][R6.64], R30 ;  /* 0x0000001e06002986 */ /* 0x000be2000c10191c */
[C---:B------:R-:W-:Y:S01]  /*252b0*/  LEA R8, P2, R13.reuse, R2, 0x2 ;  /* 0x000000020d087211 */ /* 0x040fe200078410ff */
[----:B------:R-:W-:-:S03]  /*252c0*/  VIADD R11, R13, UR5 ;  /* 0x000000050d0b7c36 */ /* 0x000fc60008000000 */
[----:B------:R-:W-:Y:S02]  /*252d0*/  LEA.HI.X.SX32 R9, R13, R0, 0x2, P2 ;  /* 0x000000000d097211 */ /* 0x000fe400010f16ff */
[----:B--2---:R-:W-:Y:S01]  /*252e0*/  ISETP.LT.AND P2, PT, R10, UR4, !P0 ;  /* 0x000000040a007c0c */ /* 0x004fe2000c741270 */
[----:B------:R-:W2:Y:S01]  /*252f0*/  LDCU UR4, c[0x0][0x39c] ;  /* 0x00007380ff0477ac */ /* 0x000ea20008000800 */
        /* <DEDUP_REMOVED lines=14> */
[----:B-1----:R-:W-:Y:S01]  /*253e0*/  ISETP.LT.AND P5, PT, R11, UR7, !P0 ;  /* 0x000000070b007c0c */ /* 0x002fe2000c7a1270 */
[----:B------:R-:W1:Y:S01]  /*253f0*/  LDCU UR7, c[0x0][0x39c] ;  /* 0x00007380ff0777ac */ /* 0x000e620008000800 */
[C---:B------:R-:W-:Y:S01]  /*25400*/  LEA.HI.X.SX32 R11, R13.reuse, R0, 0x2, P6 ;  /* 0x000000000d0b7211 */ /* 0x040fe200030f16ff */
[----:B------:R5:W-:Y:S01]  /*25410*/  @P4 STG.E desc[UR28][R6.64], R33 ;  /* 0x0000002106004986 */ /* 0x000be2000c10191c */
[----:B--2---:R-:W-:Y:S01]  /*25420*/  ISETP.LT.AND P4, PT, R8, UR4, !P0 ;  /* 0x0000000408007c0c */ /* 0x004fe2000c781270 */
[----:B------:R-:W-:Y:S01]  /*25430*/  VIADD R13, R13, UR5 ;  /* 0x000000050d0d7c36 */ /* 0x000fe20008000000 */
[----:B------:R-:W2:Y:S01]  /*25440*/  LDCU UR4, c[0x0][0x39c] ;  /* 0x00007380ff0477ac */ /* 0x000ea20008000800 */
        /* <DEDUP_REMOVED lines=13> */
[----:B--2---:R-:W-:Y:S01]  /*25520*/  ISETP.LT.AND P2, PT, R12, UR4, !P0 ;  /* 0x000000040c007c0c */ /* 0x004fe2000c741270 */
[----:B----4-:R-:W-:Y:S01]  /*25530*/  VIADD R10, R3, 0xe5 ;  /* 0x000000e5030a7836 */ /* 0x010fe20000000000 */
[C---:B------:R-:W-:Y:S01]  /*25540*/  LEA.HI.X.SX32 R9, R13.reuse, R0, 0x2, P6 ;  /* 0x000000000d097211 */ /* 0x040fe200030f16ff */
[----:B------:R-:W2:Y:S01]  /*25550*/  LDCU UR4, c[0x0][0x39c] ;  /* 0x00007380ff0477ac */ /* 0x000ea20008000800 */
[----:B------:R-:W-:Y:S01]  /*25560*/  VIADD R13, R13, UR5 ;  /* 0x000000050d0d7c36 */ /* 0x000fe20008000000 */
[----:B------:R4:W-:Y:S01]  /*25570*/  @P1 STG.E desc[UR28][R6.64], R36 ;  /* 0x0000002406001986 */ /* 0x0009e2000c10191c */
[----:B-1----:R-:W-:Y:S01]  /*25580*/  ISETP.LT.AND P1, PT, R10, UR7, !P0 ;  /* 0x000000070a007c0c */ /* 0x002fe2000c721270 */
[----:B------:R-:W1:Y:S01]  /*25590*/  LDCU UR7, c[0x0][0x39c] ;  /* 0x00007380ff0777ac */ /* 0x000e620008000800 */
        /* <DEDUP_REMOVED lines=98> */
[----:B--2---:R-:W-:Y:S01]  /*25bc0*/  ISETP.LT.AND P2, PT, R10, UR4, !P0 ;  /* 0x000000040a007c0c */ /* 0x004fe2000c741270 */
[----:B------:R-:W2:Y:S01]  /*25bd0*/  LDCU UR4, c[0x0][0x39c] ;  /* 0x00007380ff0477ac */ /* 0x000ea20008000800 */
        /* <DEDUP_REMOVED lines=33> */
[C---:B------:R-:W-:Y:S01]  /*25df0*/  VIADD R11, R13.reuse, UR5 ;  /* 0x000000050d0b7c36 */ /* 0x040fe20008000000 */
[----:B------:R1:W-:Y:S01]  /*25e00*/  @P1 STG.E desc[UR28][R6.64], R56 ;  /* 0x0000003806001986 */ /* 0x0003e2000c10191c */
[C---:B------:R-:W-:Y:S01]  /*25e10*/  LEA R8, P1, R13.reuse, R2, 0x2 ;  /* 0x000000020d087211 */ /* 0x040fe200078210ff */
[----:B------:R-:W5:Y:S03]  /*25e20*/  LDCU UR7, c[0x0][0x39c] ;  /* 0x00007380ff0777ac */ /* 0x000f660008000800 */
[----:B------:R-:W-:-:S02]  /*25e30*/  LEA.HI.X.SX32 R9, R13, R0, 0x2, P1 ;  /* 0x000000000d097211 */ /* 0x000fc400008f16ff */
[----:B--2---:R-:W-:Y:S01]  /*25e40*/  ISETP.LT.AND P1, PT, R10, UR4, !P0 ;  /* 0x000000040a007c0c */ /* 0x004fe2000c721270 */
[----:B------:R-:W2:Y:S01]  /*25e50*/  LDCU UR4, c[0x0][0x39c] ;  /* 0x00007380ff0477ac */ /* 0x000ea20008000800 */
[----:B----4-:R-:W-:Y:S01]  /*25e60*/  VIADD R5, R3, 0xfa ;  /* 0x000000fa03057836 */ /* 0x010fe20000000000 */
[C---:B------:R-:W-:Y:S01]  /*25e70*/  LEA R4, P6, R11.reuse, R2, 0x2 ;  /* 0x000000020b047211 */ /* 0x040fe200078c10ff */
[----:B-1----:R-:W-:Y:S01]  /*25e80*/  VIADD R7, R11, UR5 ;  /* 0x000000050b077c36 */ /* 0x002fe20008000000 */
[----:B------:R1:W-:Y:S02]  /*25e90*/  @P5 STG.E desc[UR28][R8.64], R57 ;  /* 0x0000003908005986 */ /* 0x0003e4000c10191c */
[----:B---3--:R-:W-:Y:S01]  /*25ea0*/  ISETP.LT.AND P5, PT, R5, UR6, !P0 ;  /* 0x0000000605007c0c */ /* 0x008fe2000c7a1270 */
[----:B------:R-:W3:Y:S01]  /*25eb0*/  LDCU UR6, c[0x0][0x39c] ;  /* 0x00007380ff0677ac */ /* 0x000ee20008000800 */
[----:B------:R-:W-:Y:S01]  /*25ec0*/  LEA.HI.X.SX32 R5, R11, R0, 0x2, P6 ;  /* 0x000000000b057211 */ /* 0x000fe200030f16ff */
[C---:B------:R-:W-:Y:S01]  /*25ed0*/  VIADD R11, R7.reuse, UR5 ;  /* 0x00000005070b7c36 */ /* 0x040fe20008000000 */
[----:B------:R-:W-:Y:S01]  /*25ee0*/  LEA R6, P6, R7, R2, 0x2 ;  /* 0x0000000207067211 */ /* 0x000fe200078c10ff */
[----:B------:R-:W-:-:S02]  /*25ef0*/  VIADD R10, R3, 0xfb ;  /* 0x000000fb030a7836 */ /* 0x000fc40000000000 */
[----:B------:R-:W-:Y:S01]  /*25f00*/  VIADD R13, R11, UR5 ;  /* 0x000000050b0d7c36 */ /* 0x000fe20008000000 */
[----:B------:R-:W-:Y:S01]  /*25f10*/  LEA.HI.X.SX32 R7, R7, R0, 0x2, P6 ;  /* 0x0000000007077211 */ /* 0x000fe200030f16ff */
[----:B-1----:R-:W-:Y:S01]  /*25f20*/  VIADD R9, R3, 0xfc ;  /* 0x000000fc03097836 */ /* 0x002fe20000000000 */
[----:B------:R-:W-:Y:S01]  /*25f30*/  LEA R8, P6, R11, R2, 0x2 ;  /* 0x000000020b087211 */ /* 0x000fe200078c10ff */
[----:B------:R1:W-:Y:S01]  /*25f40*/  @P4 STG.E desc[UR28][R4.64], R58 ;  /* 0x0000003a04004986 */ /* 0x0003e2000c10191c */
[----:B------:R-:W-:Y:S01]  /*25f50*/  VIADD R15, R13, UR5 ;  /* 0x000000050d0f7c36 */ /* 0x000fe20008000000 */
[----:B-----5:R-:W-:Y:S02]  /*25f60*/  ISETP.LT.AND P4, PT, R10, UR7, !P0 ;  /* 0x000000070a007c0c */ /* 0x020fe4000c781270 */
[----:B------:R4:W-:Y:S01]  /*25f70*/  @P3 STG.E desc[UR28][R6.64], R59 ;  /* 0x0000003b06003986 */ /* 0x0009e2000c10191c */
[----:B--2---:R-:W-:Y:S01]  /*25f80*/  ISETP.LT.AND P3, PT, R9, UR4, !P0 ;  /* 0x0000000409007c0c */ /* 0x004fe2000c761270 */
[----:B------:R-:W-:Y:S01]  /*25f90*/  VIADD R17, R15, UR5 ;  /* 0x000000050f117c36 */ /* 0x000fe20008000000 */
[----:B------:R-:W-:Y:S01]  /*25fa0*/  LEA.HI.X.SX32 R9, R11, R0, 0x2, P6 ;  /* 0x000000000b097211 */ /* 0x000fe200030f16ff */
[----:B------:R-:W2:Y:S01]  /*25fb0*/  LDCU UR4, c[0x0][0x39c] ;  /* 0x00007380ff0477ac */ /* 0x000ea20008000800 */
[----:B------:R-:W-:Y:S01]  /*25fc0*/  LEA R10, P6, R13, R2, 0x2 ;  /* 0x000000020d0a7211 */ /* 0x000fe200078c10ff */
[----:B-1----:R-:W-:-:S03]  /*25fd0*/  VIADD R4, R3, 0xfd ;  /* 0x000000fd03047836 */ /* 0x002fc60000000000 */
[----:B------:R-:W-:Y:S01]  /*25fe0*/  LEA.HI.X.SX32 R11, R13, R0, 0x2, P6 ;  /* 0x000000000d0b7211 */ /* 0x000fe200030f16ff */
[----:B------:R1:W-:Y:S01]  /*25ff0*/  @P2 STG.E desc[UR28][R8.64], R60 ;  /* 0x0000003c08002986 */ /* 0x0003e2000c10191c */
[----:B------:R-:W-:Y:S01]  /*26000*/  VIADD R13, R17, UR5 ;  /* 0x00000005110d7c36 */ /* 0x000fe20008000000 */
[----:B---3--:R-:W-:Y:S01]  /*26010*/  ISETP.LT.AND P2, PT, R4, UR6, !P0 ;  /* 0x0000000604007c0c */ /* 0x008fe2000c741270 */
[----:B------:R-:W3:Y:S02]  /*26020*/  LDCU UR6, c[0x0][0x39c] ;  /* 0x00007380ff0677ac */ /* 0x000ee40008000800 */
[----:B------:R-:W-:Y:S01]  /*26030*/  VIADD R19, R13, UR5 ;  /* 0x000000050d137c36 */ /* 0x000fe20008000000 */
[----:B------:R5:W-:Y:S01]  /*26040*/  @P1 STG.E desc[UR28][R10.64], R61 ;  /* 0x0000003d0a001986 */ /* 0x000be2000c10191c */
[-C--:B------:R-:W-:Y:S02]  /*26050*/  LEA R4, P1, R15, R2.reuse, 0x2 ;  /* 0x000000020f047211 */ /* 0x080fe400078210ff */
[----:B----4-:R-:W-:Y:S01]  /*26060*/  LEA R6, P6, R17, R2, 0x2 ;  /* 0x0000000211067211 */ /* 0x010fe200078c10ff */
[----:B------:R-:W-:Y:S01]  /*26070*/  VIADD R21, R19, UR5 ;  /* 0x0000000513157c36 */ /* 0x000fe20008000000 */
[----:B------:R-:W-:-:S02]  /*26080*/  LEA.HI.X.SX32 R5, R15, R0, 0x2, P1 ;  /* 0x000000000f057211 */ /* 0x000fc400008f16ff */
[----:B------:R-:W-:Y:S01]  /*26090*/  LEA.HI.X.SX32 R7, R17, R0, 0x2, P6 ;  /* 0x0000000011077211 */ /* 0x000fe200030f16ff */
[----:B------:R-:W-:Y:S01]  /*260a0*/  VIADD R15, R21, UR5 ;  /* 0x00000005150f7c36 */ /* 0x000fe20008000000 */
[-C--:B-1----:R-:W-:Y:S01]  /*260b0*/  LEA R8, P6, R13, R2.reuse, 0x2 ;  /* 0x000000020d087211 */ /* 0x082fe200078c10ff */
[----:B------:R-:W-:Y:S01]  /*260c0*/  VIADD R14, R3, 0xfe ;  /* 0x000000fe030e7836 */ /* 0x000fe20000000000 */
[----:B------:R-:W-:Y:S01]  /*260d0*/  LEA R12, P1, R19, R2, 0x2 ;  /* 0x00000002130c7211 */ /* 0x000fe200078210ff */
[----:B------:R-:W-:Y:S01]  /*260e0*/  VIADD R3, R3, 0xff ;  /* 0x000000ff03037836 */ /* 0x000fe20000000000 */
[----:B------:R-:W-:Y:S02]  /*260f0*/  LEA.HI.X.SX32 R9, R13, R0, 0x2, P6 ;  /* 0x000000000d097211 */ /* 0x000fe400030f16ff */
[----:B-----5:R-:W-:Y:S02]  /*26100*/  LEA R10, P6, R15, R2, 0x2 ;  /* 0x000000020f0a7211 */ /* 0x020fe400078c10ff */
[----:B------:R-:W-:-:S02]  /*26110*/  LEA.HI.X.SX32 R13, R19, R0, 0x2, P1 ;  /* 0x00000000130d7211 */ /* 0x000fc400008f16ff */
[----:B--2---:R-:W-:Y:S02]  /*26120*/  ISETP.LT.AND P1, PT, R14, UR4, !P0 ;  /* 0x000000040e007c0c */ /* 0x004fe4000c721270 */
[----:B---3--:R-:W-:Y:S02]  /*26130*/  ISETP.LT.AND P0, PT, R3, UR6, !P0 ;  /* 0x0000000603007c0c */ /* 0x008fe4000c701270 */
[----:B------:R-:W-:Y:S02]  /*26140*/  LEA.HI.X.SX32 R11, R15, R0, 0x2, P6 ;  /* 0x000000000f0b7211 */ /* 0x000fe400030f16ff */
[C---:B------:R-:W-:Y:S01]  /*26150*/  LEA R2, P6, R21.reuse, R2, 0x2 ;  /* 0x0000000215027211 */ /* 0x040fe200078c10ff */
[----:B------:R1:W-:Y:S03]  /*26160*/  @P5 STG.E desc[UR28][R4.64], R62 ;  /* 0x0000003e04005986 */ /* 0x0003e6000c10191c */
[----:B------:R-:W-:Y:S01]  /*26170*/  LEA.HI.X.SX32 R3, R21, R0, 0x2, P6 ;  /* 0x0000000015037211 */ /* 0x000fe200030f16ff */
[----:B------:R1:W-:Y:S04]  /*26180*/  @P4 STG.E desc[UR28][R6.64], R63 ;  /* 0x0000003f06004986 */ /* 0x0003e8000c10191c */
[----:B------:R1:W-:Y:S04]  /*26190*/  @P3 STG.E desc[UR28][R8.64], R64 ;  /* 0x0000004008003986 */ /* 0x0003e8000c10191c */
[----:B------:R1:W-:Y:S04]  /*261a0*/  @P2 STG.E desc[UR28][R12.64], R65 ;  /* 0x000000410c002986 */ /* 0x0003e8000c10191c */
[----:B------:R1:W-:Y:S04]  /*261b0*/  @P1 STG.E desc[UR28][R2.64], R66 ;  /* 0x0000004202001986 */ /* 0x0003e8000c10191c */
[----:B------:R1:W-:Y:S01]  /*261c0*/  @P0 STG.E desc[UR28][R10.64], R67 ;  /* 0x000000430a000986 */ /* 0x0003e2000c10191c */
[----:B------:R-:W-:Y:S06]  /*261d0*/  BAR.SYNC.DEFER_BLOCKING 0x0 ;  /* 0x0000000000007b1d */ /* 0x000fec0000010000 */
[----:B------:R-:W-:Y:S05]  /*261e0*/  BRA.U UP0, `(.L_x_14) ;  /* 0x0000000100a07547 */ /* 0x000fea000b800000 */
[----:B------:R-:W2:Y:S01]  /*261f0*/  S2UR UR5, SR_CgaCtaId ;  /* 0x00000000000579c3 */ /* 0x000ea20000008800 */
[----:B------:R-:W-:Y:S01]  /*26200*/  NOP ;  /* 0x0000000000007918 */ /* 0x000fe20000000000 */
[----:B------:R-:W-:Y:S01]  /*26210*/  UMOV UR4, 0x50 ;  /* 0x0000005000047882 */ /* 0x000fe20000000000 */
[----:B------:R-:W-:Y:S02]  /*26220*/  IMAD.U32 R0, RZ, RZ, UR11 ;  /* 0x0000000bff007e24 */ /* 0x000fe4000f8e00ff */
[----:B-1----:R-:W-:Y:S02]  /*26230*/  IMAD.MOV.U32 R3, RZ, RZ, 0xffff ;  /* 0x0000ffffff037424 */ /* 0x002fe400078e00ff */
[----:B------:R-:W-:Y:S01]  /*26240*/  IMAD.MOV.U32 R7, RZ, RZ, 0x1 ;  /* 0x00000001ff077424 */ /* 0x000fe200078e00ff */
[----:B------:R-:W-:-:S04]  /*26250*/  LOP3.LUT R0, R0, 0xffff, RZ, 0xc0, !PT ;  /* 0x0000ffff00007812 */ /* 0x000fc800078ec0ff */
[----:B------:R-:W-:-:S05]  /*26260*/  SHF.R.U32.HI R0, RZ, 0x5, R0 ;  /* 0x00000005ff007819 */ /* 0x000fca0000011600 */
[----:B------:R-:W-:Y:S01]  /*26270*/  VIADD R2, R0, 0x10 ;  /* 0x0000001000027836 */ /* 0x000fe20000000000 */
[----:B------:R-:W-:Y:S01]  /*26280*/  SHF.L.U32 R0, R3, R0, RZ ;  /* 0x0000000003007219 */ /* 0x000fe200000006ff */
[----:B--2---:R-:W-:-:S03]  /*26290*/  ULEA UR6, UR5, UR4, 0x18 ;  /* 0x0000000405067291 */ /* 0x004fc6000f8ec0ff */
[----:B------:R-:W-:-:S04]  /*262a0*/  SHF.L.U32 R3, R7, R2, RZ ;  /* 0x0000000207037219 */ /* 0x000fc800000006ff */
[----:B------:R-:W-:Y:S02]  /*262b0*/  LOP3.LUT R0, R3, R0, RZ, 0xfc, !PT ;  /* 0x0000000003007212 */ /* 0x000fe400078efcff */
[----:B------:R-:W1:Y:S02]  /*262c0*/  LDS R5, [UR6] ;  /* 0x00000006ff057984 */ /* 0x000e640008000800 */
[C---:B------:R-:W-:Y:S02]  /*262d0*/  LOP3.LUT R2, R0.reuse, 0xffff, RZ, 0xc0, !PT ;  /* 0x0000ffff00027812 */ /* 0x040fe400078ec0ff */
[----:B-1----:R-:W-:-:S04]  /*262e0*/  LOP3.LUT R3, R0, 0xffff, R5, 0x80, !PT ;  /* 0x0000ffff00037812 */ /* 0x002fc800078e8005 */
[----:B------:R-:W-:-:S13]  /*262f0*/  ISETP.NE.AND P0, PT, R3, R2, PT ;  /* 0x000000020300720c */ /* 0x000fda0003f05270 */
[----:B------:R-:W-:Y:S05]  /*26300*/  @P0 BRA `(.L_x_15) ;  /* 0x0000000000500947 */ /* 0x000fea0003800000 */
[----:B------:R-:W-:Y:S02]  /*26310*/  SHF.R.U32.HI R5, RZ, 0x10, R5 ;  /* 0x00000010ff057819 */ /* 0x000fe40000011605 */
[----:B------:R-:W-:-:S04]  /*26320*/  SHF.R.U32.HI R2, RZ, 0x10, R0 ;  /* 0x00000010ff027819 */ /* 0x000fc80000011600 */
[----:B------:R-:W-:-:S04]  /*26330*/  LOP3.LUT R5, R5, R2, RZ, 0xc0, !PT ;  /* 0x0000000205057212 */ /* 0x000fc800078ec0ff */
[----:B------:R-:W-:-:S13]  /*26340*/  ISETP.NE.AND P0, PT, R5, R2, PT ;  /* 0x000000020500720c */ /* 0x000fda0003f05270 */
[----:B------:R-:W-:Y:S05]  /*26350*/  @P0 BRA `(.L_x_16) ;  /* 0x0000000000300947 */ /* 0x000fea0003800000 */
[----:B------:R-:W-:Y:S01]  /*26360*/  R2UR UR4, R0 ;  /* 0x00000000000472ca */ /* 0x000fe200000e0000 */
[----:B------:R-:W-:Y:S01]  /*26370*/  VOTEU.ANY UR5, UPT, PT ;  /* 0x0000000000057886 */ /* 0x000fe200038e0100 */
[----:B------:R-:W1:Y:S01]  /*26380*/  S2R R0, SR_LANEID ;  /* 0x0000000000007919 */ /* 0x000e620000000000 */
[----:B------:R-:W-:-:S10]  /*26390*/  UFLO.U32 UR5, UR5 ;  /* 0x00000005000572bd */ /* 0x000fd400080e0000 */
[----:B------:R-:W-:-:S06]  /*263a0*/  ULOP3.LUT UR4, URZ, UR4, URZ, 0x33, !UPT ;  /* 0x00000004ff047292 */ /* 0x000fcc000f8e33ff */
[----:B------:R-:W-:-:S04]  /*263b0*/  IMAD.U32 R2, RZ, RZ, UR4 ;  /* 0x00000004ff027e24 */ /* 0x000fc8000f8e00ff */
[----:B------:R-:W2:Y:S02]  /*263c0*/  REDUX UR7, R2 ;  /* 0x00000000020773c4 */ /* 0x000ea40000000000 */
[----:B------:R3:W-:Y:S01]  /*263d0*/  UTCATOMSWS.AND URZ, UR4 ;  /* 0x0000000400ff79e3 */ /* 0x0007e20008000000 */
[----:B-1----:R-:W-:Y:S01]  /*263e0*/  ISETP.EQ.U32.AND P0, PT, R0, UR5, PT ;  /* 0x0000000500007c0c */ /* 0x002fe2000bf02070 */
[----:B--2---:R-:W-:-:S12]  /*263f0*/  IMAD.U32 R0, RZ, RZ, UR7 ;  /* 0x00000007ff007e24 */ /* 0x004fd8000f8e00ff */
[----:B------:R3:W-:Y:S01]  /*26400*/  @P0 ATOMS.AND RZ, [UR6], R0 ;  /* 0x00000000ffff098c */ /* 0x0007e2000a800006 */
[----:B------:R-:W-:Y:S05]  /*26410*/  BRA `(.L_x_14) ;  /* 0x0000000000147947 */ /* 0x000fea0003800000 */
.L_x_16:
[----:B------:R-:W-:-:S07]  /*26420*/  MOV R2, 0x26440 ;  /* 0x0002644000027802 */ /* 0x000fce0000000f00 */
[----:B------:R-:W-:Y:S05]  /*26430*/  CALL.REL.NOINC `($__internal_0_$__cuda_sm10x_tcgen05_guardrail_trap_col_being_dealloced_not_returned_by_alloc) ;  /* 0x00000000002c7944 */ /* 0x000fea0003c00000 */
[----:B------:R-:W-:Y:S05]  /*26440*/  BRA `(.L_x_14) ;  /* 0x0000000000087947 */ /* 0x000fea0003800000 */
.L_x_15:
[----:B------:R-:W-:-:S07]  /*26450*/  MOV R2, 0x26470 ;  /* 0x0002647000027802 */ /* 0x000fce0000000f00 */
[----:B------:R-:W-:Y:S05]  /*26460*/  CALL.REL.NOINC `($__internal_2_$__cuda_sm10x_tcgen05_guardrail_trap_unallocated_columns_being_dealloced) ;  /* 0x0000000000387944 */ /* 0x000fea0003c00000 */
.L_x_14:
[----:B------:R-:W-:Y:S01]  /*26470*/  NOP ;  /* 0x0000000000007918 */ /* 0x000fe20000000000 */
[----:B---3--:R-:W-:Y:S05]  /*26480*/  EXIT ;  /* 0x000000000000794d */ /* 0x008fea0003800000 */
.L_x_9:
[----:B------:R-:W2:Y:S02]  /*26490*/  SYNCS.PHASECHK.TRANS64.TRYWAIT P2, [UR8], R4 ;  /* 0x00000004ff0075a7 */ /* 0x000ea40008041108 */
[----:B--2---:R-:W-:Y:S05]  /*264a0*/  @!P2 BRA `(.L_x_9) ;  /* 0xfffffffc00f8a947 */ /* 0x004fea000383ffff */
[----:B------:R-:W-:Y:S05]  /*264b0*/  BRA `(.L_x_17) ;  /* 0xffffff1000787947 */ /* 0x000fea000383ffff */
.L_x_13:
[----:B------:R-:W1:Y:S02]  /*264c0*/  SYNCS.PHASECHK.TRANS64.TRYWAIT P4, [UR8], R4 ;  /* 0x00000004ff0075a7 */ /* 0x000e640008081108 */
[----:B-1----:R-:W-:Y:S05]  /*264d0*/  @!P4 BRA `(.L_x_13) ;  /* 0xfffffffc00f8c947 */ /* 0x002fea000383ffff */
[----:B------:R-:W-:Y:S05]  /*264e0*/  BRA `(.L_x_12) ;  /* 0xffffff8000507947 */ /* 0x000fea000383ffff */
        .weak           $__internal_0_$__cuda_sm10x_tcgen05_guardrail_trap_col_being_dealloced_not_returned_by_alloc
        .type           $__internal_0_$__cuda_sm10x_tcgen05_guardrail_trap_col_being_dealloced_not_returned_by_alloc,@function
        .size           $__internal_0_$__cuda_sm10x_tcgen05_guardrail_trap_col_being_dealloced_not_returned_by_alloc,($__internal_1_$__cuda_sm10x_tcgen05_guardrail_trap_phase_invalid_during_alloc - $__internal_0_$__cuda_sm10x_tcgen05_guardrail_trap_col_being_dealloced_not_returned_by_alloc)
$__internal_0_$__cuda_sm10x_tcgen05_guardrail_trap_col_being_dealloced_not_returned_by_alloc:
[----:B------:R-:W-:Y:S05]  /*264f0*/  BPT.TRAP 0x1 ;  /* 0x000000040000795c */ /* 0x000fea0000300000 */
[----:B------:R-:W-:-:S04]  /*26500*/  IMAD.MOV.U32 R3, RZ, RZ, 0x0 ;  /* 0x00000000ff037424 */ /* 0x000fc800078e00ff */
[----:B------:R-:W-:Y:S05]  /*26510*/  RET.REL.NODEC R2 `(matmul_kernel) ;  /* 0xfffffd9802b87950 */ /* 0x000fea0003c3ffff */
        .weak           $__internal_1_$__cuda_sm10x_tcgen05_guardrail_trap_phase_invalid_during_alloc
        .type           $__internal_1_$__cuda_sm10x_tcgen05_guardrail_trap_phase_invalid_during_alloc,@function
        .size           $__internal_1_$__cuda_sm10x_tcgen05_guardrail_trap_phase_invalid_during_alloc,($__internal_2_$__cuda_sm10x_tcgen05_guardrail_trap_unallocated_columns_being_dealloced - $__internal_1_$__cuda_sm10x_tcgen05_guardrail_trap_phase_invalid_during_alloc)
$__internal_1_$__cuda_sm10x_tcgen05_guardrail_trap_phase_invalid_during_alloc:
[----:B------:R-:W-:Y:S05]  /*26520*/  BPT.TRAP 0x1 ;  /* 0x000000040000795c */ /* 0x000fea0000300000 */
[----:B------:R-:W-:-:S04]  /*26530*/  IMAD.MOV.U32 R3, RZ, RZ, 0x0 ;  /* 0x00000000ff037424 */ /* 0x000fc800078e00ff */
[----:B------:R-:W-:Y:S05]  /*26540*/  RET.REL.NODEC R2 `(matmul_kernel) ;  /* 0xfffffd9802ac7950 */ /* 0x000fea0003c3ffff */
        .weak           $__internal_2_$__cuda_sm10x_tcgen05_guardrail_trap_unallocated_columns_being_dealloced
        .type           $__internal_2_$__cuda_sm10x_tcgen05_guardrail_trap_unallocated_columns_being_dealloced,@function
        .size           $__internal_2_$__cuda_sm10x_tcgen05_guardrail_trap_unallocated_columns_being_dealloced,(.L_x_21 - $__internal_2_$__cuda_sm10x_tcgen05_guardrail_trap_unallocated_columns_being_dealloced)
$__internal_2_$__cuda_sm10x_tcgen05_guardrail_trap_unallocated_columns_being_dealloced:
[----:B------:R-:W-:Y:S05]  /*26550*/  BPT.TRAP 0x1 ;  /* 0x000000040000795c */ /* 0x000fea0000300000 */
[----:B------:R-:W-:-:S04]  /*26560*/  IMAD.MOV.U32 R3, RZ, RZ, 0x0 ;  /* 0x00000000ff037424 */ /* 0x000fc800078e00ff */
[----:B------:R-:W-:Y:S05]  /*26570*/  RET.REL.NODEC R2 `(matmul_kernel) ;  /* 0xfffffd9802a07950 */ /* 0x000fea0003c3ffff */
.L_x_18:
[----:B------:R-:W-:-:S00]  /*26580*/  BRA `(.L_x_18) ;  /* 0xfffffffc00fc7947 */ /* 0x000fc0000383ffff */
[----:B------:R-:W-:-:S00]  /*26590*/  NOP ;  /* 0x0000000000007918 */ /* 0x000fc00000000000 */
        /* <DEDUP_REMOVED lines=14> */
.L_x_21:


//--------------------- .nv.shared.matmul_kernel  --------------------------
	.section	.nv.shared.matmul_kernel,"aw",@nobits
	.sectionflags	@""
	.align	16
	.zero		1024


//--------------------- .nv.shared.reserved.0     --------------------------
	.section	.nv.shared.reserved.0,"aw",@nobits
	.align	8
	.weak		__nv_reservedSMEM_offset_0_alias
	.size		__nv_reservedSMEM_offset_0_alias, 0, 64
	.other		__nv_reservedSMEM_offset_0_alias,@"STO_CUDA_RESERVED_SHARED STV_DEFAULT"
__nv_reservedSMEM_offset_0_alias:
	.zero		0
.nv.shared.reserved.0:
	.zero		64
	.weak		__nv_reservedSMEM_allocation_phase
	.type		__nv_reservedSMEM_allocation_phase,@object
	.size		__nv_reservedSMEM_allocation_phase,(.L_0 - __nv_reservedSMEM_allocation_phase)
__nv_reservedSMEM_allocation_phase:
	.zero		1
.L_0:
	.zero		7
	.weak		__nv_reservedSMEM_devtool_atexit_pc
	.type		__nv_reservedSMEM_devtool_atexit_pc,@object
	.size		__nv_reservedSMEM_devtool_atexit_pc,(__nv_reservedSMEM_allocation_mask - __nv_reservedSMEM_devtool_atexit_pc)
__nv_reservedSMEM_devtool_atexit_pc:
	.zero		8
	.weak		__nv_reservedSMEM_allocation_mask
	.type		__nv_reservedSMEM_allocation_mask,@object
	.size		__nv_reservedSMEM_allocation_mask,(.L_2 - __nv_reservedSMEM_allocation_mask)
__nv_reservedSMEM_allocation_mask:
	.zero		4
.L_2:


//--------------------- .nv.constant0.matmul_kernel --------------------------
	.section	.nv.constant0.matmul_kernel,"a",@progbits
	.sectionflags	@""
	.align	4
.nv.constant0.matmul_kernel:
	.zero		976


//--------------------- SYMBOLS --------------------------

	.type		.nv.reservedSmem.offset0,@object
	.size		.nv.reservedSmem.offset0,0x4
	.type		.nv.reservedSmem.cap,@object
	.size		.nv.reservedSmem.cap,0x4
